def matmul_kernel(
    a_ptr,
    b_ptr,
    c_ptr,
    M,
    N,
    K,
    stride_am,
    stride_ak,
    stride_bk,
    stride_bn,
    stride_cm,
    stride_cn,
    BLOCK_M: tl.constexpr,
    BLOCK_N: tl.constexpr,
    BLOCK_K: tl.constexpr,
    GROUP_M: tl.constexpr,
):
    pid = tl.program_id(axis=0)
    num_pid_m = tl.cdiv(M, BLOCK_M)
    num_pid_n = tl.cdiv(N, BLOCK_N)
    num_pid_in_group = GROUP_M * num_pid_n
    group_id = pid // num_pid_in_group
    first_pid_m = group_id * GROUP_M
    group_size_m = min(num_pid_m - first_pid_m, GROUP_M)
    pid_m = first_pid_m + ((pid % num_pid_in_group) % group_size_m)
    pid_n = (pid % num_pid_in_group) // group_size_m

    offs_am = (pid_m * BLOCK_M + tl.arange(0, BLOCK_M)) % M
    offs_bn = (pid_n * BLOCK_N + tl.arange(0, BLOCK_N)) % N
    offs_k = tl.arange(0, BLOCK_K)
    a_ptrs = a_ptr + offs_am[:, None] * stride_am + offs_k[None, :] * stride_ak
    b_ptrs = b_ptr + offs_k[:, None] * stride_bk + offs_bn[None, :] * stride_bn

    acc = tl.zeros((BLOCK_M, BLOCK_N), dtype=tl.float32)
    for kk in range(0, tl.cdiv(K, BLOCK_K)):
        a = tl.load(a_ptrs, mask=offs_k[None, :] < K - kk * BLOCK_K, other=0.0)
        b = tl.load(b_ptrs, mask=offs_k[:, None] < K - kk * BLOCK_K, other=0.0)
        acc = tl.dot(a, b, acc)
        a_ptrs += BLOCK_K * stride_ak
        b_ptrs += BLOCK_K * stride_bk

    c = acc.to(c_ptr.dtype.element_ty)
    offs_cm = pid_m * BLOCK_M + tl.arange(0, BLOCK_M)
    offs_cn = pid_n * BLOCK_N + tl.arange(0, BLOCK_N)
    c_ptrs = c_ptr + offs_cm[:, None] * stride_cm + offs_cn[None, :] * stride_cn
    mask = (offs_cm[:, None] < M) & (offs_cn[None, :] < N)
    tl.store(c_ptrs, c, mask=mask)

# config = {"BLOCK_K": 64, "BLOCK_M": 512, "BLOCK_N": 64, "GROUP_M": 8, "arch": "sm_80", "dtype": "fp32", "num_ctas": 1, "num_stages": 4, "num_warps": 4}
# arch = sm_80


// ===== COMPILED SASS (sm_80) =====

	.target	sm_80

	.elftype	@"ET_EXEC"


//--------------------- .note.nv.tkinfo           --------------------------
	.section	.note.nv.tkinfo,"",@"SHT_NOTE"
	.sectionflags	@"SHF_NOTE_NV_TKINFO"
	.tkinfo
        /*0018*/ 	.word	0x00000002
        /*0030*/ 	.string	""
        /*0030*/ 	.string	"ptxas"
        /*0030*/ 	.string	"Cuda compilation tools, release 13.0, V13.0.88"
        /*0030*/ 	.string	"Build cuda_13.0.r13.0/compiler.36424714_0"
        /*0030*/ 	.string	"-v  -suppress-debug-info  -lineinfo  -arch sm_80 "



//--------------------- .note.nv.cuinfo           --------------------------
	.section	.note.nv.cuinfo,"",@"SHT_NOTE"
	.sectionflags	@"SHF_NOTE_NV_CUINFO"
        /*0018*/ 	.short	0x0002
        /*001a*/ 	.short	0x0050
        /*001c*/ 	.short	0x0082
	.zero		2


//--------------------- .nv.info                  --------------------------
	.section	.nv.info,"",@"SHT_CUDA_INFO"
	.align	4


	//----- nvinfo : EIATTR_REGCOUNT
	.align		4
        /*0000*/ 	.byte	0x04, 0x2f
        /*0002*/ 	.short	(.L_1 - .L_0)
	.align		4
.L_0:
        /*0004*/ 	.word	index@(matmul_kernel)
        /*0008*/ 	.word	0x000000ff


	//----- nvinfo : EIATTR_FRAME_SIZE
	.align		4
.L_1:
        /*000c*/ 	.byte	0x04, 0x11
        /*000e*/ 	.short	(.L_3 - .L_2)
	.align		4
.L_2:
        /*0010*/ 	.word	index@(matmul_kernel)
        /*0014*/ 	.word	0x00001140


	//----- nvinfo : EIATTR_MIN_STACK_SIZE
	.align		4
.L_3:
        /*0018*/ 	.byte	0x04, 0x12
        /*001a*/ 	.short	(.L_5 - .L_4)
	.align		4
.L_4:
        /*001c*/ 	.word	index@(matmul_kernel)
        /*0020*/ 	.word	0x00001140
.L_5:


//--------------------- .nv.info.matmul_kernel    --------------------------
	.section	.nv.info.matmul_kernel,"",@"SHT_CUDA_INFO"
	.sectionflags	@""
	.align	4


	//----- nvinfo : EIATTR_CUDA_API_VERSION
	.align		4
        /*0000*/ 	.byte	0x04, 0x37
        /*0002*/ 	.short	(.L_7 - .L_6)
.L_6:
        /*0004*/ 	.word	0x00000082


	//----- nvinfo : EIATTR_SW2861232_WAR
	.align		4
.L_7:
        /*0008*/ 	.byte	0x01, 0x35
	.zero		2


	//----- nvinfo : EIATTR_PARAM_CBANK
	.align		4
        /*000c*/ 	.byte	0x04, 0x0a
        /*000e*/ 	.short	(.L_9 - .L_8)
	.align		4
.L_8:
        /*0010*/ 	.word	index@(.nv.constant0.matmul_kernel)
        /*0014*/ 	.short	0x0160
        /*0016*/ 	.short	0x0050


	//----- nvinfo : EIATTR_CBANK_PARAM_SIZE
	.align		4
.L_9:
        /*0018*/ 	.byte	0x03, 0x19
        /*001a*/ 	.short	0x0050


	//----- nvinfo : EIATTR_KPARAM_INFO
	.align		4
        /*001c*/ 	.byte	0x04, 0x17
        /*001e*/ 	.short	(.L_11 - .L_10)
.L_10:
        /*0020*/ 	.word	0x00000000
        /*0024*/ 	.short	0x000d
        /*0026*/ 	.short	0x0048
        /*0028*/ 	.byte	0x00, 0xf4, 0x21, 0x00


	//----- nvinfo : EIATTR_KPARAM_INFO
	.align		4
.L_11:
        /*002c*/ 	.byte	0x04, 0x17
        /*002e*/ 	.short	(.L_13 - .L_12)
.L_12:
        /*0030*/ 	.word	0x00000000
        /*0034*/ 	.short	0x000c
        /*0036*/ 	.short	0x0040
        /*0038*/ 	.byte	0x00, 0xf4, 0x21, 0x00


	//----- nvinfo : EIATTR_KPARAM_INFO
	.align		4
.L_13:
        /*003c*/ 	.byte	0x04, 0x17
        /*003e*/ 	.short	(.L_15 - .L_14)
.L_14:
        /*0040*/ 	.word	0x00000000
        /*0044*/ 	.short	0x000b
        /*0046*/ 	.short	0x0038
        /*0048*/ 	.byte	0x00, 0xf0, 0x11, 0x00


	//----- nvinfo : EIATTR_KPARAM_INFO
	.align		4
.L_15:
        /*004c*/ 	.byte	0x04, 0x17
        /*004e*/ 	.short	(.L_17 - .L_16)
.L_16:
        /*0050*/ 	.word	0x00000000
        /*0054*/ 	.short	0x000a
        /*0056*/ 	.short	0x0034
        /*0058*/ 	.byte	0x00, 0xf0, 0x11, 0x00


	//----- nvinfo : EIATTR_KPARAM_INFO
	.align		4
.L_17:
        /*005c*/ 	.byte	0x04, 0x17
        /*005e*/ 	.short	(.L_19 - .L_18)
.L_18:
        /*0060*/ 	.word	0x00000000
        /*0064*/ 	.short	0x0009
        /*0066*/ 	.short	0x0030
        /*0068*/ 	.byte	0x00, 0xf0, 0x11, 0x00


	//----- nvinfo : EIATTR_KPARAM_INFO
	.align		4
.L_19:
        /*006c*/ 	.byte	0x04, 0x17
        /*006e*/ 	.short	(.L_21 - .L_20)
.L_20:
        /*0070*/ 	.word	0x00000000
        /*0074*/ 	.short	0x0008
        /*0076*/ 	.short	0x002c
        /*0078*/ 	.byte	0x00, 0xf0, 0x11, 0x00


	//----- nvinfo : EIATTR_KPARAM_INFO
	.align		4
.L_21:
        /*007c*/ 	.byte	0x04, 0x17
        /*007e*/ 	.short	(.L_23 - .L_22)
.L_22:
        /*0080*/ 	.word	0x00000000
        /*0084*/ 	.short	0x0007
        /*0086*/ 	.short	0x0028
        /*0088*/ 	.byte	0x00, 0xf0, 0x11, 0x00


	//----- nvinfo : EIATTR_KPARAM_INFO
	.align		4
.L_23:
        /*008c*/ 	.byte	0x04, 0x17
        /*008e*/ 	.short	(.L_25 - .L_24)
.L_24:
        /*0090*/ 	.word	0x00000000
        /*0094*/ 	.short	0x0006
        /*0096*/ 	.short	0x0024
        /*0098*/ 	.byte	0x00, 0xf0, 0x11, 0x00


	//----- nvinfo : EIATTR_KPARAM_INFO
	.align		4
.L_25:
        /*009c*/ 	.byte	0x04, 0x17
        /*009e*/ 	.short	(.L_27 - .L_26)
.L_26:
        /*00a0*/ 	.word	0x00000000
        /*00a4*/ 	.short	0x0005
        /*00a6*/ 	.short	0x0020
        /*00a8*/ 	.byte	0x00, 0xf0, 0x11, 0x00


	//----- nvinfo : EIATTR_KPARAM_INFO
	.align		4
.L_27:
        /*00ac*/ 	.byte	0x04, 0x17
        /*00ae*/ 	.short	(.L_29 - .L_28)
.L_28:
        /*00b0*/ 	.word	0x00000000
        /*00b4*/ 	.short	0x0004
        /*00b6*/ 	.short	0x001c
        /*00b8*/ 	.byte	0x00, 0xf0, 0x11, 0x00


	//----- nvinfo : EIATTR_KPARAM_INFO
	.align		4
.L_29:
        /*00bc*/ 	.byte	0x04, 0x17
        /*00be*/ 	.short	(.L_31 - .L_30)
.L_30:
        /*00c0*/ 	.word	0x00000000
        /*00c4*/ 	.short	0x0003
        /*00c6*/ 	.short	0x0018
        /*00c8*/ 	.byte	0x00, 0xf0, 0x11, 0x00


	//----- nvinfo : EIATTR_KPARAM_INFO
	.align		4
.L_31:
        /*00cc*/ 	.byte	0x04, 0x17
        /*00ce*/ 	.short	(.L_33 - .L_32)
.L_32:
        /*00d0*/ 	.word	0x00000000
        /*00d4*/ 	.short	0x0002
        /*00d6*/ 	.short	0x0010
        /*00d8*/ 	.byte	0x00, 0xf4, 0x21, 0x00


	//----- nvinfo : EIATTR_KPARAM_INFO
	.align		4
.L_33:
        /*00dc*/ 	.byte	0x04, 0x17
        /*00de*/ 	.short	(.L_35 - .L_34)
.L_34:
        /*00e0*/ 	.word	0x00000000
        /*00e4*/ 	.short	0x0001
        /*00e6*/ 	.short	0x0008
        /*00e8*/ 	.byte	0x00, 0xf4, 0x21, 0x00


	//----- nvinfo : EIATTR_KPARAM_INFO
	.align		4
.L_35:
        /*00ec*/ 	.byte	0x04, 0x17
        /*00ee*/ 	.short	(.L_37 - .L_36)
.L_36:
        /*00f0*/ 	.word	0x00000000
        /*00f4*/ 	.short	0x0000
        /*00f6*/ 	.short	0x0000
        /*00f8*/ 	.byte	0x00, 0xf4, 0x21, 0x00


	//----- nvinfo : EIATTR_MAXREG_COUNT
	.align		4
.L_37:
        /*00fc*/ 	.byte	0x03, 0x1b
        /*00fe*/ 	.short	0x00ff


	//----- nvinfo : EIATTR_NUM_BARRIERS
	.align		4
        /*0100*/ 	.byte	0x02, 0x4c
        /*0102*/ 	.byte	0x01
	.zero		1


	//----- nvinfo : EIATTR_ANNOTATIONS
	.align		4
        /*0104*/ 	.byte	0x04, 0x55
        /*0106*/ 	.short	(.L_39 - .L_38)


	//   ....[0]....
.L_38:
        /*0108*/ 	.word	0x00000001
        /*010c*/ 	.byte	0x50, 0x06, 0x00, 0x00, 0x01, 0x00, 0x00, 0x00, 0xc0, 0x14, 0x00, 0x00, 0x01, 0x00, 0x00, 0x00
        /* <DEDUP_REMOVED lines=2237> */
        /*8cec*/ 	.byte	0x80, 0x16, 0x03, 0x00, 0x01, 0x00, 0x00, 0x00, 0x90, 0x16, 0x03, 0x00


	//----- nvinfo : EIATTR_MERCURY_ISA_VERSION
	.align		4
.L_39:
        /*8cf8*/ 	.byte	0x03, 0x5f
        /*8cfa*/ 	.short	0x0000


	//----- nvinfo : EIATTR_EXIT_INSTR_OFFSETS
	.align		4
        /*8cfc*/ 	.byte	0x04, 0x1c
        /*8cfe*/ 	.short	(.L_41 - .L_40)


	//   ....[0]....
.L_40:
        /*8d00*/ 	.word	0x00031820


	//   ....[1]....
        /*8d04*/ 	.word	0x00031840


	//----- nvinfo : EIATTR_REQNTID
	.align		4
.L_41:
        /*8d08*/ 	.byte	0x04, 0x10
        /*8d0a*/ 	.short	(.L_43 - .L_42)
.L_42:
        /*8d0c*/ 	.word	0x00000080
        /*8d10*/ 	.word	0x00000001
        /*8d14*/ 	.word	0x00000001
.L_43:


//--------------------- .nv.callgraph             --------------------------
	.section	.nv.callgraph,"",@"SHT_CUDA_CALLGRAPH"
	.align	4
	.sectionentsize	8
	.align		4
        /*0000*/ 	.word	0x00000000
	.align		4
        /*0004*/ 	.word	0xffffffff
	.align		4
        /*0008*/ 	.word	0x00000000
	.align		4
        /*000c*/ 	.word	0xfffffffe
	.align		4
        /*0010*/ 	.word	0x00000000
	.align		4
        /*0014*/ 	.word	0xfffffffd
	.align		4
        /*0018*/ 	.word	0x00000000
	.align		4
        /*001c*/ 	.word	0xfffffffc


//--------------------- .nv.rel.action            --------------------------
	.section	.nv.rel.action,"",@"SHT_CUDA_RELOCINFO"
	.align	8
	.sectionentsize	8
        /*0000*/ 	.byte	0x73, 0x00, 0x00, 0x00, 0x00, 0x00, 0x00, 0x00, 0x00, 0x00, 0x00, 0x11, 0x25, 0x00, 0x05, 0x36


//--------------------- .nv.constant0.matmul_kernel --------------------------
	.section	.nv.constant0.matmul_kernel,"a",@progbits
	.sectionflags	@""
	.align	4
.nv.constant0.matmul_kernel:
	.zero		432


//--------------------- .text.matmul_kernel       --------------------------
	.section	.text.matmul_kernel,"ax",@progbits
	.sectioninfo	@"SHI_REGISTERS=255"
	.align	128
        .global         matmul_kernel
        .type           matmul_kernel,@function
        .size           matmul_kernel,(.L_x_3 - matmul_kernel)
        .other          matmul_kernel,@"STO_CUDA_ENTRY STV_DEFAULT"
matmul_kernel:
.text.matmul_kernel:
[----:B------:R-:W-:-:S03]  /*0000*/  IMAD.MOV.U32 R1, RZ, RZ, c[0x0][0x28] ;  /* 0x00000a00ff017624 */ /* 0x000fc600078e00ff */
[----:B------:R-:W-:Y:S01]  /*0010*/  IMAD.MOV.U32 R0, RZ, RZ, c[0x0][0x17c] ;  /* 0x00005f00ff007624 */ /* 0x000fe200078e00ff */
[----:B------:R-:W1:Y:S01]  /*0020*/  S2R R7, SR_CTAID.X ;  /* 0x0000000000077919 */ /* 0x000e620000002500 */
[----:B------:R-:W-:Y:S01]  /*0030*/  IADD3 R1, R1, -0x1140, RZ ;  /* 0xffffeec001017810 */ /* 0x000fe20007ffe0ff */
[----:B------:R-:W-:Y:S01]  /*0040*/  IMAD.MOV.U32 R252, RZ, RZ, c[0x0][0x180] ;  /* 0x00006000fffc7624 */ /* 0x000fe200078e00ff */
[----:B------:R-:W-:Y:S01]  /*0050*/  ULDC.64 UR4, c[0x0][0x118] ;  /* 0x0000460000047ab9 */ /* 0x000fe20000000a00 */
[----:B------:R-:W-:Y:S01]  /*0060*/  IADD3 R0, R0, 0x3f, RZ ;  /* 0x0000003f00007810 */ /* 0x000fe20007ffe0ff */
[----:B------:R-:W2:Y:S02]  /*0070*/  S2R R53, SR_TID.X ;  /* 0x0000000000357919 */ /* 0x000ea40000002100 */
[----:B------:R-:W-:Y:S02]  /*0080*/  IADD3 R64, R252, -0x39, RZ ;  /* 0xffffffc7fc407810 */ /* 0x000fe40007ffe0ff */
[----:B------:R-:W-:-:S02]  /*0090*/  SHF.R.S32.HI R3, RZ, 0x1f, R0 ;  /* 0x0000001fff037819 */ /* 0x000fc40000011400 */
[C---:B------:R-:W-:Y:S02]  /*00a0*/  IADD3 R72, R252.reuse, -0x3d, RZ ;  /* 0xffffffc3fc487810 */ /* 0x040fe40007ffe0ff */
[----:B------:R-:W-:Y:S02]  /*00b0*/  LEA.HI R3, R3, R0, RZ, 0x6 ;  /* 0x0000000003037211 */ /* 0x000fe400078f30ff */
[C---:B------:R-:W-:Y:S02]  /*00c0*/  IADD3 R78, R252.reuse, -0x7, RZ ;  /* 0xfffffff9fc4e7810 */ /* 0x040fe40007ffe0ff */
[----:B------:R-:W-:Y:S02]  /*00d0*/  SHF.R.S32.HI R3, RZ, 0x6, R3 ;  /* 0x00000006ff037819 */ /* 0x000fe40000011403 */
[----:B------:R-:W-:Y:S02]  /*00e0*/  IADD3 R86, R252, -0xb, RZ ;  /* 0xfffffff5fc567810 */ /* 0x000fe40007ffe0ff */
[----:B------:R-:W-:-:S02]  /*00f0*/  SHF.L.U32 R4, R3, 0x3, RZ ;  /* 0x0000000303047819 */ /* 0x000fc400000006ff */
[C---:B------:R-:W-:Y:S02]  /*0100*/  IADD3 R94, R252.reuse, -0xf, RZ ;  /* 0xfffffff1fc5e7810 */ /* 0x040fe40007ffe0ff */
[-C--:B------:R-:W-:Y:S02]  /*0110*/  IABS R5, R4.reuse ;  /* 0x0000000400057213 */ /* 0x080fe40000000000 */
[----:B-1----:R-:W-:Y:S02]  /*0120*/  IABS R8, R7 ;  /* 0x0000000700087213 */ /* 0x002fe40000000000 */
[----:B------:R-:W1:Y:S01]  /*0130*/  I2F.RP R0, R5 ;  /* 0x0000000500007306 */ /* 0x000e620000209400 */
[----:B------:R-:W-:Y:S02]  /*0140*/  IABS R10, R4 ;  /* 0x00000004000a7213 */ /* 0x000fe40000000000 */
[----:B--2---:R-:W-:Y:S02]  /*0150*/  LOP3.LUT R52, R53, 0x7f, RZ, 0xc0, !PT ;  /* 0x0000007f35347812 */ /* 0x004fe400078ec0ff */
[----:B------:R-:W-:-:S02]  /*0160*/  IADD3 R102, R252, -0x13, RZ ;  /* 0xffffffedfc667810 */ /* 0x000fc40007ffe0ff */
[----:B------:R-:W-:Y:S01]  /*0170*/  IADD3 R251, R252, -0x17, RZ ;  /* 0xffffffe9fcfb7810 */ /* 0x000fe20007ffe0ff */
[----:B-1----:R-:W1:Y:S02]  /*0180*/  MUFU.RCP R0, R0 ;  /* 0x0000000000007308 */ /* 0x002e640000001000 */
[----:B-1----:R-:W-:Y:S01]  /*0190*/  IADD3 R2, R0, 0xffffffe, RZ ;  /* 0x0ffffffe00027810 */ /* 0x002fe20007ffe0ff */
[----:B------:R-:W-:-:S05]  /*01a0*/  IMAD.MOV R0, RZ, RZ, -R10 ;  /* 0x000000ffff007224 */ /* 0x000fca00078e0a0a */
[----:B------:R1:W2:Y:S02]  /*01b0*/  F2I.FTZ.U32.TRUNC.NTZ R3, R2 ;  /* 0x0000000200037305 */ /* 0x0002a4000021f000 */
[----:B-1----:R-:W-:Y:S01]  /*01c0*/  MOV R2, RZ ;  /* 0x000000ff00027202 */ /* 0x002fe20000000f00 */
[----:B--2---:R-:W-:-:S04]  /*01d0*/  IMAD.MOV R6, RZ, RZ, -R3 ;  /* 0x000000ffff067224 */ /* 0x004fc800078e0a03 */
[----:B------:R-:W-:Y:S02]  /*01e0*/  IMAD R9, R6, R5, RZ ;  /* 0x0000000506097224 */ /* 0x000fe400078e02ff */
[----:B------:R-:W-:Y:S02]  /*01f0*/  IMAD.MOV.U32 R6, RZ, RZ, R8 ;  /* 0x000000ffff067224 */ /* 0x000fe400078e0008 */
[----:B------:R-:W-:-:S06]  /*0200*/  IMAD.HI.U32 R3, R3, R9, R2 ;  /* 0x0000000903037227 */ /* 0x000fcc00078e0002 */
[----:B------:R-:W-:-:S04]  /*0210*/  IMAD.HI.U32 R3, R3, R6, RZ ;  /* 0x0000000603037227 */ /* 0x000fc800078e00ff */
[----:B------:R-:W-:-:S05]  /*0220*/  IMAD R0, R3, R0, R6 ;  /* 0x0000000003007224 */ /* 0x000fca00078e0206 */
[----:B------:R-:W-:-:S13]  /*0230*/  ISETP.GT.U32.AND P1, PT, R5, R0, PT ;  /* 0x000000000500720c */ /* 0x000fda0003f24070 */
[----:B------:R-:W-:Y:S01]  /*0240*/  @!P1 IMAD.IADD R0, R0, 0x1, -R5 ;  /* 0x0000000100009824 */ /* 0x000fe200078e0a05 */
[----:B------:R-:W-:Y:S02]  /*0250*/  @!P1 IADD3 R3, R3, 0x1, RZ ;  /* 0x0000000103039810 */ /* 0x000fe40007ffe0ff */
[----:B------:R-:W-:Y:S02]  /*0260*/  ISETP.NE.AND P1, PT, R4, RZ, PT ;  /* 0x000000ff0400720c */ /* 0x000fe40003f25270 */
[----:B------:R-:W-:Y:S02]  /*0270*/  ISETP.GE.U32.AND P0, PT, R0, R5, PT ;  /* 0x000000050000720c */ /* 0x000fe40003f06070 */
[----:B------:R-:W-:-:S04]  /*0280*/  LOP3.LUT R0, R7, R4, RZ, 0x3c, !PT ;  /* 0x0000000407007212 */ /* 0x000fc800078e3cff */
[----:B------:R-:W-:Y:S02]  /*0290*/  ISETP.GE.AND P2, PT, R0, RZ, PT ;  /* 0x000000ff0000720c */ /* 0x000fe40003f46270 */
[----:B------:R-:W-:-:S04]  /*02a0*/  MOV R0, c[0x0][0x178] ;  /* 0x00005e0000007a02 */ /* 0x000fc80000000f00 */
[----:B------:R-:W-:Y:S02]  /*02b0*/  IADD3 R0, R0, 0x1ff, RZ ;  /* 0x000001ff00007810 */ /* 0x000fe40007ffe0ff */
[----:B------:R-:W-:-:S05]  /*02c0*/  @P0 IADD3 R3, R3, 0x1, RZ ;  /* 0x0000000103030810 */ /* 0x000fca0007ffe0ff */
[----:B------:R-:W-:Y:S01]  /*02d0*/  IMAD.MOV.U32 R2, RZ, RZ, R3 ;  /* 0x000000ffff027224 */ /* 0x000fe200078e0003 */
[----:B------:R-:W-:-:S03]  /*02e0*/  SHF.R.S32.HI R3, RZ, 0x1f, R0 ;  /* 0x0000001fff037819 */ /* 0x000fc60000011400 */
[----:B------:R-:W-:Y:S01]  /*02f0*/  @!P2 IMAD.MOV R2, RZ, RZ, -R2 ;  /* 0x000000ffff02a224 */ /* 0x000fe200078e0a02 */
[----:B------:R-:W-:Y:S02]  /*0300*/  @!P1 LOP3.LUT R2, RZ, R4, RZ, 0x33, !PT ;  /* 0x00000004ff029212 */ /* 0x000fe400078e33ff */
[----:B------:R-:W-:Y:S02]  /*0310*/  LEA.HI R3, R3, R0, RZ, 0x9 ;  /* 0x0000000003037211 */ /* 0x000fe400078f48ff */
[----:B------:R-:W-:Y:S01]  /*0320*/  SHF.L.U32 R10, R2, 0x3, RZ ;  /* 0x00000003020a7819 */ /* 0x000fe200000006ff */
[----:B------:R-:W-:Y:S01]  /*0330*/  IMAD.MOV R2, RZ, RZ, -R2 ;  /* 0x000000ffff027224 */ /* 0x000fe200078e0a02 */
[----:B------:R-:W-:Y:S02]  /*0340*/  IABS R0, c[0x0][0x17c] ;  /* 0x00005f0000007a13 */ /* 0x000fe40000000000 */
[----:B------:R-:W-:Y:S01]  /*0350*/  LEA.HI.SX32 R3, R3, -R10, 0x17 ;  /* 0x8000000a03037211 */ /* 0x000fe200078fbaff */
[----:B------:R-:W-:Y:S01]  /*0360*/  IMAD R12, R4, R2, R7 ;  /* 0x00000002040c7224 */ /* 0x000fe200078e0207 */
[----:B------:R-:W-:Y:S01]  /*0370*/  MOV R2, RZ ;  /* 0x000000ff00027202 */ /* 0x000fe20000000f00 */
[----:B------:R-:W1:Y:S01]  /*0380*/  I2F.RP R9, R0 ;  /* 0x0000000000097306 */ /* 0x000e620000209400 */
[----:B------:R-:W-:-:S02]  /*0390*/  IMNMX R13, R3, 0x8, PT ;  /* 0x00000008030d7817 */ /* 0x000fc40003800200 */
[----:B------:R-:W-:Y:S02]  /*03a0*/  IABS R4, R12 ;  /* 0x0000000c00047213 */ /* 0x000fe40000000000 */
[----:B------:R-:W-:Y:S02]  /*03b0*/  IABS R11, R13 ;  /* 0x0000000d000b7213 */ /* 0x000fe40000000000 */
[----:B------:R-:W-:Y:S02]  /*03c0*/  IABS R7, c[0x0][0x178] ;  /* 0x00005e0000077a13 */ /* 0x000fe40000000000 */
[----:B------:R-:W2:Y:S08]  /*03d0*/  I2F.RP R5, R11 ;  /* 0x0000000b00057306 */ /* 0x000eb00000209400 */
[----:B-1----:R-:W-:Y:S08]  /*03e0*/  MUFU.RCP R9, R9 ;  /* 0x0000000900097308 */ /* 0x002ff00000001000 */
[----:B--2---:R-:W1:Y:S02]  /*03f0*/  MUFU.RCP R5, R5 ;  /* 0x0000000500057308 */ /* 0x004e640000001000 */
[----:B-1----:R-:W-:-:S06]  /*0400*/  IADD3 R3, R5, 0xffffffe, RZ ;  /* 0x0ffffffe05037810 */ /* 0x002fcc0007ffe0ff */
[----:B------:R-:W1:Y:S02]  /*0410*/  F2I.FTZ.U32.TRUNC.NTZ R3, R3 ;  /* 0x0000000300037305 */ /* 0x000e64000021f000 */
[----:B-1----:R-:W-:-:S04]  /*0420*/  IMAD.MOV R6, RZ, RZ, -R3 ;  /* 0x000000ffff067224 */ /* 0x002fc800078e0a03 */
[----:B------:R-:W-:Y:S01]  /*0430*/  IMAD R5, R6, R11, RZ ;  /* 0x0000000b06057224 */ /* 0x000fe200078e02ff */
[----:B------:R-:W-:-:S03]  /*0440*/  IABS R6, R13 ;  /* 0x0000000d00067213 */ /* 0x000fc60000000000 */
[----:B------:R-:W-:-:S04]  /*0450*/  IMAD.HI.U32 R3, R3, R5, R2 ;  /* 0x0000000503037227 */ /* 0x000fc800078e0002 */
[----:B------:R-:W-:Y:S01]  /*0460*/  IMAD.MOV R5, RZ, RZ, -R6 ;  /* 0x000000ffff057224 */ /* 0x000fe200078e0a06 */
[----:B------:R-:W-:Y:S01]  /*0470*/  IADD3 R6, R9, 0xffffffe, RZ ;  /* 0x0ffffffe09067810 */ /* 0x000fe20007ffe0ff */
[----:B------:R-:W-:-:S04]  /*0480*/  IMAD.HI.U32 R3, R3, R4, RZ ;  /* 0x0000000403037227 */ /* 0x000fc800078e00ff */
[----:B------:R-:W-:Y:S02]  /*0490*/  IMAD R4, R3, R5, R4 ;  /* 0x0000000503047224 */ /* 0x000fe400078e0204 */
[----:B------:R-:W-:Y:S02]  /*04a0*/  IMAD.MOV.U32 R2, RZ, RZ, R7 ;  /* 0x000000ffff027224 */ /* 0x000fe400078e0007 */
[----:B------:R1:W2:Y:S01]  /*04b0*/  F2I.FTZ.U32.TRUNC.NTZ R7, R6 ;  /* 0x0000000600077305 */ /* 0x0002a2000021f000 */
[----:B------:R-:W-:-:S07]  /*04c0*/  ISETP.GT.U32.AND P1, PT, R11, R4, PT ;  /* 0x000000040b00720c */ /* 0x000fce0003f24070 */
[----:B------:R-:W3:Y:S01]  /*04d0*/  I2F.RP R8, R2 ;  /* 0x0000000200087306 */ /* 0x000ee20000209400 */
[----:B-1----:R-:W-:-:S05]  /*04e0*/  IMAD.MOV.U32 R6, RZ, RZ, RZ ;  /* 0x000000ffff067224 */ /* 0x002fca00078e00ff */
[-C--:B------:R-:W-:Y:S02]  /*04f0*/  @!P1 IADD3 R4, R4, -R11.reuse, RZ ;  /* 0x8000000b04049210 */ /* 0x080fe40007ffe0ff */
[----:B------:R-:W-:Y:S01]  /*0500*/  @!P1 IADD3 R3, R3, 0x1, RZ ;  /* 0x0000000103039810 */ /* 0x000fe20007ffe0ff */
[--C-:B--2---:R-:W-:Y:S01]  /*0510*/  IMAD.MOV R9, RZ, RZ, -R7.reuse ;  /* 0x000000ffff097224 */ /* 0x104fe200078e0a07 */
[----:B------:R-:W-:Y:S02]  /*0520*/  ISETP.GE.U32.AND P0, PT, R4, R11, PT ;  /* 0x0000000b0400720c */ /* 0x000fe40003f06070 */
[----:B------:R-:W-:Y:S01]  /*0530*/  LOP3.LUT R4, R12, R13, RZ, 0x3c, !PT ;  /* 0x0000000d0c047212 */ /* 0x000fe200078e3cff */
[----:B------:R-:W-:Y:S01]  /*0540*/  IMAD R9, R9, R0, RZ ;  /* 0x0000000009097224 */ /* 0x000fe200078e02ff */
[----:B------:R-:W-:Y:S01]  /*0550*/  ISETP.NE.AND P1, PT, R13, RZ, PT ;  /* 0x000000ff0d00720c */ /* 0x000fe20003f25270 */
[----:B---3--:R-:W1:Y:S01]  /*0560*/  MUFU.RCP R8, R8 ;  /* 0x0000000800087308 */ /* 0x008e620000001000 */
[----:B------:R-:W-:Y:S01]  /*0570*/  ISETP.GE.AND P2, PT, R4, RZ, PT ;  /* 0x000000ff0400720c */ /* 0x000fe20003f46270 */
[----:B------:R-:W-:-:S06]  /*0580*/  IMAD.HI.U32 R6, R7, R9, R6 ;  /* 0x0000000907067227 */ /* 0x000fcc00078e0006 */
[----:B------:R-:W-:-:S05]  /*0590*/  @P0 IADD3 R3, R3, 0x1, RZ ;  /* 0x0000000103030810 */ /* 0x000fca0007ffe0ff */
[----:B------:R-:W-:Y:S01]  /*05a0*/  IMAD.MOV.U32 R4, RZ, RZ, R3 ;  /* 0x000000ffff047224 */ /* 0x000fe200078e0003 */
[----:B------:R-:W-:Y:S02]  /*05b0*/  SHF.R.U32.HI R3, RZ, 0x6, R53 ;  /* 0x00000006ff037819 */ /* 0x000fe40000011635 */
[----:B-1----:R-:W-:Y:S02]  /*05c0*/  IADD3 R5, R8, 0xffffffe, RZ ;  /* 0x0ffffffe08057810 */ /* 0x002fe40007ffe0ff */
[----:B------:R-:W-:Y:S02]  /*05d0*/  @!P2 IADD3 R4, -R4, RZ, RZ ;  /* 0x000000ff0404a210 */ /* 0x000fe40007ffe1ff */
[----:B------:R-:W-:Y:S02]  /*05e0*/  @!P1 LOP3.LUT R4, RZ, R13, RZ, 0x33, !PT ;  /* 0x0000000dff049212 */ /* 0x000fe400078e33ff */
[----:B------:R-:W1:Y:S01]  /*05f0*/  F2I.FTZ.U32.TRUNC.NTZ R5, R5 ;  /* 0x0000000500057305 */ /* 0x000e62000021f000 */
[----:B------:R-:W-:-:S02]  /*0600*/  SGXT.U32 R3, R3, 0x1 ;  /* 0x000000010303781a */ /* 0x000fc40000000000 */
[C---:B------:R-:W-:Y:S01]  /*0610*/  IMAD.SHL.U32 R14, R4.reuse, 0x40, RZ ;  /* 0x00000040040e7824 */ /* 0x040fe200078e00ff */
[----:B------:R-:W-:-:S04]  /*0620*/  IADD3 R4, -R4, RZ, RZ ;  /* 0x000000ff04047210 */ /* 0x000fc80007ffe1ff */
[----:B------:R-:W-:Y:S01]  /*0630*/  LOP3.LUT R8, R14, R3, RZ, 0xfc, !PT ;  /* 0x000000030e087212 */ /* 0x000fe200078efcff */
[----:B------:R-:W-:Y:S01]  /*0640*/  IMAD R3, R13, R4, R12 ;  /* 0x000000040d037224 */ /* 0x000fe200078e020c */
[----:B------:R2:W-:Y:S01]  /*0650*/  STL [R1+0x2e8], R14 ;  /* 0x0002e80e01007387 */ /* 0x0005e20000100800 */
[----:B------:R-:W-:Y:S01]  /*0660*/  IMAD.MOV.U32 R4, RZ, RZ, RZ ;  /* 0x000000ffff047224 */ /* 0x000fe200078e00ff */
[----:B------:R-:W-:Y:S01]  /*0670*/  IABS R9, R8 ;  /* 0x0000000800097213 */ /* 0x000fe20000000000 */
[----:B------:R-:W-:Y:S01]  /*0680*/  IMAD.IADD R3, R10, 0x1, R3 ;  /* 0x000000010a037824 */ /* 0x000fe200078e0203 */
[C---:B------:R-:W-:Y:S01]  /*0690*/  LOP3.LUT R20, R8.reuse, 0x3e, RZ, 0xfc, !PT ;  /* 0x0000003e08147812 */ /* 0x040fe200078efcff */
[----:B-1----:R-:W-:Y:S01]  /*06a0*/  IMAD.MOV R11, RZ, RZ, -R5 ;  /* 0x000000ffff0b7224 */ /* 0x002fe200078e0a05 */
[----:B------:R-:W-:Y:S02]  /*06b0*/  LOP3.LUT R12, R8, 0x2, RZ, 0xfc, !PT ;  /* 0x00000002080c7812 */ /* 0x000fe400078efcff */
[----:B------:R-:W-:Y:S01]  /*06c0*/  IABS R17, R20 ;  /* 0x0000001400117213 */ /* 0x000fe20000000000 */
[----:B------:R-:W-:Y:S01]  /*06d0*/  IMAD R7, R11, R2, RZ ;  /* 0x000000020b077224 */ /* 0x000fe200078e02ff */
[----:B------:R-:W-:-:S02]  /*06e0*/  MOV R11, R9 ;  /* 0x00000009000b7202 */ /* 0x000fc40000000f00 */
[----:B--2---:R-:W-:Y:S01]  /*06f0*/  LOP3.LUT R14, R8, 0x4, RZ, 0xfc, !PT ;  /* 0x00000004080e7812 */ /* 0x004fe200078efcff */
[----:B------:R-:W-:Y:S01]  /*0700*/  IMAD.HI.U32 R4, R5, R7, R4 ;  /* 0x0000000705047227 */ /* 0x000fe200078e0004 */
[----:B------:R-:W-:Y:S02]  /*0710*/  IABS R13, R12 ;  /* 0x0000000c000d7213 */ /* 0x000fe40000000000 */
[----:B------:R-:W-:Y:S01]  /*0720*/  IABS R10, R14 ;  /* 0x0000000e000a7213 */ /* 0x000fe20000000000 */
[----:B------:R-:W-:Y:S01]  /*0730*/  IMAD.HI.U32 R5, R6, R11, RZ ;  /* 0x0000000b06057227 */ /* 0x000fe200078e00ff */
[----:B------:R-:W-:Y:S02]  /*0740*/  LOP3.LUT R16, R8, 0x6, RZ, 0xfc, !PT ;  /* 0x0000000608107812 */ /* 0x000fe400078efcff */
[----:B------:R-:W-:Y:S01]  /*0750*/  ISETP.GE.AND P3, PT, R14, RZ, PT ;  /* 0x000000ff0e00720c */ /* 0x000fe20003f66270 */
[----:B------:R-:W-:Y:S01]  /*0760*/  IMAD.MOV R5, RZ, RZ, -R5 ;  /* 0x000000ffff057224 */ /* 0x000fe200078e0a05 */
[----:B------:R-:W-:Y:S01]  /*0770*/  LOP3.LUT R14, R8, 0x8, RZ, 0xfc, !PT ;  /* 0x00000008080e7812 */ /* 0x000fe200078efcff */
[----:B------:R-:W-:Y:S01]  /*0780*/  IMAD.HI.U32 R9, R6, R17, RZ ;  /* 0x0000001106097227 */ /* 0x000fe200078e00ff */
[----:B------:R-:W-:-:S02]  /*0790*/  IABS R15, R16 ;  /* 0x00000010000f7213 */ /* 0x000fc40000000000 */
[----:B------:R-:W-:Y:S01]  /*07a0*/  ISETP.GE.AND P2, PT, R12, RZ, PT ;  /* 0x000000ff0c00720c */ /* 0x000fe20003f46270 */
[----:B------:R-:W-:Y:S01]  /*07b0*/  IMAD R5, R0, R5, R11 ;  /* 0x0000000500057224 */ /* 0x000fe200078e020b */
[----:B------:R-:W-:Y:S01]  /*07c0*/  MOV R11, R10 ;  /* 0x0000000a000b7202 */ /* 0x000fe20000000f00 */
[----:B------:R-:W-:Y:S01]  /*07d0*/  IMAD.MOV R10, RZ, RZ, -R9 ;  /* 0x000000ffff0a7224 */ /* 0x000fe200078e0a09 */
[----:B------:R-:W-:Y:S01]  /*07e0*/  ISETP.GE.AND P0, PT, R16, RZ, PT ;  /* 0x000000ff1000720c */ /* 0x000fe20003f06270 */
[----:B------:R-:W-:Y:S01]  /*07f0*/  IMAD.HI.U32 R7, R6, R13, RZ ;  /* 0x0000000d06077227 */ /* 0x000fe200078e00ff */
[----:B------:R-:W-:Y:S02]  /*0800*/  ISETP.GT.U32.AND P5, PT, R0, R5, PT ;  /* 0x000000050000720c */ /* 0x000fe40003fa4070 */
[----:B------:R-:W-:Y:S01]  /*0810*/  LOP3.LUT R16, R8, 0xa, RZ, 0xfc, !PT ;  /* 0x0000000a08107812 */ /* 0x000fe200078efcff */
[----:B------:R-:W-:Y:S01]  /*0820*/  IMAD.HI.U32 R9, R6, R11, RZ ;  /* 0x0000000b06097227 */ /* 0x000fe200078e00ff */
[----:B------:R-:W-:-:S02]  /*0830*/  LOP3.LUT R18, R8, 0xc, RZ, 0xfc, !PT ;  /* 0x0000000c08127812 */ /* 0x000fc400078efcff */
[----:B------:R-:W-:Y:S01]  /*0840*/  LOP3.LUT R22, R8, 0x10, RZ, 0xfc, !PT ;  /* 0x0000001008167812 */ /* 0x000fe200078efcff */
[----:B------:R-:W-:Y:S01]  /*0850*/  IMAD.MOV R7, RZ, RZ, -R7 ;  /* 0x000000ffff077224 */ /* 0x000fe200078e0a07 */
[----:B------:R-:W-:Y:S01]  /*0860*/  IADD3 R9, -R9, RZ, RZ ;  /* 0x000000ff09097210 */ /* 0x000fe20007ffe1ff */
[C---:B------:R-:W-:Y:S01]  /*0870*/  IMAD R17, R0.reuse, R10, R17 ;  /* 0x0000000a00117224 */ /* 0x040fe200078e0211 */
[----:B------:R-:W-:Y:S01]  /*0880*/  IABS R19, R18 ;  /* 0x0000001200137213 */ /* 0x000fe20000000000 */
[C---:B------:R-:W-:Y:S01]  /*0890*/  IMAD R7, R0.reuse, R7, R13 ;  /* 0x0000000700077224 */ /* 0x040fe200078e020d */
[----:B------:R-:W-:Y:S01]  /*08a0*/  IABS R13, R14 ;  /* 0x0000000e000d7213 */ /* 0x000fe20000000000 */
[C---:B------:R-:W-:Y:S01]  /*08b0*/  IMAD R9, R0.reuse, R9, R11 ;  /* 0x0000000900097224 */ /* 0x040fe200078e020b */
[C---:B------:R-:W-:Y:S01]  /*08c0*/  ISETP.GT.U32.AND P1, PT, R0.reuse, R17, PT ;  /* 0x000000110000720c */ /* 0x040fe20003f24070 */
[----:B------:R-:W-:Y:S01]  /*08d0*/  @!P5 IMAD.IADD R5, R5, 0x1, -R0 ;  /* 0x000000010505d824 */ /* 0x000fe200078e0a00 */
[----:B------:R-:W-:Y:S01]  /*08e0*/  ISETP.GT.U32.AND P4, PT, R0, R7, PT ;  /* 0x000000070000720c */ /* 0x000fe20003f84070 */
[----:B------:R-:W-:Y:S01]  /*08f0*/  IMAD.HI.U32 R10, R6, R15, RZ ;  /* 0x0000000f060a7227 */ /* 0x000fe200078e00ff */
[----:B------:R-:W-:-:S02]  /*0900*/  ISETP.GT.U32.AND P5, PT, R0, R9, PT ;  /* 0x000000090000720c */ /* 0x000fc40003fa4070 */
[----:B------:R-:W-:Y:S01]  /*0910*/  ISETP.GT.U32.AND P6, PT, R0, R5, PT ;  /* 0x000000050000720c */ /* 0x000fe20003fc4070 */
[----:B------:R-:W-:Y:S01]  /*0920*/  IMAD.HI.U32 R12, R6, R13, RZ ;  /* 0x0000000d060c7227 */ /* 0x000fe200078e00ff */
[C---:B------:R-:W-:Y:S02]  /*0930*/  LOP3.LUT R23, R8.reuse, 0x12, RZ, 0xfc, !PT ;  /* 0x0000001208177812 */ /* 0x040fe400078efcff */
[C---:B------:R-:W-:Y:S01]  /*0940*/  LOP3.LUT R24, R8.reuse, 0x14, RZ, 0xfc, !PT ;  /* 0x0000001408187812 */ /* 0x040fe200078efcff */
[----:B------:R-:W-:Y:S01]  /*0950*/  IMAD.MOV R10, RZ, RZ, -R10 ;  /* 0x000000ffff0a7224 */ /* 0x000fe200078e0a0a */
[----:B------:R-:W-:Y:S01]  /*0960*/  IABS R21, R23 ;  /* 0x0000001700157213 */ /* 0x000fe20000000000 */
[----:B------:R-:W-:Y:S01]  /*0970*/  IMAD.MOV R12, RZ, RZ, -R12 ;  /* 0x000000ffff0c7224 */ /* 0x000fe200078e0a0c */
[----:B------:R-:W-:Y:S01]  /*0980*/  @!P1 IADD3 R17, R17, -R0, RZ ;  /* 0x8000000011119210 */ /* 0x000fe20007ffe0ff */
[--C-:B------:R-:W-:Y:S01]  /*0990*/  @!P4 IMAD.IADD R7, R7, 0x1, -R0.reuse ;  /* 0x000000010707c824 */ /* 0x100fe200078e0a00 */
[----:B------:R-:W-:Y:S01]  /*09a0*/  ISETP.GE.AND P1, PT, R8, RZ, PT ;  /* 0x000000ff0800720c */ /* 0x000fe20003f26270 */
[----:B------:R-:W-:Y:S01]  /*09b0*/  @!P5 IMAD.IADD R9, R9, 0x1, -R0 ;  /* 0x000000010909d824 */ /* 0x000fe200078e0a00 */
[C---:B------:R-:W-:Y:S01]  /*09c0*/  ISETP.GT.U32.AND P4, PT, R0.reuse, R17, PT ;  /* 0x000000110000720c */ /* 0x040fe20003f84070 */
[----:B------:R-:W-:Y:S01]  /*09d0*/  IMAD R11, R0, R10, R15 ;  /* 0x0000000a000b7224 */ /* 0x000fe200078e020f */
[----:B------:R-:W-:-:S02]  /*09e0*/  @!P6 IADD3 R5, R5, -R0, RZ ;  /* 0x800000000505e210 */ /* 0x000fc40007ffe0ff */
[C---:B------:R-:W-:Y:S02]  /*09f0*/  ISETP.GT.U32.AND P6, PT, R0.reuse, R9, PT ;  /* 0x000000090000720c */ /* 0x040fe40003fc4070 */
[C---:B------:R-:W-:Y:S01]  /*0a00*/  ISETP.GT.U32.AND P5, PT, R0.reuse, R7, PT ;  /* 0x000000070000720c */ /* 0x040fe20003fa4070 */
[----:B------:R-:W-:Y:S01]  /*0a10*/  IMAD.MOV.U32 R10, RZ, RZ, R5 ;  /* 0x000000ffff0a7224 */ /* 0x000fe200078e0005 */
[----:B------:R-:W-:Y:S01]  /*0a20*/  IABS R15, R16 ;  /* 0x00000010000f7213 */ /* 0x000fe20000000000 */
[----:B------:R-:W-:Y:S01]  /*0a30*/  IMAD R5, R0, R12, R13 ;  /* 0x0000000c00057224 */ /* 0x000fe200078e020d */
[----:B------:R-:W-:Y:S01]  /*0a40*/  LOP3.LUT R25, R8, 0x1e, RZ, 0xfc, !PT ;  /* 0x0000001e08197812 */ /* 0x000fe200078efcff */
[----:B------:R-:W-:Y:S01]  /*0a50*/  IMAD.HI.U32 R13, R6, R19, RZ ;  /* 0x00000013060d7227 */ /* 0x000fe200078e00ff */
[----:B------:R-:W-:Y:S02]  /*0a60*/  LOP3.LUT R27, R8, 0x20, RZ, 0xfc, !PT ;  /* 0x00000020081b7812 */ /* 0x000fe400078efcff */
[----:B------:R-:W-:Y:S01]  /*0a70*/  @!P4 IADD3 R17, R17, -R0, RZ ;  /* 0x800000001111c210 */ /* 0x000fe20007ffe0ff */
[----:B------:R-:W-:Y:S01]  /*0a80*/  IMAD.HI.U32 R12, R6, R15, RZ ;  /* 0x0000000f060c7227 */ /* 0x000fe200078e00ff */
[----:B------:R-:W-:-:S02]  /*0a90*/  ISETP.GT.U32.AND P4, PT, R0, R11, PT ;  /* 0x0000000b0000720c */ /* 0x000fc40003f84070 */
[----:B------:R-:W-:Y:S01]  /*0aa0*/  @!P6 IADD3 R9, R9, -R0, RZ ;  /* 0x800000000909e210 */ /* 0x000fe20007ffe0ff */
[----:B------:R-:W-:Y:S01]  /*0ab0*/  @!P5 IMAD.IADD R7, R7, 0x1, -R0 ;  /* 0x000000010707d824 */ /* 0x000fe200078e0a00 */
[----:B------:R-:W-:Y:S01]  /*0ac0*/  ISETP.GT.U32.AND P6, PT, R0, R5, PT ;  /* 0x000000050000720c */ /* 0x000fe20003fc4070 */
[----:B------:R-:W-:Y:S01]  /*0ad0*/  IMAD.MOV R12, RZ, RZ, -R12 ;  /* 0x000000ffff0c7224 */ /* 0x000fe200078e0a0c */
[----:B------:R-:W-:Y:S01]  /*0ae0*/  ISETP.GE.AND P5, PT, R20, RZ, PT ;  /* 0x000000ff1400720c */ /* 0x000fe20003fa6270 */
[----:B------:R-:W-:Y:S01]  /*0af0*/  @!P1 IMAD.MOV R10, RZ, RZ, -R10 ;  /* 0x000000ffff0a9224 */ /* 0x000fe200078e0a0a */
[----:B------:R-:W-:Y:S01]  /*0b00*/  LOP3.LUT R20, R8, 0xe, RZ, 0xfc, !PT ;  /* 0x0000000e08147812 */ /* 0x000fe200078efcff */
[----:B------:R-:W-:Y:S01]  /*0b10*/  IMAD.MOV.U32 R40, RZ, RZ, R17 ;  /* 0x000000ffff287224 */ /* 0x000fe200078e0011 */
[----:B------:R-:W-:Y:S01]  /*0b20*/  ISETP.GE.AND P1, PT, R14, RZ, PT ;  /* 0x000000ff0e00720c */ /* 0x000fe20003f26270 */
[----:B------:R-:W-:Y:S01]  /*0b30*/  IMAD.MOV R14, RZ, RZ, -R13 ;  /* 0x000000ffff0e7224 */ /* 0x000fe200078e0a0d */
[----:B------:R-:W-:Y:S01]  /*0b40*/  LOP3.LUT R29, R8, 0x22, RZ, 0xfc, !PT ;  /* 0x00000022081d7812 */ /* 0x000fe200078efcff */
[C---:B------:R-:W-:Y:S01]  /*0b50*/  IMAD R13, R0.reuse, R12, R15 ;  /* 0x0000000c000d7224 */ /* 0x040fe200078e020f */
[----:B------:R-:W-:Y:S01]  /*0b60*/  IABS R12, R20 ;  /* 0x00000014000c7213 */ /* 0x000fe20000000000 */
[C---:B------:R-:W-:Y:S01]  /*0b70*/  IMAD R15, R0.reuse, R14, R19 ;  /* 0x0000000e000f7224 */ /* 0x040fe200078e0213 */
[-C--:B------:R-:W-:Y:S01]  /*0b80*/  @!P4 IADD3 R11, R11, -R0.reuse, RZ ;  /* 0x800000000b0bc210 */ /* 0x080fe20007ffe0ff */
[----:B------:R-:W-:Y:S01]  /*0b90*/  IMAD.MOV.U32 R14, RZ, RZ, R9 ;  /* 0x000000ffff0e7224 */ /* 0x000fe200078e0009 */
[----:B------:R-:W-:Y:S01]  /*0ba0*/  @!P6 IADD3 R5, R5, -R0, RZ ;  /* 0x800000000505e210 */ /* 0x000fe20007ffe0ff */
[----:B------:R-:W-:Y:S01]  /*0bb0*/  IMAD.MOV.U32 R17, RZ, RZ, R12 ;  /* 0x000000ffff117224 */ /* 0x000fe200078e000c */
[----:B------:R-:W-:Y:S01]  /*0bc0*/  ISETP.GT.U32.AND P6, PT, R0, R11, PT ;  /* 0x0000000b0000720c */ /* 0x000fe20003fc4070 */
[----:B------:R-:W-:Y:S01]  /*0bd0*/  IMAD.MOV.U32 R12, RZ, RZ, R7 ;  /* 0x000000ffff0c7224 */ /* 0x000fe200078e0007 */
[----:B------:R-:W-:Y:S01]  /*0be0*/  @!P3 IADD3 R14, -R14, RZ, RZ ;  /* 0x000000ff0e0eb210 */ /* 0x000fe20007ffe1ff */
[----:B------:R-:W-:Y:S01]  /*0bf0*/  @!P5 IMAD.MOV R40, RZ, RZ, -R40 ;  /* 0x000000ffff28d224 */ /* 0x000fe200078e0a28 */
[----:B------:R-:W-:Y:S01]  /*0c00*/  ISETP.GT.U32.AND P5, PT, R0, R5, PT ;  /* 0x000000050000720c */ /* 0x000fe20003fa4070 */
[----:B------:R-:W-:Y:S01]  /*0c10*/  IMAD.HI.U32 R7, R6, R17, RZ ;  /* 0x0000001106077227 */ /* 0x000fe200078e00ff */
[----:B------:R-:W-:-:S02]  /*0c20*/  @!P2 IADD3 R12, -R12, RZ, RZ ;  /* 0x000000ff0c0ca210 */ /* 0x000fc40007ffe1ff */
[C---:B------:R-:W-:Y:S01]  /*0c30*/  ISETP.GT.U32.AND P2, PT, R0.reuse, R13, PT ;  /* 0x0000000d0000720c */ /* 0x040fe20003f44070 */
[----:B------:R-:W-:Y:S01]  /*0c40*/  IMAD.MOV R7, RZ, RZ, -R7 ;  /* 0x000000ffff077224 */ /* 0x000fe200078e0a07 */
[C---:B------:R-:W-:Y:S02]  /*0c50*/  ISETP.GT.U32.AND P3, PT, R0.reuse, R15, PT ;  /* 0x0000000f0000720c */ /* 0x040fe40003f64070 */
[----:B------:R-:W-:Y:S01]  /*0c60*/  IABS R19, R22 ;  /* 0x0000001600137213 */ /* 0x000fe20000000000 */
[----:B------:R-:W-:Y:S01]  /*0c70*/  IMAD R7, R0, R7, R17 ;  /* 0x0000000700077224 */ /* 0x000fe200078e0211 */
[----:B------:R-:W-:Y:S01]  /*0c80*/  ISETP.GE.AND P4, PT, R16, RZ, PT ;  /* 0x000000ff1000720c */ /* 0x000fe20003f86270 */
[--C-:B------:R-:W-:Y:S01]  /*0c90*/  @!P6 IMAD.IADD R11, R11, 0x1, -R0.reuse ;  /* 0x000000010b0be824 */ /* 0x100fe200078e0a00 */
[----:B------:R-:W-:Y:S01]  /*0ca0*/  ISETP.GE.AND P6, PT, R18, RZ, PT ;  /* 0x000000ff1200720c */ /* 0x000fe20003fc6270 */
[----:B------:R-:W-:Y:S01]  /*0cb0*/  @!P5 IMAD.IADD R5, R5, 0x1, -R0 ;  /* 0x000000010505d824 */ /* 0x000fe200078e0a00 */
[----:B------:R-:W-:Y:S01]  /*0cc0*/  ISETP.GT.U32.AND P5, PT, R0, R7, PT ;  /* 0x000000070000720c */ /* 0x000fe20003fa4070 */
[----:B------:R-:W-:Y:S01]  /*0cd0*/  IMAD.HI.U32 R9, R6, R19, RZ ;  /* 0x0000001306097227 */ /* 0x000fe200078e00ff */
[----:B------:R-:W-:-:S02]  /*0ce0*/  IABS R18, R24 ;  /* 0x0000001800127213 */ /* 0x000fc40000000000 */
[-C--:B------:R-:W-:Y:S01]  /*0cf0*/  @!P2 IADD3 R13, R13, -R0.reuse, RZ ;  /* 0x800000000d0da210 */ /* 0x080fe20007ffe0ff */
[----:B------:R-:W-:Y:S01]  /*0d00*/  @!P3 IMAD.IADD R15, R15, 0x1, -R0 ;  /* 0x000000010f0fb824 */ /* 0x000fe200078e0a00 */
[----:B------:R-:W-:Y:S01]  /*0d10*/  MOV R16, R11 ;  /* 0x0000000b00107202 */ /* 0x000fe20000000f00 */
[----:B------:R-:W-:Y:S01]  /*0d20*/  IMAD.MOV R9, RZ, RZ, -R9 ;  /* 0x000000ffff097224 */ /* 0x000fe200078e0a09 */
[----:B------:R-:W-:Y:S01]  /*0d30*/  ISETP.GT.U32.AND P2, PT, R0, R13, PT ;  /* 0x0000000d0000720c */ /* 0x000fe20003f44070 */
[----:B------:R-:W-:Y:S01]  /*0d40*/  IMAD.HI.U32 R17, R6, R21, RZ ;  /* 0x0000001506117227 */ /* 0x000fe200078e00ff */
[----:B------:R-:W-:Y:S02]  /*0d50*/  ISETP.GE.AND P3, PT, R20, RZ, PT ;  /* 0x000000ff1400720c */ /* 0x000fe40003f66270 */
[----:B------:R-:W-:Y:S01]  /*0d60*/  LOP3.LUT R31, R8, 0x24, RZ, 0xfc, !PT ;  /* 0x00000024081f7812 */ /* 0x000fe200078efcff */
[C---:B------:R-:W-:Y:S01]  /*0d70*/  IMAD R9, R0.reuse, R9, R19 ;  /* 0x0000000900097224 */ /* 0x040fe200078e0213 */
[----:B------:R-:W-:Y:S01]  /*0d80*/  @!P5 IADD3 R7, R7, -R0, RZ ;  /* 0x800000000707d210 */ /* 0x000fe20007ffe0ff */
[----:B------:R-:W-:Y:S01]  /*0d90*/  IMAD.MOV R17, RZ, RZ, -R17 ;  /* 0x000000ffff117224 */ /* 0x000fe200078e0a11 */
[C---:B------:R-:W-:Y:S01]  /*0da0*/  ISETP.GT.U32.AND P5, PT, R0.reuse, R15, PT ;  /* 0x0000000f0000720c */ /* 0x040fe20003fa4070 */
[----:B------:R-:W-:Y:S01]  /*0db0*/  IMAD.MOV.U32 R19, RZ, RZ, R18 ;  /* 0x000000ffff137224 */ /* 0x000fe200078e0012 */
[----:B------:R-:W-:Y:S01]  /*0dc0*/  MOV R18, R5 ;  /* 0x0000000500127202 */ /* 0x000fe20000000f00 */
[----:B------:R-:W-:Y:S01]  /*0dd0*/  IMAD R11, R0, R17, R21 ;  /* 0x00000011000b7224 */ /* 0x000fe200078e0215 */
[----:B------:R-:W-:Y:S01]  /*0de0*/  LOP3.LUT R33, R8, 0x26, RZ, 0xfc, !PT ;  /* 0x0000002608217812 */ /* 0x000fe200078efcff */
[----:B------:R-:W-:Y:S01]  /*0df0*/  @!P2 IMAD.IADD R13, R13, 0x1, -R0 ;  /* 0x000000010d0da824 */ /* 0x000fe200078e0a00 */
[----:B------:R-:W-:Y:S01]  /*0e00*/  ISETP.GT.U32.AND P2, PT, R0, R9, PT ;  /* 0x000000090000720c */ /* 0x000fe20003f44070 */
[----:B------:R-:W-:Y:S01]  /*0e10*/  IMAD.HI.U32 R5, R6, R19, RZ ;  /* 0x0000001306057227 */ /* 0x000fe200078e00ff */
[----:B------:R-:W-:-:S02]  /*0e20*/  LOP3.LUT R35, R8, 0x2a, RZ, 0xfc, !PT ;  /* 0x0000002a08237812 */ /* 0x000fc400078efcff */
[----:B------:R-:W-:Y:S01]  /*0e30*/  @!P4 IADD3 R13, -R13, RZ, RZ ;  /* 0x000000ff0d0dc210 */ /* 0x000fe20007ffe1ff */
[----:B------:R-:W-:Y:S01]  /*0e40*/  @!P0 IMAD.MOV R16, RZ, RZ, -R16 ;  /* 0x000000ffff108224 */ /* 0x000fe200078e0a10 */
[C---:B------:R-:W-:Y:S01]  /*0e50*/  ISETP.GT.U32.AND P4, PT, R0.reuse, R11, PT ;  /* 0x0000000b0000720c */ /* 0x040fe20003f84070 */
[----:B------:R-:W-:Y:S01]  /*0e60*/  IMAD.MOV R5, RZ, RZ, -R5 ;  /* 0x000000ffff057224 */ /* 0x000fe200078e0a05 */
[C---:B------:R-:W-:Y:S01]  /*0e70*/  ISETP.GT.U32.AND P0, PT, R0.reuse, R7, PT ;  /* 0x000000070000720c */ /* 0x040fe20003f04070 */
[----:B------:R-:W-:Y:S01]  /*0e80*/  @!P5 IMAD.IADD R15, R15, 0x1, -R0 ;  /* 0x000000010f0fd824 */ /* 0x000fe200078e0a00 */
[----:B------:R-:W-:Y:S01]  /*0e90*/  ISETP.GE.AND P5, PT, R23, RZ, PT ;  /* 0x000000ff1700720c */ /* 0x000fe20003fa6270 */
[----:B------:R-:W-:Y:S01]  /*0ea0*/  IMAD R5, R0, R5, R19 ;  /* 0x0000000500057224 */ /* 0x000fe200078e0213 */
[----:B------:R-:W-:Y:S01]  /*0eb0*/  LOP3.LUT R23, R8, 0x18, RZ, 0xfc, !PT ;  /* 0x0000001808177812 */ /* 0x000fe200078efcff */
[----:B------:R-:W-:Y:S01]  /*0ec0*/  @!P1 IMAD.MOV R18, RZ, RZ, -R18 ;  /* 0x000000ffff129224 */ /* 0x000fe200078e0a12 */
[----:B------:R-:W-:-:S02]  /*0ed0*/  @!P2 IADD3 R9, R9, -R0, RZ ;  /* 0x800000000909a210 */ /* 0x000fc40007ffe0ff */
[----:B------:R-:W-:Y:S02]  /*0ee0*/  @!P6 IADD3 R15, -R15, RZ, RZ ;  /* 0x000000ff0f0fe210 */ /* 0x000fe40007ffe1ff */
[----:B------:R-:W-:Y:S01]  /*0ef0*/  ISETP.GT.U32.AND P6, PT, R0, R5, PT ;  /* 0x000000050000720c */ /* 0x000fe20003fc4070 */
[--C-:B------:R-:W-:Y:S01]  /*0f00*/  @!P4 IMAD.IADD R11, R11, 0x1, -R0.reuse ;  /* 0x000000010b0bc824 */ /* 0x100fe200078e0a00 */
[----:B------:R-:W-:Y:S01]  /*0f10*/  ISETP.GE.AND P1, PT, R22, RZ, PT ;  /* 0x000000ff1600720c */ /* 0x000fe20003f26270 */
[----:B------:R-:W-:Y:S01]  /*0f20*/  @!P0 IMAD.IADD R7, R7, 0x1, -R0 ;  /* 0x0000000107078824 */ /* 0x000fe200078e0a00 */
[----:B------:R-:W-:Y:S02]  /*0f30*/  LOP3.LUT R22, R8, 0x16, RZ, 0xfc, !PT ;  /* 0x0000001608167812 */ /* 0x000fe400078efcff */
[----:B------:R-:W-:Y:S01]  /*0f40*/  ISETP.GT.U32.AND P2, PT, R0, R9, PT ;  /* 0x000000090000720c */ /* 0x000fe20003f44070 */
[----:B------:R-:W-:Y:S01]  /*0f50*/  IMAD.MOV.U32 R20, RZ, RZ, R7 ;  /* 0x000000ffff147224 */ /* 0x000fe200078e0007 */
[----:B------:R-:W-:-:S02]  /*0f60*/  IABS R19, R22 ;  /* 0x0000001600137213 */ /* 0x000fc40000000000 */
[----:B------:R-:W-:Y:S01]  /*0f70*/  ISETP.GT.U32.AND P4, PT, R0, R11, PT ;  /* 0x0000000b0000720c */ /* 0x000fe20003f84070 */
[----:B------:R-:W-:Y:S01]  /*0f80*/  @!P3 IMAD.MOV R20, RZ, RZ, -R20 ;  /* 0x000000ffff14b224 */ /* 0x000fe200078e0a14 */
[----:B------:R-:W-:Y:S01]  /*0f90*/  ISETP.GE.AND P0, PT, R24, RZ, PT ;  /* 0x000000ff1800720c */ /* 0x000fe20003f06270 */
[----:B------:R-:W-:Y:S01]  /*0fa0*/  IMAD.HI.U32 R17, R6, R19, RZ ;  /* 0x0000001306117227 */ /* 0x000fe200078e00ff */
[----:B------:R-:W-:Y:S02]  /*0fb0*/  LOP3.LUT R24, R8, 0x1a, RZ, 0xfc, !PT ;  /* 0x0000001a08187812 */ /* 0x000fe400078efcff */
[----:B------:R-:W-:Y:S01]  /*0fc0*/  ISETP.GE.AND P3, PT, R22, RZ, PT ;  /* 0x000000ff1600720c */ /* 0x000fe20003f66270 */
[----:B------:R-:W-:Y:S01]  /*0fd0*/  @!P6 IMAD.IADD R5, R5, 0x1, -R0 ;  /* 0x000000010505e824 */ /* 0x000fe200078e0a00 */
[----:B------:R-:W-:Y:S01]  /*0fe0*/  IABS R22, R24 ;  /* 0x0000001800167213 */ /* 0x000fe20000000000 */
[----:B------:R-:W-:Y:S01]  /*0ff0*/  IMAD.MOV R17, RZ, RZ, -R17 ;  /* 0x000000ffff117224 */ /* 0x000fe200078e0a11 */
[----:B------:R-:W-:-:S02]  /*1000*/  IABS R21, R23 ;  /* 0x0000001700157213 */ /* 0x000fc40000000000 */
[-C--:B------:R-:W-:Y:S01]  /*1010*/  @!P2 IADD3 R9, R9, -R0.reuse, RZ ;  /* 0x800000000909a210 */ /* 0x080fe20007ffe0ff */
[C---:B------:R-:W-:Y:S01]  /*1020*/  IMAD R7, R0.reuse, R17, R19 ;  /* 0x0000001100077224 */ /* 0x040fe200078e0213 */
[----:B------:R-:W-:Y:S01]  /*1030*/  ISETP.GT.U32.AND P6, PT, R0, R5, PT ;  /* 0x000000050000720c */ /* 0x000fe20003fc4070 */
[----:B------:R-:W-:Y:S01]  /*1040*/  IMAD.MOV.U32 R19, RZ, RZ, R22 ;  /* 0x000000ffff137224 */ /* 0x000fe200078e0016 */
[----:B------:R-:W-:Y:S01]  /*1050*/  @!P4 IADD3 R11, R11, -R0, RZ ;  /* 0x800000000b0bc210 */ /* 0x000fe20007ffe0ff */
[----:B------:R-:W-:Y:S01]  /*1060*/  IMAD.HI.U32 R17, R6, R21, RZ ;  /* 0x0000001506117227 */ /* 0x000fe200078e00ff */
[----:B------:R-:W-:Y:S02]  /*1070*/  ISETP.GT.U32.AND P4, PT, R0, R7, PT ;  /* 0x000000070000720c */ /* 0x000fe40003f84070 */
[----:B------:R-:W-:Y:S01]  /*1080*/  ISETP.GE.AND P2, PT, R23, RZ, PT ;  /* 0x000000ff1700720c */ /* 0x000fe20003f46270 */
[----:B------:R-:W-:Y:S01]  /*1090*/  IMAD.MOV.U32 R22, RZ, RZ, R9 ;  /* 0x000000ffff167224 */ /* 0x000fe200078e0009 */
[----:B------:R-:W-:Y:S01]  /*10a0*/  IADD3 R9, -R17, RZ, RZ ;  /* 0x000000ff11097210 */ /* 0x000fe20007ffe1ff */
[----:B------:R-:W-:Y:S01]  /*10b0*/  IMAD.HI.U32 R17, R6, R19, RZ ;  /* 0x0000001306117227 */ /* 0x000fe200078e00ff */
[----:B------:R-:W-:-:S02]  /*10c0*/  IABS R23, R27 ;  /* 0x0000001b00177213 */ /* 0x000fc40000000000 */
[----:B------:R-:W-:Y:S01]  /*10d0*/  LOP3.LUT R37, R8, 0x2c, RZ, 0xfc, !PT ;  /* 0x0000002c08257812 */ /* 0x000fe200078efcff */
[----:B------:R-:W-:Y:S01]  /*10e0*/  @!P1 IMAD.MOV R22, RZ, RZ, -R22 ;  /* 0x000000ffff169224 */ /* 0x000fe200078e0a16 */
[----:B------:R-:W-:Y:S01]  /*10f0*/  ISETP.GE.AND P1, PT, R24, RZ, PT ;  /* 0x000000ff1800720c */ /* 0x000fe20003f26270 */
[----:B------:R-:W-:Y:S01]  /*1100*/  IMAD.MOV.U32 R24, RZ, RZ, R11 ;  /* 0x000000ffff187224 */ /* 0x000fe200078e000b */
[----:B------:R-:W-:Y:S01]  /*1110*/  LOP3.LUT R11, R8, 0x1c, RZ, 0xfc, !PT ;  /* 0x0000001c080b7812 */ /* 0x000fe200078efcff */
[----:B------:R-:W-:Y:S01]  /*1120*/  IMAD R9, R0, R9, R21 ;  /* 0x0000000900097224 */ /* 0x000fe200078e0215 */
[----:B------:R-:W-:Y:S01]  /*1130*/  @!P6 IADD3 R5, R5, -R0, RZ ;  /* 0x800000000505e210 */ /* 0x000fe20007ffe0ff */
[----:B------:R-:W-:Y:S01]  /*1140*/  IMAD.MOV R17, RZ, RZ, -R17 ;  /* 0x000000ffff117224 */ /* 0x000fe200078e0a11 */
[----:B------:R-:W-:Y:S01]  /*1150*/  IABS R21, R11 ;  /* 0x0000000b00157213 */ /* 0x000fe20000000000 */
[----:B------:R-:W-:Y:S01]  /*1160*/  @!P4 IMAD.IADD R7, R7, 0x1, -R0 ;  /* 0x000000010707c824 */ /* 0x000fe200078e0a00 */
[----:B------:R-:W-:Y:S01]  /*1170*/  @!P5 IADD3 R24, -R24, RZ, RZ ;  /* 0x000000ff1818d210 */ /* 0x000fe20007ffe1ff */
[----:B------:R-:W-:Y:S01]  /*1180*/  IMAD.MOV.U32 R26, RZ, RZ, R5 ;  /* 0x000000ffff1a7224 */ /* 0x000fe200078e0005 */
[----:B------:R-:W-:Y:S01]  /*1190*/  ISETP.GE.AND P5, PT, R11, RZ, PT ;  /* 0x000000ff0b00720c */ /* 0x000fe20003fa6270 */
[C---:B------:R-:W-:Y:S01]  /*11a0*/  IMAD R11, R0.reuse, R17, R19 ;  /* 0x00000011000b7224 */ /* 0x040fe200078e0213 */
[----:B------:R-:W-:Y:S01]  /*11b0*/  ISETP.GT.U32.AND P6, PT, R0, R9, PT ;  /* 0x000000090000720c */ /* 0x000fe20003fc4070 */
[----:B------:R-:W-:Y:S01]  /*11c0*/  IMAD.MOV.U32 R19, RZ, RZ, R21 ;  /* 0x000000ffff137224 */ /* 0x000fe200078e0015 */
[----:B------:R-:W-:-:S02]  /*11d0*/  @!P0 IADD3 R26, -R26, RZ, RZ ;  /* 0x000000ff1a1a8210 */ /* 0x000fc40007ffe1ff */
[----:B------:R-:W-:Y:S01]  /*11e0*/  ISETP.GT.U32.AND P0, PT, R0, R11, PT ;  /* 0x0000000b0000720c */ /* 0x000fe20003f04070 */
[----:B------:R-:W-:Y:S01]  /*11f0*/  IMAD.HI.U32 R17, R6, R19, RZ ;  /* 0x0000001306117227 */ /* 0x000fe200078e00ff */
[----:B------:R-:W-:Y:S02]  /*1200*/  ISETP.GT.U32.AND P4, PT, R0, R7, PT ;  /* 0x000000070000720c */ /* 0x000fe40003f84070 */
[----:B------:R-:W-:Y:S01]  /*1210*/  IABS R21, R25 ;  /* 0x0000001900157213 */ /* 0x000fe20000000000 */
[----:B------:R-:W-:Y:S01]  /*1220*/  IMAD.MOV R17, RZ, RZ, -R17 ;  /* 0x000000ffff117224 */ /* 0x000fe200078e0a11 */
[C---:B------:R-:W-:Y:S02]  /*1230*/  LOP3.LUT R41, R8.reuse, 0x2e, RZ, 0xfc, !PT ;  /* 0x0000002e08297812 */ /* 0x040fe400078efcff */
[----:B------:R-:W-:Y:S01]  /*1240*/  LOP3.LUT R42, R8, 0x30, RZ, 0xfc, !PT ;  /* 0x00000030082a7812 */ /* 0x000fe200078efcff */
[----:B------:R-:W-:Y:S01]  /*1250*/  IMAD R5, R0, R17, R19 ;  /* 0x0000001100057224 */ /* 0x000fe200078e0213 */
[C---:B------:R-:W-:Y:S01]  /*1260*/  LOP3.LUT R44, R8.reuse, 0x32, RZ, 0xfc, !PT ;  /* 0x00000032082c7812 */ /* 0x040fe200078efcff */
[--C-:B------:R-:W-:Y:S01]  /*1270*/  @!P6 IMAD.IADD R9, R9, 0x1, -R0.reuse ;  /* 0x000000010909e824 */ /* 0x100fe200078e0a00 */
[----:B------:R-:W-:Y:S01]  /*1280*/  LOP3.LUT R46, R8, 0x34, RZ, 0xfc, !PT ;  /* 0x00000034082e7812 */ /* 0x000fe200078efcff */
[--C-:B------:R-:W-:Y:S01]  /*1290*/  @!P0 IMAD.IADD R11, R11, 0x1, -R0.reuse ;  /* 0x000000010b0b8824 */ /* 0x100fe200078e0a00 */
[C---:B------:R-:W-:Y:S01]  /*12a0*/  ISETP.GT.U32.AND P6, PT, R0.reuse, R5, PT ;  /* 0x000000050000720c */ /* 0x040fe20003fc4070 */
[----:B------:R-:W-:Y:S01]  /*12b0*/  @!P4 IMAD.IADD R7, R7, 0x1, -R0 ;  /* 0x000000010707c824 */ /* 0x000fe200078e0a00 */
[----:B------:R-:W-:Y:S01]  /*12c0*/  ISETP.GT.U32.AND P0, PT, R0, R9, PT ;  /* 0x000000090000720c */ /* 0x000fe20003f04070 */
[----:B------:R-:W-:Y:S01]  /*12d0*/  IMAD.HI.U32 R19, R6, R23, RZ ;  /* 0x0000001706137227 */ /* 0x000fe200078e00ff */
[----:B------:R-:W-:-:S02]  /*12e0*/  ISETP.GE.AND P4, PT, R25, RZ, PT ;  /* 0x000000ff1900720c */ /* 0x000fc40003f86270 */
[----:B------:R-:W-:Y:S01]  /*12f0*/  IABS R25, R29 ;  /* 0x0000001d00197213 */ /* 0x000fe20000000000 */
[----:B------:R-:W-:Y:S01]  /*1300*/  IMAD.HI.U32 R17, R6, R21, RZ ;  /* 0x0000001506117227 */ /* 0x000fe200078e00ff */
[----:B------:R-:W-:Y:S02]  /*1310*/  MOV R28, R7 ;  /* 0x00000007001c7202 */ /* 0x000fe40000000f00 */
[----:B------:R-:W-:Y:S01]  /*1320*/  LOP3.LUT R47, R8, 0x36, RZ, 0xfc, !PT ;  /* 0x00000036082f7812 */ /* 0x000fe200078efcff */
[----:B------:R-:W-:Y:S01]  /*1330*/  IMAD.HI.U32 R7, R6, R25, RZ ;  /* 0x0000001906077227 */ /* 0x000fe200078e00ff */
[----:B------:R-:W-:Y:S02]  /*1340*/  IADD3 R17, -R17, RZ, RZ ;  /* 0x000000ff11117210 */ /* 0x000fe40007ffe1ff */
[----:B------:R-:W-:Y:S01]  /*1350*/  LOP3.LUT R48, R8, 0x38, RZ, 0xfc, !PT ;  /* 0x0000003808307812 */ /* 0x000fe200078efcff */
[--C-:B------:R-:W-:Y:S01]  /*1360*/  @!P6 IMAD.IADD R5, R5, 0x1, -R0.reuse ;  /* 0x000000010505e824 */ /* 0x100fe200078e0a00 */
[----:B------:R-:W-:Y:S01]  /*1370*/  ISETP.GT.U32.AND P6, PT, R0, R11, PT ;  /* 0x0000000b0000720c */ /* 0x000fe20003fc4070 */
[--C-:B------:R-:W-:Y:S01]  /*1380*/  @!P0 IMAD.IADD R9, R9, 0x1, -R0.reuse ;  /* 0x0000000109098824 */ /* 0x100fe200078e0a00 */
[----:B------:R-:W-:Y:S01]  /*1390*/  IADD3 R7, -R7, RZ, RZ ;  /* 0x000000ff07077210 */ /* 0x000fe20007ffe1ff */
[----:B------:R-:W-:Y:S01]  /*13a0*/  IMAD.MOV R19, RZ, RZ, -R19 ;  /* 0x000000ffff137224 */ /* 0x000fe200078e0a13 */
[----:B------:R-:W-:Y:S01]  /*13b0*/  LOP3.LUT R49, R8, 0x3a, RZ, 0xfc, !PT ;  /* 0x0000003a08317812 */ /* 0x000fe200078efcff */
[----:B------:R-:W-:Y:S01]  /*13c0*/  IMAD.MOV.U32 R30, RZ, RZ, R9 ;  /* 0x000000ffff1e7224 */ /* 0x000fe200078e0009 */
[----:B------:R-:W-:Y:S01]  /*13d0*/  LEA R55, R3, R52, 0x9 ;  /* 0x0000003403377211 */ /* 0x000fe200078e48ff */
[C---:B------:R-:W-:Y:S01]  /*13e0*/  IMAD R19, R0.reuse, R19, R23 ;  /* 0x0000001300137224 */ /* 0x040fe200078e0217 */
[----:B------:R-:W-:Y:S01]  /*13f0*/  IABS R23, R33 ;  /* 0x0000002100177213 */ /* 0x000fe20000000000 */
[----:B------:R-:W-:Y:S01]  /*1400*/  IMAD R7, R0, R7, R25 ;  /* 0x0000000700077224 */ /* 0x000fe200078e0219 */
[----:B------:R-:W-:Y:S01]  /*1410*/  @!P2 IADD3 R30, -R30, RZ, RZ ;  /* 0x000000ff1e1ea210 */ /* 0x000fe20007ffe1ff */
[C---:B------:R-:W-:Y:S01]  /*1420*/  IMAD R17, R0.reuse, R17, R21 ;  /* 0x0000001100117224 */ /* 0x040fe200078e0215 */
[C---:B------:R-:W-:Y:S01]  /*1430*/  ISETP.GT.U32.AND P2, PT, R0.reuse, R19, PT ;  /* 0x000000130000720c */ /* 0x040fe20003f44070 */
[----:B------:R-:W-:Y:S01]  /*1440*/  @!P6 IMAD.IADD R11, R11, 0x1, -R0 ;  /* 0x000000010b0be824 */ /* 0x000fe200078e0a00 */
[----:B------:R-:W-:Y:S01]  /*1450*/  IABS R21, R31 ;  /* 0x0000001f00157213 */ /* 0x000fe20000000000 */
[----:B------:R-:W-:Y:S01]  /*1460*/  @!P3 IMAD.MOV R28, RZ, RZ, -R28 ;  /* 0x000000ffff1cb224 */ /* 0x000fe200078e0a1c */
[C---:B------:R-:W-:Y:S01]  /*1470*/  ISETP.GT.U32.AND P6, PT, R0.reuse, R7, PT ;  /* 0x000000070000720c */ /* 0x040fe20003fc4070 */
[----:B------:R-:W-:Y:S01]  /*1480*/  IMAD.MOV.U32 R32, RZ, RZ, R11 ;  /* 0x000000ffff207224 */ /* 0x000fe200078e000b */
[----:B------:R-:W-:Y:S01]  /*1490*/  ISETP.GT.U32.AND P3, PT, R0, R5, PT ;  /* 0x000000050000720c */ /* 0x000fe20003f64070 */
[----:B------:R-:W-:Y:S01]  /*14a0*/  IMAD.HI.U32 R9, R6, R21, RZ ;  /* 0x0000001506097227 */ /* 0x000fe200078e00ff */
[----:B------:R-:W-:Y:S01]  /*14b0*/  ISETP.GT.U32.AND P0, PT, R0, R17, PT ;  /* 0x000000110000720c */ /* 0x000fe20003f04070 */
[----:B------:R-:W-:Y:S01]  /*14c0*/  STL [R1+0x2e4], R55 ;  /* 0x0002e43701007387 */ /* 0x000fe20000100800 */
[----:B------:R-:W-:Y:S01]  /*14d0*/  IABS R39, R49 ;  /* 0x0000003100277213 */ /* 0x000fe20000000000 */
[----:B------:R-:W-:Y:S01]  /*14e0*/  @!P1 IMAD.MOV R32, RZ, RZ, -R32 ;  /* 0x000000ffff209224 */ /* 0x000fe200078e0a20 */
[----:B------:R-:W-:-:S02]  /*14f0*/  IADD3 R9, -R9, RZ, RZ ;  /* 0x000000ff09097210 */ /* 0x000fc40007ffe1ff */
[-C--:B------:R-:W-:Y:S02]  /*1500*/  @!P2 IADD3 R19, R19, -R0.reuse, RZ ;  /* 0x800000001313a210 */ /* 0x080fe40007ffe0ff */
[----:B------:R-:W-:Y:S01]  /*1510*/  IADD3 R51, R55, 0x100, RZ ;  /* 0x0000010037337810 */ /* 0x000fe20007ffe0ff */
[--C-:B------:R-:W-:Y:S01]  /*1520*/  @!P6 IMAD.IADD R7, R7, 0x1, -R0.reuse ;  /* 0x000000010707e824 */ /* 0x100fe200078e0a00 */
[C---:B------:R-:W-:Y:S01]  /*1530*/  ISETP.GT.U32.AND P6, PT, R0.reuse, R19, PT ;  /* 0x000000130000720c */ /* 0x040fe20003fc4070 */
[----:B------:R-:W-:Y:S01]  /*1540*/  IMAD R9, R0, R9, R21 ;  /* 0x0000000900097224 */ /* 0x000fe200078e0215 */
[----:B------:R-:W-:Y:S01]  /*1550*/  IABS R43, R51 ;  /* 0x00000033002b7213 */ /* 0x000fe20000000000 */
[----:B------:R-:W-:Y:S01]  /*1560*/  IMAD.HI.U32 R21, R6, R23, RZ ;  /* 0x0000001706157227 */ /* 0x000fe200078e00ff */
[----:B------:R-:W-:Y:S02]  /*1570*/  ISETP.GT.U32.AND P1, PT, R0, R7, PT ;  /* 0x000000070000720c */ /* 0x000fe40003f24070 */
[----:B------:R-:W-:Y:S01]  /*1580*/  IADD3 R54, R55, 0x80, RZ ;  /* 0x0000008037367810 */ /* 0x000fe20007ffe0ff */
[--C-:B------:R-:W-:Y:S01]  /*1590*/  @!P3 IMAD.IADD R5, R5, 0x1, -R0.reuse ;  /* 0x000000010505b824 */ /* 0x100fe200078e0a00 */
[----:B------:R-:W-:Y:S01]  /*15a0*/  ISETP.GE.AND P3, PT, R27, RZ, PT ;  /* 0x000000ff1b00720c */ /* 0x000fe20003f66270 */
[----:B------:R-:W-:Y:S01]  /*15b0*/  IMAD.MOV R21, RZ, RZ, -R21 ;  /* 0x000000ffff157224 */ /* 0x000fe200078e0a15 */
[----:B------:R-:W-:Y:S01]  /*15c0*/  LOP3.LUT R27, R8, 0x28, RZ, 0xfc, !PT ;  /* 0x00000028081b7812 */ /* 0x000fe200078efcff */
[--C-:B------:R-:W-:Y:S01]  /*15d0*/  @!P0 IMAD.IADD R17, R17, 0x1, -R0.reuse ;  /* 0x0000000111118824 */ /* 0x100fe200078e0a00 */
[----:B------:R-:W-:Y:S01]  /*15e0*/  MOV R34, R5 ;  /* 0x0000000500227202 */ /* 0x000fe20000000f00 */
[C---:B------:R-:W-:Y:S01]  /*15f0*/  IMAD R11, R0.reuse, R21, R23 ;  /* 0x00000015000b7224 */ /* 0x040fe200078e0217 */
[----:B------:R-:W-:Y:S01]  /*1600*/  IABS R25, R27 ;  /* 0x0000001b00197213 */ /* 0x000fe20000000000 */
[----:B------:R-:W-:Y:S01]  /*1610*/  @!P6 IMAD.IADD R19, R19, 0x1, -R0 ;  /* 0x000000011313e824 */ /* 0x000fe200078e0a00 */
[----:B------:R-:W-:Y:S01]  /*1620*/  IABS R23, R35 ;  /* 0x0000002300177213 */ /* 0x000fe20000000000 */
[----:B------:R-:W-:Y:S01]  /*1630*/  @!P5 IMAD.MOV R34, RZ, RZ, -R34 ;  /* 0x000000ffff22d224 */ /* 0x000fe200078e0a22 */
[----:B------:R-:W-:Y:S01]  /*1640*/  ISETP.GT.U32.AND P6, PT, R0, R11, PT ;  /* 0x0000000b0000720c */ /* 0x000fe20003fc4070 */
[----:B------:R-:W-:Y:S01]  /*1650*/  IMAD.HI.U32 R5, R6, R25, RZ ;  /* 0x0000001906057227 */ /* 0x000fe200078e00ff */
[C---:B------:R-:W-:Y:S01]  /*1660*/  ISETP.GT.U32.AND P5, PT, R0.reuse, R9, PT ;  /* 0x000000090000720c */ /* 0x040fe20003fa4070 */
[----:B------:R1:W-:Y:S01]  /*1670*/  STL [R1+0x2ec], R54 ;  /* 0x0002ec3601007387 */ /* 0x0003e20000100800 */
[----:B------:R-:W-:Y:S01]  /*1680*/  ISETP.GE.AND P0, PT, R29, RZ, PT ;  /* 0x000000ff1d00720c */ /* 0x000fe20003f06270 */
[----:B------:R-:W-:Y:S01]  /*1690*/  IMAD.MOV R5, RZ, RZ, -R5 ;  /* 0x000000ffff057224 */ /* 0x000fe200078e0a05 */
[----:B------:R-:W-:Y:S01]  /*16a0*/  @!P1 IADD3 R7, R7, -R0, RZ ;  /* 0x8000000007079210 */ /* 0x000fe20007ffe0ff */
[----:B------:R-:W-:Y:S01]  /*16b0*/  STL [R1+0x494], R51 ;  /* 0x0004943301007387 */ /* 0x000fe20000100800 */
[C---:B------:R-:W-:Y:S01]  /*16c0*/  ISETP.GT.U32.AND P2, PT, R0.reuse, R17, PT ;  /* 0x000000110000720c */ /* 0x040fe20003f44070 */
[----:B------:R-:W-:Y:S01]  /*16d0*/  IMAD R21, R0, R5, R25 ;  /* 0x0000000500157224 */ /* 0x000fe200078e0219 */
[----:B------:R-:W-:Y:S01]  /*16e0*/  IABS R29, R41 ;  /* 0x00000029001d7213 */ /* 0x000fe20000000000 */
[----:B------:R-:W-:Y:S01]  /*16f0*/  IMAD.HI.U32 R5, R6, R23, RZ ;  /* 0x0000001706057227 */ /* 0x000fe200078e00ff */
[----:B------:R-:W-:-:S02]  /*1700*/  @!P3 IADD3 R19, -R19, RZ, RZ ;  /* 0x000000ff1313b210 */ /* 0x000fc40007ffe1ff */
[-C--:B------:R-:W-:Y:S01]  /*1710*/  @!P6 IADD3 R11, R11, -R0.reuse, RZ ;  /* 0x800000000b0be210 */ /* 0x080fe20007ffe0ff */
[----:B------:R-:W-:Y:S01]  /*1720*/  @!P5 IMAD.IADD R9, R9, 0x1, -R0 ;  /* 0x000000010909d824 */ /* 0x000fe200078e0a00 */
[C---:B------:R-:W-:Y:S01]  /*1730*/  ISETP.GT.U32.AND P6, PT, R0.reuse, R21, PT ;  /* 0x000000150000720c */ /* 0x040fe20003fc4070 */
[----:B------:R-:W-:Y:S01]  /*1740*/  IMAD.MOV R5, RZ, RZ, -R5 ;  /* 0x000000ffff057224 */ /* 0x000fe200078e0a05 */
[----:B------:R-:W-:Y:S01]  /*1750*/  ISETP.GE.AND P5, PT, R27, RZ, PT ;  /* 0x000000ff1b00720c */ /* 0x000fe20003fa6270 */
[----:B------:R-:W-:Y:S01]  /*1760*/  IMAD.MOV.U32 R36, RZ, RZ, R7 ;  /* 0x000000ffff247224 */ /* 0x000fe200078e0007 */
[----:B------:R-:W-:Y:S01]  /*1770*/  IABS R27, R37 ;  /* 0x00000025001b7213 */ /* 0x000fe20000000000 */
[----:B------:R-:W-:Y:S01]  /*1780*/  IMAD R23, R0, R5, R23 ;  /* 0x0000000500177224 */ /* 0x000fe200078e0217 */
[----:B------:R-:W-:Y:S01]  /*1790*/  @!P2 IADD3 R17, R17, -R0, RZ ;  /* 0x800000001111a210 */ /* 0x000fe20007ffe0ff */
[----:B------:R-:W-:Y:S01]  /*17a0*/  @!P0 IMAD.MOV R36, RZ, RZ, -R36 ;  /* 0x000000ffff248224 */ /* 0x000fe200078e0a24 */
[----:B------:R-:W-:Y:S01]  /*17b0*/  ISETP.GE.AND P2, PT, R31, RZ, PT ;  /* 0x000000ff1f00720c */ /* 0x000fe20003f46270 */
[----:B------:R-:W-:Y:S01]  /*17c0*/  IMAD.HI.U32 R5, R6, R27, RZ ;  /* 0x0000001b06057227 */ /* 0x000fe200078e00ff */
[----:B------:R-:W-:-:S02]  /*17d0*/  ISETP.GT.U32.AND P0, PT, R0, R23, PT ;  /* 0x000000170000720c */ /* 0x000fc40003f04070 */
[----:B------:R-:W-:Y:S01]  /*17e0*/  IABS R31, R42 ;  /* 0x0000002a001f7213 */ /* 0x000fe20000000000 */
[--C-:B------:R-:W-:Y:S01]  /*17f0*/  @!P6 IMAD.IADD R21, R21, 0x1, -R0.reuse ;  /* 0x000000011515e824 */ /* 0x100fe200078e0a00 */
[----:B------:R-:W-:Y:S01]  /*1800*/  ISETP.GT.U32.AND P6, PT, R0, R9, PT ;  /* 0x000000090000720c */ /* 0x000fe20003fc4070 */
[----:B------:R-:W-:Y:S01]  /*1810*/  IMAD.MOV R5, RZ, RZ, -R5 ;  /* 0x000000ffff057224 */ /* 0x000fe200078e0a05 */
[----:B------:R-:W-:Y:S01]  /*1820*/  ISETP.GE.AND P1, PT, R33, RZ, PT ;  /* 0x000000ff2100720c */ /* 0x000fe20003f26270 */
[----:B------:R-:W-:Y:S01]  /*1830*/  IMAD.HI.U32 R25, R6, R29, RZ ;  /* 0x0000001d06197227 */ /* 0x000fe200078e00ff */
[C---:B------:R-:W-:Y:S02]  /*1840*/  ISETP.GT.U32.AND P3, PT, R0.reuse, R21, PT ;  /* 0x000000150000720c */ /* 0x040fe40003f64070 */
[----:B------:R-:W-:Y:S01]  /*1850*/  IABS R33, R44 ;  /* 0x0000002c00217213 */ /* 0x000fe20000000000 */
[----:B------:R-:W-:Y:S01]  /*1860*/  IMAD R7, R0, R5, R27 ;  /* 0x0000000500077224 */ /* 0x000fe200078e021b */
[----:B------:R-:W-:Y:S01]  /*1870*/  IADD3 R25, -R25, RZ, RZ ;  /* 0x000000ff19197210 */ /* 0x000fe20007ffe1ff */
[----:B------:R-:W-:Y:S01]  /*1880*/  @!P0 IMAD.IADD R23, R23, 0x1, -R0 ;  /* 0x0000000117178824 */ /* 0x000fe200078e0a00 */
[----:B------:R-:W-:Y:S01]  /*1890*/  ISETP.GE.AND P0, PT, R37, RZ, PT ;  /* 0x000000ff2500720c */ /* 0x000fe20003f06270 */
[----:B------:R-:W-:Y:S01]  /*18a0*/  IMAD.HI.U32 R5, R6, R31, RZ ;  /* 0x0000001f06057227 */ /* 0x000fe200078e00ff */
[----:B------:R-:W-:-:S02]  /*18b0*/  IABS R37, R48 ;  /* 0x0000003000257213 */ /* 0x000fc40000000000 */
[----:B------:R-:W-:Y:S01]  /*18c0*/  IADD3 R50, R55, 0x180, RZ ;  /* 0x0000018037327810 */ /* 0x000fe20007ffe0ff */
[----:B------:R-:W-:Y:S01]  /*18d0*/  @!P6 IMAD.IADD R9, R9, 0x1, -R0 ;  /* 0x000000010909e824 */ /* 0x000fe200078e0a00 */
[C---:B------:R-:W-:Y:S01]  /*18e0*/  ISETP.GT.U32.AND P6, PT, R0.reuse, R7, PT ;  /* 0x000000070000720c */ /* 0x040fe20003fc4070 */
[----:B------:R-:W-:Y:S01]  /*18f0*/  IMAD R25, R0, R25, R29 ;  /* 0x0000001900197224 */ /* 0x000fe200078e021d */
[----:B------:R-:W-:Y:S01]  /*1900*/  @!P3 IADD3 R21, R21, -R0, RZ ;  /* 0x800000001515b210 */ /* 0x000fe20007ffe0ff */
[----:B------:R-:W-:Y:S01]  /*1910*/  IMAD.MOV.U32 R38, RZ, RZ, R9 ;  /* 0x000000ffff267224 */ /* 0x000fe200078e0009 */
[----:B------:R-:W-:Y:S01]  /*1920*/  IABS R45, R50 ;  /* 0x00000032002d7213 */ /* 0x000fe20000000000 */
[----:B------:R-:W-:Y:S01]  /*1930*/  IMAD.HI.U32 R27, R6, R33, RZ ;  /* 0x00000021061b7227 */ /* 0x000fe200078e00ff */
[----:B------:R-:W-:Y:S01]  /*1940*/  ISETP.GT.U32.AND P3, PT, R0, R25, PT ;  /* 0x000000190000720c */ /* 0x000fe20003f64070 */
[----:B------:R2:W-:Y:S02]  /*1950*/  STL [R1+0x468], R50 ;  /* 0x0004683201007387 */ /* 0x0005e40000100800 */
[----:B------:R-:W-:-:S02]  /*1960*/  IMAD.MOV R5, RZ, RZ, -R5 ;  /* 0x000000ffff057224 */ /* 0x000fc400078e0a05 */
[----:B------:R-:W-:Y:S02]  /*1970*/  @!P2 IMAD.MOV R38, RZ, RZ, -R38 ;  /* 0x000000ffff26a224 */ /* 0x000fe400078e0a26 */
[----:B------:R-:W-:Y:S01]  /*1980*/  @!P6 IADD3 R7, R7, -R0, RZ ;  /* 0x800000000707e210 */ /* 0x000fe20007ffe0ff */
[----:B------:R-:W-:Y:S01]  /*1990*/  @!P4 IMAD.MOV R17, RZ, RZ, -R17 ;  /* 0x000000ffff11c224 */ /* 0x000fe200078e0a11 */
[C---:B------:R-:W-:Y:S01]  /*19a0*/  ISETP.GT.U32.AND P6, PT, R0.reuse, R23, PT ;  /* 0x000000170000720c */ /* 0x040fe20003fc4070 */
[----:B------:R-:W-:Y:S01]  /*19b0*/  IMAD.MOV R29, RZ, RZ, -R27 ;  /* 0x000000ffff1d7224 */ /* 0x000fe200078e0a1b */
[C---:B------:R-:W-:Y:S01]  /*19c0*/  ISETP.GT.U32.AND P2, PT, R0.reuse, R7, PT ;  /* 0x000000070000720c */ /* 0x040fe20003f44070 */
[C---:B------:R-:W-:Y:S01]  /*19d0*/  IMAD R27, R0.reuse, R5, R31 ;  /* 0x00000005001b7224 */ /* 0x040fe200078e021f */
[C---:B------:R-:W-:Y:S01]  /*19e0*/  ISETP.GT.U32.AND P4, PT, R0.reuse, R11, PT ;  /* 0x0000000b0000720c */ /* 0x040fe20003f84070 */
[----:B------:R-:W-:Y:S01]  /*19f0*/  @!P3 IMAD.IADD R25, R25, 0x1, -R0 ;  /* 0x000000011919b824 */ /* 0x000fe200078e0a00 */
[----:B------:R-:W-:Y:S01]  /*1a00*/  IABS R31, R46 ;  /* 0x0000002e001f7213 */ /* 0x000fe20000000000 */
[----:B------:R-:W-:-:S02]  /*1a10*/  IMAD R29, R0, R29, R33 ;  /* 0x0000001d001d7224 */ /* 0x000fc400078e0221 */
[----:B------:R-:W-:Y:S01]  /*1a20*/  IMAD.HI.U32 R33, R6, R39, RZ ;  /* 0x0000002706217227 */ /* 0x000fe200078e00ff */
[----:B------:R-:W-:-:S03]  /*1a30*/  ISETP.GT.U32.AND P3, PT, R0, R25, PT ;  /* 0x000000190000720c */ /* 0x000fc60003f64070 */
[-C--:B------:R-:W-:Y:S01]  /*1a40*/  @!P6 IADD3 R23, R23, -R0.reuse, RZ ;  /* 0x800000001717e210 */ /* 0x080fe20007ffe0ff */
[----:B------:R-:W-:Y:S01]  /*1a50*/  IMAD.HI.U32 R5, R6, R31, RZ ;  /* 0x0000001f06057227 */ /* 0x000fe200078e00ff */
[C---:B------:R-:W-:Y:S02]  /*1a60*/  ISETP.GT.U32.AND P6, PT, R0.reuse, R27, PT ;  /* 0x0000001b0000720c */ /* 0x040fe40003fc4070 */
[-C--:B------:R-:W-:Y:S01]  /*1a70*/  @!P4 IADD3 R11, R11, -R0.reuse, RZ ;  /* 0x800000000b0bc210 */ /* 0x080fe20007ffe0ff */
[----:B------:R-:W-:Y:S01]  /*1a80*/  @!P2 IMAD.IADD R7, R7, 0x1, -R0 ;  /* 0x000000010707a824 */ /* 0x000fe200078e0a00 */
[C---:B------:R-:W-:Y:S01]  /*1a90*/  ISETP.GT.U32.AND P2, PT, R0.reuse, R29, PT ;  /* 0x0000001d0000720c */ /* 0x040fe20003f44070 */
[----:B------:R-:W-:Y:S01]  /*1aa0*/  IMAD.MOV R9, RZ, RZ, -R5 ;  /* 0x000000ffff097224 */ /* 0x000fe200078e0a05 */
[----:B------:R-:W-:Y:S01]  /*1ab0*/  ISETP.GE.AND P4, PT, R35, RZ, PT ;  /* 0x000000ff2300720c */ /* 0x000fe20003f86270 */
[----:B------:R-:W-:Y:S01]  /*1ac0*/  @!P5 IMAD.MOV R21, RZ, RZ, -R21 ;  /* 0x000000ffff15d224 */ /* 0x000fe200078e0a15 */
[----:B------:R-:W-:Y:S01]  /*1ad0*/  IABS R35, R47 ;  /* 0x0000002f00237213 */ /* 0x000fe20000000000 */
[----:B------:R-:W-:Y:S01]  /*1ae0*/  IMAD R31, R0, R9, R31 ;  /* 0x00000009001f7224 */ /* 0x000fe200078e021f */
[----:B------:R-:W-:Y:S01]  /*1af0*/  @!P3 IADD3 R25, R25, -R0, RZ ;  /* 0x800000001919b210 */ /* 0x000fe20007ffe0ff */
[----:B------:R-:W-:Y:S01]  /*1b00*/  IMAD.HI.U32 R9, R6, R37, RZ ;  /* 0x0000002506097227 */ /* 0x000fe200078e00ff */
[----:B------:R-:W-:-:S03]  /*1b10*/  ISETP.GE.AND P3, PT, R41, RZ, PT ;  /* 0x000000ff2900720c */ /* 0x000fc60003f66270 */
[--C-:B------:R-:W-:Y:S01]  /*1b20*/  @!P6 IMAD.IADD R27, R27, 0x1, -R0.reuse ;  /* 0x000000011b1be824 */ /* 0x100fe200078e0a00 */
[----:B------:R-:W-:Y:S01]  /*1b30*/  ISETP.GT.U32.AND P6, PT, R0, R31, PT ;  /* 0x0000001f0000720c */ /* 0x000fe20003fc4070 */
[----:B------:R-:W-:Y:S01]  /*1b40*/  IMAD.HI.U32 R5, R6, R35, RZ ;  /* 0x0000002306057227 */ /* 0x000fe200078e00ff */
[----:B------:R-:W-:Y:S02]  /*1b50*/  @!P2 IADD3 R29, R29, -R0, RZ ;  /* 0x800000001d1da210 */ /* 0x000fe40007ffe0ff */
[----:B------:R-:W-:Y:S01]  /*1b60*/  ISETP.GE.AND P2, PT, R42, RZ, PT ;  /* 0x000000ff2a00720c */ /* 0x000fe20003f46270 */
[----:B------:R-:W-:Y:S01]  /*1b70*/  IMAD.MOV R5, RZ, RZ, -R5 ;  /* 0x000000ffff057224 */ /* 0x000fe200078e0a05 */
[----:B------:R-:W-:Y:S01]  /*1b80*/  LOP3.LUT R42, R8, 0x3c, RZ, 0xfc, !PT ;  /* 0x0000003c082a7812 */ /* 0x000fe200078efcff */
[----:B------:R-:W-:Y:S01]  /*1b90*/  IMAD.MOV R9, RZ, RZ, -R9 ;  /* 0x000000ffff097224 */ /* 0x000fe200078e0a09 */
[----:B------:R-:W-:Y:S01]  /*1ba0*/  MOV R8, R11 ;  /* 0x0000000b00087202 */ /* 0x000fe20000000f00 */
[----:B------:R-:W-:Y:S01]  /*1bb0*/  IMAD.MOV R41, RZ, RZ, -R33 ;  /* 0x000000ffff297224 */ /* 0x000fe200078e0a21 */
[----:B------:R-:W-:Y:S01]  /*1bc0*/  @!P4 IADD3 R23, -R23, RZ, RZ ;  /* 0x000000ff1717c210 */ /* 0x000fe20007ffe1ff */
[----:B------:R-:W-:Y:S01]  /*1bd0*/  IMAD R33, R0, R5, R35 ;  /* 0x0000000500217224 */ /* 0x000fe200078e0223 */
[----:B------:R-:W-:Y:S01]  /*1be0*/  @!P1 IADD3 R8, -R8, RZ, RZ ;  /* 0x000000ff08089210 */ /* 0x000fe20007ffe1ff */
[C---:B------:R-:W-:Y:S01]  /*1bf0*/  IMAD R35, R0.reuse, R9, R37 ;  /* 0x0000000900237224 */ /* 0x040fe200078e0225 */
[----:B------:R-:W-:Y:S01]  /*1c00*/  IABS R9, R55 ;  /* 0x0000003700097213 */ /* 0x000fe20000000000 */
[C---:B------:R-:W-:Y:S01]  /*1c10*/  IMAD R37, R0.reuse, R41, R39 ;  /* 0x0000002900257224 */ /* 0x040fe200078e0227 */
[----:B------:R-:W-:Y:S01]  /*1c20*/  IABS R39, R42 ;  /* 0x0000002a00277213 */ /* 0x000fe20000000000 */
[----:B------:R-:W-:Y:S01]  /*1c30*/  @!P6 IMAD.IADD R31, R31, 0x1, -R0 ;  /* 0x000000011f1fe824 */ /* 0x000fe200078e0a00 */
[----:B------:R-:W-:Y:S01]  /*1c40*/  ISETP.GT.U32.AND P6, PT, R0, R33, PT ;  /* 0x000000210000720c */ /* 0x000fe20003fc4070 */
[----:B------:R-:W-:Y:S01]  /*1c50*/  IMAD.HI.U32 R3, R4, R9, RZ ;  /* 0x0000000904037227 */ /* 0x000fe200078e00ff */
[----:B------:R-:W-:-:S02]  /*1c60*/  IABS R41, R54 ;  /* 0x0000003600297213 */ /* 0x000fc40000000000 */
[----:B------:R-:W-:Y:S01]  /*1c70*/  ISETP.GT.U32.AND P1, PT, R0, R27, PT ;  /* 0x0000001b0000720c */ /* 0x000fe20003f24070 */
[----:B------:R-:W-:Y:S01]  /*1c80*/  IMAD.HI.U32 R6, R6, R39, RZ ;  /* 0x0000002706067227 */ /* 0x000fe200078e00ff */
[C---:B------:R-:W-:Y:S02]  /*1c90*/  ISETP.GT.U32.AND P4, PT, R0.reuse, R31, PT ;  /* 0x0000001f0000720c */ /* 0x040fe40003f84070 */
[----:B------:R-:W-:Y:S01]  /*1ca0*/  ISETP.GT.U32.AND P5, PT, R0, R29, PT ;  /* 0x0000001d0000720c */ /* 0x000fe20003fa4070 */
[----:B------:R-:W-:Y:S01]  /*1cb0*/  IMAD.MOV R3, RZ, RZ, -R3 ;  /* 0x000000ffff037224 */ /* 0x000fe200078e0a03 */
[----:B------:R-:W-:Y:S01]  /*1cc0*/  IADD3 R6, -R6, RZ, RZ ;  /* 0x000000ff06067210 */ /* 0x000fe20007ffe1ff */
[----:B------:R-:W-:Y:S01]  /*1cd0*/  IMAD.HI.U32 R5, R4, R41, RZ ;  /* 0x0000002904057227 */ /* 0x000fe200078e00ff */
[----:B------:R-:W-:Y:S02]  /*1ce0*/  @!P3 IADD3 R25, -R25, RZ, RZ ;  /* 0x000000ff1919b210 */ /* 0x000fe40007ffe1ff */
[C---:B------:R-:W-:Y:S01]  /*1cf0*/  ISETP.GT.U32.AND P3, PT, R0.reuse, R37, PT ;  /* 0x000000250000720c */ /* 0x040fe20003f64070 */
[C---:B------:R-:W-:Y:S01]  /*1d00*/  IMAD R39, R0.reuse, R6, R39 ;  /* 0x0000000600277224 */ /* 0x040fe200078e0227 */
[----:B------:R-:W-:Y:S01]  /*1d10*/  LOP3.LUT R11, RZ, c[0x0][0x17c], RZ, 0x33, !PT ;  /* 0x00005f00ff0b7a12 */ /* 0x000fe200078e33ff */
[----:B------:R-:W-:Y:S01]  /*1d20*/  @!P6 IMAD.IADD R33, R33, 0x1, -R0 ;  /* 0x000000012121e824 */ /* 0x000fe200078e0a00 */
[----:B------:R-:W-:Y:S01]  /*1d30*/  ISETP.GT.U32.AND P6, PT, R0, R35, PT ;  /* 0x000000230000720c */ /* 0x000fe20003fc4070 */
[----:B------:R-:W-:Y:S01]  /*1d40*/  IMAD.HI.U32 R6, R4, R43, RZ ;  /* 0x0000002b04067227 */ /* 0x000fe200078e00ff */
[----:B------:R-:W-:-:S03]  /*1d50*/  @!P4 IADD3 R31, R31, -R0, RZ ;  /* 0x800000001f1fc210 */ /* 0x000fc60007ffe0ff */
[----:B------:R-:W-:Y:S02]  /*1d60*/  IMAD R3, R2, R3, R9 ;  /* 0x0000000302037224 */ /* 0x000fe400078e0209 */
[----:B------:R-:W-:Y:S02]  /*1d70*/  IMAD.MOV R9, RZ, RZ, -R6 ;  /* 0x000000ffff097224 */ /* 0x000fe400078e0a06 */
[----:B------:R-:W-:Y:S02]  /*1d80*/  IMAD.MOV.U32 R6, RZ, RZ, R7 ;  /* 0x000000ffff067224 */ /* 0x000fe400078e0007 */
[----:B------:R-:W-:Y:S02]  /*1d90*/  IMAD.MOV R5, RZ, RZ, -R5 ;  /* 0x000000ffff057224 */ /* 0x000fe400078e0a05 */
[----:B------:R-:W-:Y:S01]  /*1da0*/  @!P0 IMAD.MOV R6, RZ, RZ, -R6 ;  /* 0x000000ffff068224 */ /* 0x000fe200078e0a06 */
[----:B------:R-:W-:Y:S01]  /*1db0*/  ISETP.GT.U32.AND P0, PT, R0, R33, PT ;  /* 0x000000210000720c */ /* 0x000fe20003f04070 */
[----:B------:R-:W-:-:S02]  /*1dc0*/  IMAD R5, R2, R5, R41 ;  /* 0x0000000502057224 */ /* 0x000fc400078e0229 */
[--C-:B------:R-:W-:Y:S02]  /*1dd0*/  @!P6 IMAD.IADD R35, R35, 0x1, -R0.reuse ;  /* 0x000000012323e824 */ /* 0x100fe400078e0a00 */
[----:B------:R-:W-:Y:S01]  /*1de0*/  @!P1 IMAD.IADD R27, R27, 0x1, -R0 ;  /* 0x000000011b1b9824 */ /* 0x000fe200078e0a00 */
[----:B------:R-:W-:Y:S01]  /*1df0*/  ISETP.GT.U32.AND P1, PT, R0, R39, PT ;  /* 0x000000270000720c */ /* 0x000fe20003f24070 */
[----:B------:R-:W-:Y:S01]  /*1e00*/  IMAD R7, R2, R9, R43 ;  /* 0x0000000902077224 */ /* 0x000fe200078e022b */
[----:B------:R-:W-:Y:S01]  /*1e10*/  ISETP.GT.U32.AND P6, PT, R0, R35, PT ;  /* 0x000000230000720c */ /* 0x000fe20003fc4070 */
[----:B------:R-:W-:Y:S01]  /*1e20*/  IMAD.HI.U32 R4, R4, R45, RZ ;  /* 0x0000002d04047227 */ /* 0x000fe200078e00ff */
[----:B------:R-:W-:-:S03]  /*1e30*/  ISETP.GT.U32.AND P4, PT, R2, R5, PT ;  /* 0x000000050200720c */ /* 0x000fc60003f84070 */
[--C-:B------:R-:W-:Y:S01]  /*1e40*/  @!P5 IMAD.IADD R29, R29, 0x1, -R0.reuse ;  /* 0x000000011d1dd824 */ /* 0x100fe200078e0a00 */
[C---:B------:R-:W-:Y:S01]  /*1e50*/  ISETP.GT.U32.AND P5, PT, R2.reuse, R3, PT ;  /* 0x000000030200720c */ /* 0x040fe20003fa4070 */
[----:B------:R-:W-:Y:S01]  /*1e60*/  @!P0 IMAD.IADD R33, R33, 0x1, -R0 ;  /* 0x0000000121218824 */ /* 0x000fe200078e0a00 */
[----:B------:R-:W-:Y:S01]  /*1e70*/  ISETP.GT.U32.AND P0, PT, R2, R7, PT ;  /* 0x000000070200720c */ /* 0x000fe20003f04070 */
[----:B------:R-:W-:Y:S02]  /*1e80*/  IMAD.MOV R4, RZ, RZ, -R4 ;  /* 0x000000ffff047224 */ /* 0x000fe400078e0a04 */
[----:B------:R-:W-:Y:S01]  /*1e90*/  @!P1 IMAD.IADD R39, R39, 0x1, -R0 ;  /* 0x0000000127279824 */ /* 0x000fe200078e0a00 */
[----:B------:R-:W-:Y:S01]  /*1ea0*/  ISETP.GE.AND P1, PT, R46, RZ, PT ;  /* 0x000000ff2e00720c */ /* 0x000fe20003f26270 */
[----:B------:R-:W-:Y:S01]  /*1eb0*/  IMAD R9, R2, R4, R45 ;  /* 0x0000000402097224 */ /* 0x000fe200078e022d */
[----:B------:R-:W-:Y:S01]  /*1ec0*/  @!P6 IADD3 R35, R35, -R0, RZ ;  /* 0x800000002323e210 */ /* 0x000fe20007ffe0ff */
[----:B------:R-:W-:Y:S01]  /*1ed0*/  @!P4 IMAD.IADD R5, R5, 0x1, -R2 ;  /* 0x000000010505c824 */ /* 0x000fe200078e0a02 */
[----:B------:R-:W-:Y:S01]  /*1ee0*/  ISETP.GT.U32.AND P4, PT, R0, R39, PT ;  /* 0x000000270000720c */ /* 0x000fe20003f84070 */
[----:B------:R-:W-:Y:S01]  /*1ef0*/  @!P3 IMAD.IADD R37, R37, 0x1, -R0 ;  /* 0x000000012525b824 */ /* 0x000fe200078e0a00 */
[----:B------:R-:W-:Y:S01]  /*1f00*/  ISETP.GT.U32.AND P6, PT, R2, R9, PT ;  /* 0x000000090200720c */ /* 0x000fe20003fc4070 */
[----:B------:R-:W-:Y:S01]  /*1f10*/  @!P2 IMAD.MOV R27, RZ, RZ, -R27 ;  /* 0x000000ffff1ba224 */ /* 0x000fe200078e0a1b */
[----:B------:R-:W-:Y:S01]  /*1f20*/  @!P5 IADD3 R3, R3, -R2, RZ ;  /* 0x800000020303d210 */ /* 0x000fe20007ffe0ff */
[----:B------:R-:W-:Y:S01]  /*1f30*/  @!P0 IMAD.IADD R7, R7, 0x1, -R2 ;  /* 0x0000000107078824 */ /* 0x000fe200078e0a02 */
[----:B------:R-:W-:-:S02]  /*1f40*/  ISETP.GE.AND P3, PT, R44, RZ, PT ;  /* 0x000000ff2c00720c */ /* 0x000fc40003f66270 */
[C---:B------:R-:W-:Y:S02]  /*1f50*/  ISETP.GT.U32.AND P2, PT, R2.reuse, R5, PT ;  /* 0x000000050200720c */ /* 0x040fe40003f44070 */
[----:B------:R-:W-:Y:S02]  /*1f60*/  ISETP.GT.U32.AND P0, PT, R2, R3, PT ;  /* 0x000000030200720c */ /* 0x000fe40003f04070 */
[----:B------:R-:W-:Y:S01]  /*1f70*/  ISETP.GT.U32.AND P5, PT, R0, R37, PT ;  /* 0x000000250000720c */ /* 0x000fe20003fa4070 */
[----:B------:R-:W-:Y:S01]  /*1f80*/  @!P4 IMAD.IADD R39, R39, 0x1, -R0 ;  /* 0x000000012727c824 */ /* 0x000fe200078e0a00 */
[----:B------:R-:W-:Y:S02]  /*1f90*/  @!P1 IADD3 R31, -R31, RZ, RZ ;  /* 0x000000ff1f1f9210 */ /* 0x000fe40007ffe1ff */
[----:B------:R-:W-:Y:S02]  /*1fa0*/  @!P6 IADD3 R9, R9, -R2, RZ ;  /* 0x800000020909e210 */ /* 0x000fe40007ffe0ff */
[----:B------:R-:W-:Y:S01]  /*1fb0*/  ISETP.GE.AND P1, PT, R47, RZ, PT ;  /* 0x000000ff2f00720c */ /* 0x000fe20003f26270 */
[----:B------:R-:W-:Y:S01]  /*1fc0*/  @!P3 IMAD.MOV R29, RZ, RZ, -R29 ;  /* 0x000000ffff1db224 */ /* 0x000fe200078e0a1d */
[----:B------:R-:W-:Y:S01]  /*1fd0*/  ISETP.GT.U32.AND P3, PT, R2, R9, PT ;  /* 0x000000090200720c */ /* 0x000fe20003f64070 */
[----:B------:R-:W-:Y:S01]  /*1fe0*/  @!P2 IMAD.IADD R5, R5, 0x1, -R2 ;  /* 0x000000010505a824 */ /* 0x000fe200078e0a02 */
[----:B------:R-:W-:-:S02]  /*1ff0*/  ISETP.GE.AND P4, PT, R48, RZ, PT ;  /* 0x000000ff3000720c */ /* 0x000fc40003f86270 */
[-C--:B------:R-:W-:Y:S01]  /*2000*/  @!P0 IADD3 R3, R3, -R2.reuse, RZ ;  /* 0x8000000203038210 */ /* 0x080fe20007ffe0ff */
[----:B------:R-:W-:Y:S01]  /*2010*/  @!P5 IMAD.IADD R37, R37, 0x1, -R0 ;  /* 0x000000012525d824 */ /* 0x000fe200078e0a00 */
[----:B------:R-:W-:Y:S02]  /*2020*/  ISETP.GE.AND P2, PT, R42, RZ, PT ;  /* 0x000000ff2a00720c */ /* 0x000fe40003f46270 */
[----:B------:R-:W-:Y:S02]  /*2030*/  ISETP.GE.AND P0, PT, R49, RZ, PT ;  /* 0x000000ff3100720c */ /* 0x000fe40003f06270 */
[----:B------:R-:W-:Y:S01]  /*2040*/  IADD3 R4, R252, -0x1, RZ ;  /* 0xfffffffffc047810 */ /* 0x000fe20007ffe0ff */
[----:B------:R-:W-:Y:S01]  /*2050*/  @!P1 IMAD.MOV R33, RZ, RZ, -R33 ;  /* 0x000000ffff219224 */ /* 0x000fe200078e0a21 */
[----:B------:R-:W-:Y:S02]  /*2060*/  ISETP.GT.U32.AND P6, PT, R2, R7, PT ;  /* 0x000000070200720c */ /* 0x000fe40003fc4070 */
[----:B------:R-:W-:Y:S01]  /*2070*/  @!P3 IADD3 R9, R9, -R2, RZ ;  /* 0x800000020909b210 */ /* 0x000fe20007ffe0ff */
[----:B------:R-:W-:Y:S01]  /*2080*/  @!P4 IMAD.MOV R35, RZ, RZ, -R35 ;  /* 0x000000ffff23c224 */ /* 0x000fe200078e0a23 */
[----:B------:R-:W-:-:S02]  /*2090*/  ISETP.NE.AND P3, PT, RZ, c[0x0][0x17c], PT ;  /* 0x00005f00ff007a0c */ /* 0x000fc40003f65270 */
[----:B------:R-:W-:Y:S01]  /*20a0*/  ISETP.GE.U32.AND P5, PT, R4, 0x7fffffc0, PT ;  /* 0x7fffffc00400780c */ /* 0x000fe20003fa6070 */
[----:B------:R-:W-:Y:S01]  /*20b0*/  @!P2 IMAD.MOV R39, RZ, RZ, -R39 ;  /* 0x000000ffff27a224 */ /* 0x000fe200078e0a27 */
[----:B------:R-:W-:Y:S02]  /*20c0*/  ISETP.GE.AND P1, PT, R55, RZ, PT ;  /* 0x000000ff3700720c */ /* 0x000fe40003f26270 */
[----:B------:R-:W-:Y:S02]  /*20d0*/  @!P0 IADD3 R37, -R37, RZ, RZ ;  /* 0x000000ff25258210 */ /* 0x000fe40007ffe1ff */
[----:B------:R-:W-:Y:S01]  /*20e0*/  SEL R4, R11, R16, !P3 ;  /* 0x000000100b047207 */ /* 0x000fe20005800000 */
[----:B------:R-:W-:Y:S01]  /*20f0*/  @!P6 IMAD.IADD R7, R7, 0x1, -R2 ;  /* 0x000000010707e824 */ /* 0x000fe200078e0a02 */
[C---:B------:R-:W-:Y:S02]  /*2100*/  SEL R10, R11.reuse, R10, !P3 ;  /* 0x0000000a0b0a7207 */ /* 0x040fe40005800000 */
[C---:B------:R-:W-:Y:S01]  /*2110*/  SEL R12, R11.reuse, R12, !P3 ;  /* 0x0000000c0b0c7207 */ /* 0x040fe20005800000 */
[----:B------:R-:W-:Y:S01]  /*2120*/  IMAD R4, R4, c[0x0][0x190], RZ ;  /* 0x0000640004047a24 */ /* 0x000fe200078e02ff */
[----:B------:R-:W-:-:S02]  /*2130*/  SEL R14, R11, R14, !P3 ;  /* 0x0000000e0b0e7207 */ /* 0x000fc40005800000 */
[C---:B------:R-:W-:Y:S01]  /*2140*/  SEL R18, R11.reuse, R18, !P3 ;  /* 0x000000120b127207 */ /* 0x040fe20005800000 */
[----:B------:R-:W-:Y:S01]  /*2150*/  @!P1 IMAD.MOV R3, RZ, RZ, -R3 ;  /* 0x000000ffff039224 */ /* 0x000fe200078e0a03 */
[C---:B------:R-:W-:Y:S02]  /*2160*/  SEL R13, R11.reuse, R13, !P3 ;  /* 0x0000000d0b0d7207 */ /* 0x040fe40005800000 */
[C---:B------:R-:W-:Y:S02]  /*2170*/  SEL R15, R11.reuse, R15, !P3 ;  /* 0x0000000f0b0f7207 */ /* 0x040fe40005800000 */
[C---:B------:R-:W-:Y:S02]  /*2180*/  SEL R20, R11.reuse, R20, !P3 ;  /* 0x000000140b147207 */ /* 0x040fe40005800000 */
[C---:B------:R-:W-:Y:S02]  /*2190*/  SEL R22, R11.reuse, R22, !P3 ;  /* 0x000000160b167207 */ /* 0x040fe40005800000 */
[----:B------:R-:W-:-:S02]  /*21a0*/  SEL R24, R11, R24, !P3 ;  /* 0x000000180b187207 */ /* 0x000fc40005800000 */
[C---:B------:R-:W-:Y:S02]  /*21b0*/  SEL R26, R11.reuse, R26, !P3 ;  /* 0x0000001a0b1a7207 */ /* 0x040fe40005800000 */
[C---:B------:R-:W-:Y:S02]  /*21c0*/  SEL R28, R11.reuse, R28, !P3 ;  /* 0x0000001c0b1c7207 */ /* 0x040fe40005800000 */
[C---:B------:R-:W-:Y:S02]  /*21d0*/  SEL R30, R11.reuse, R30, !P3 ;  /* 0x0000001e0b1e7207 */ /* 0x040fe40005800000 */
[C---:B------:R-:W-:Y:S02]  /*21e0*/  SEL R32, R11.reuse, R32, !P3 ;  /* 0x000000200b207207 */ /* 0x040fe40005800000 */
[C---:B------:R-:W-:Y:S02]  /*21f0*/  SEL R16, R11.reuse, R34, !P3 ;  /* 0x000000220b107207 */ /* 0x040fe40005800000 */
[----:B------:R-:W-:-:S02]  /*2200*/  SEL R17, R11, R17, !P3 ;  /* 0x000000110b117207 */ /* 0x000fc40005800000 */
[C---:B------:R-:W-:Y:S01]  /*2210*/  SEL R19, R11.reuse, R19, !P3 ;  /* 0x000000130b137207 */ /* 0x040fe20005800000 */
[----:B------:R-:W-:Y:S01]  /*2220*/  IMAD R16, R16, c[0x0][0x190], RZ ;  /* 0x0000640010107a24 */ /* 0x000fe200078e02ff */
[----:B------:R-:W-:Y:S01]  /*2230*/  SEL R41, R11, R36, !P3 ;  /* 0x000000240b297207 */ /* 0x000fe20005800000 */
[----:B------:R-:W-:Y:S01]  /*2240*/  IMAD R17, R17, c[0x0][0x190], RZ ;  /* 0x0000640011117a24 */ /* 0x000fe200078e02ff */
[C---:B------:R-:W-:Y:S02]  /*2250*/  SEL R42, R11.reuse, R38, !P3 ;  /* 0x000000260b2a7207 */ /* 0x040fe40005800000 */
[C---:B------:R-:W-:Y:S01]  /*2260*/  SEL R43, R11.reuse, R8, !P3 ;  /* 0x000000080b2b7207 */ /* 0x040fe20005800000 */
[----:B------:R-:W-:Y:S01]  /*2270*/  IMAD R8, R20, c[0x0][0x190], RZ ;  /* 0x0000640014087a24 */ /* 0x000fe200078e02ff */
[C---:B------:R-:W-:Y:S01]  /*2280*/  SEL R44, R11.reuse, R21, !P3 ;  /* 0x000000150b2c7207 */ /* 0x040fe20005800000 */
[----:B------:R-:W-:Y:S01]  /*2290*/  IMAD R20, R42, c[0x0][0x190], RZ ;  /* 0x000064002a147a24 */ /* 0x000fe200078e02ff */
[----:B------:R-:W-:Y:S01]  /*22a0*/  SEL R23, R11, R23, !P3 ;  /* 0x000000170b177207 */ /* 0x000fe20005800000 */
[----:B------:R-:W-:Y:S01]  /*22b0*/  IMAD R21, R43, c[0x0][0x190], RZ ;  /* 0x000064002b157a24 */ /* 0x000fe200078e02ff */
[----:B------:R-:W-:-:S02]  /*22c0*/  SEL R45, R11, R6, !P3 ;  /* 0x000000060b2d7207 */ /* 0x000fc40005800000 */
[----:B------:R-:W-:Y:S01]  /*22d0*/  SEL R25, R11, R25, !P3 ;  /* 0x000000190b197207 */ /* 0x000fe20005800000 */
[----:B------:R-:W-:Y:S01]  /*22e0*/  IMAD R23, R23, c[0x0][0x190], RZ ;  /* 0x0000640017177a24 */ /* 0x000fe200078e02ff */
[C---:B------:R-:W-:Y:S02]  /*22f0*/  SEL R27, R11.reuse, R27, !P3 ;  /* 0x0000001b0b1b7207 */ /* 0x040fe40005800000 */
[----:B------:R-:W-:Y:S01]  /*2300*/  SEL R29, R11, R29, !P3 ;  /* 0x0000001d0b1d7207 */ /* 0x000fe20005800000 */
[----:B------:R-:W-:Y:S01]  /*2310*/  IMAD R25, R25, c[0x0][0x190], RZ ;  /* 0x0000640019197a24 */ /* 0x000fe200078e02ff */
[C---:B------:R-:W-:Y:S02]  /*2320*/  SEL R31, R11.reuse, R31, !P3 ;  /* 0x0000001f0b1f7207 */ /* 0x040fe40005800000 */
[C---:B------:R-:W-:Y:S02]  /*2330*/  SEL R46, R11.reuse, R33, !P3 ;  /* 0x000000210b2e7207 */ /* 0x040fe40005800000 */
[----:B------:R-:W-:-:S02]  /*2340*/  SEL R47, R11, R35, !P3 ;  /* 0x000000230b2f7207 */ /* 0x000fc40005800000 */
[C---:B------:R-:W-:Y:S02]  /*2350*/  SEL R48, R11.reuse, R37, !P3 ;  /* 0x000000250b307207 */ /* 0x040fe40005800000 */
[C---:B------:R-:W-:Y:S02]  /*2360*/  SEL R39, R11.reuse, R39, !P3 ;  /* 0x000000270b277207 */ /* 0x040fe40005800000 */
[----:B------:R-:W-:Y:S02]  /*2370*/  SEL R11, R11, R40, !P3 ;  /* 0x000000280b0b7207 */ /* 0x000fe40005800000 */
[----:B------:R-:W-:Y:S02]  /*2380*/  ISETP.GE.AND P2, PT, R54, RZ, PT ;  /* 0x000000ff3600720c */ /* 0x000fe40003f46270 */
[----:B------:R-:W-:Y:S01]  /*2390*/  ISETP.GE.AND P3, PT, R51, RZ, PT ;  /* 0x000000ff3300720c */ /* 0x000fe20003f66270 */
[----:B------:R-:W-:Y:S01]  /*23a0*/  IMAD R11, R11, c[0x0][0x190], RZ ;  /* 0x000064000b0b7a24 */ /* 0x000fe200078e02ff */
[----:B------:R-:W-:-:S02]  /*23b0*/  ISETP.GE.AND P4, PT, R50, RZ, PT ;  /* 0x000000ff3200720c */ /* 0x000fc40003f86270 */
[C---:B------:R-:W-:Y:S02]  /*23c0*/  IADD3 R0, R252.reuse, -0x5, RZ ;  /* 0xfffffffbfc007810 */ /* 0x040fe40007ffe0ff */
[----:B------:R-:W-:Y:S02]  /*23d0*/  LOP3.LUT R6, R53, 0x3f, RZ, 0xc0, !PT ;  /* 0x0000003f35067812 */ /* 0x000fe400078ec0ff */
[----:B------:R-:W-:Y:S02]  /*23e0*/  IADD3 R2, R252, -0xd, RZ ;  /* 0xfffffff3fc027810 */ /* 0x000fe40007ffe0ff */
[----:B------:R-:W-:Y:S02]  /*23f0*/  ISETP.GE.U32.AND P6, PT, R0, 0x7fffffbc, PT ;  /* 0x7fffffbc0000780c */ /* 0x000fe40003fc6070 */
[----:B------:R-:W-:Y:S01]  /*2400*/  IADD3 R0, R252, -0x9, RZ ;  /* 0xfffffff7fc007810 */ /* 0x000fe20007ffe0ff */
[----:B------:R-:W-:Y:S01]  /*2410*/  @!P3 IMAD.MOV R7, RZ, RZ, -R7 ;  /* 0x000000ffff07b224 */ /* 0x000fe200078e0a07 */
[----:B------:R-:W-:Y:S01]  /*2420*/  ISETP.GE.U32.AND P1, PT, R2, 0x7fffffb4, PT ;  /* 0x7fffffb40200780c */ /* 0x000fe20003f26070 */
[----:B------:R-:W-:Y:S01]  /*2430*/  IMAD R2, R6, c[0x0][0x18c], RZ ;  /* 0x0000630006027a24 */ /* 0x000fe200078e02ff */
[----:B------:R-:W-:Y:S01]  /*2440*/  ISETP.GE.U32.AND P0, PT, R0, 0x7fffffb8, PT ;  /* 0x7fffffb80000780c */ /* 0x000fe20003f06070 */
[----:B------:R-:W-:Y:S01]  /*2450*/  @!P4 IMAD.MOV R9, RZ, RZ, -R9 ;  /* 0x000000ffff09c224 */ /* 0x000fe200078e0a09 */
[----:B------:R-:W-:Y:S01]  /*2460*/  @!P2 IADD3 R5, -R5, RZ, RZ ;  /* 0x000000ff0505a210 */ /* 0x000fe20007ffe1ff */
[----:B------:R-:W-:Y:S01]  /*2470*/  IMAD R6, R13, c[0x0][0x190], RZ ;  /* 0x000064000d067a24 */ /* 0x000fe200078e02ff */
[----:B------:R-:W-:Y:S01]  /*2480*/  ISETP.NE.AND P2, PT, RZ, c[0x0][0x178], PT ;  /* 0x00005e00ff007a0c */ /* 0x000fe20003f45270 */
[----:B------:R-:W-:Y:S01]  /*2490*/  IMAD R13, R28, c[0x0][0x190], RZ ;  /* 0x000064001c0d7a24 */ /* 0x000fe200078e02ff */
[----:B------:R-:W-:Y:S01]  /*24a0*/  LOP3.LUT R0, RZ, c[0x0][0x178], RZ, 0x33, !PT ;  /* 0x00005e00ff007a12 */ /* 0x000fe200078e33ff */
[----:B------:R-:W-:Y:S01]  /*24b0*/  IMAD R28, R31, c[0x0][0x190], RZ ;  /* 0x000064001f1c7a24 */ /* 0x000fe200078e02ff */
[----:B------:R-:W-:Y:S01]  /*24c0*/  LEA R33, P3, R2, c[0x0][0x168], 0x2 ;  /* 0x00005a0002217a11 */ /* 0x000fe200078610ff */
[----:B------:R-:W-:Y:S01]  /*24d0*/  IMAD R31, R48, c[0x0][0x190], RZ ;  /* 0x00006400301f7a24 */ /* 0x000fe200078e02ff */
[----:B------:R-:W-:Y:S01]  /*24e0*/  SEL R34, R0, R3, !P2 ;  /* 0x0000000300227207 */ /* 0x000fe20005000000 */
[----:B------:R-:W-:Y:S01]  /*24f0*/  IMAD R3, R14, c[0x0][0x190], RZ ;  /* 0x000064000e037a24 */ /* 0x000fe200078e02ff */
[----:B------:R-:W-:Y:S01]  /*2500*/  SEL R36, R0, R5, !P2 ;  /* 0x0000000500247207 */ /* 0x000fe20005000000 */
[----:B------:R-:W-:Y:S01]  /*2510*/  IMAD R5, R18, c[0x0][0x190], RZ ;  /* 0x0000640012057a24 */ /* 0x000fe200078e02ff */
[C---:B------:R-:W-:Y:S01]  /*2520*/  SEL R37, R0.reuse, R7, !P2 ;  /* 0x0000000700257207 */ /* 0x040fe20005000000 */
[----:B------:R-:W-:Y:S01]  /*2530*/  IMAD R7, R15, c[0x0][0x190], RZ ;  /* 0x000064000f077a24 */ /* 0x000fe200078e02ff */
[----:B------:R-:W-:Y:S01]  /*2540*/  SEL R38, R0, R9, !P2 ;  /* 0x0000000900267207 */ /* 0x000fe20005000000 */
[----:B------:R-:W-:Y:S01]  /*2550*/  IMAD R0, R10, c[0x0][0x190], RZ ;  /* 0x000064000a007a24 */ /* 0x000fe200078e02ff */
[----:B------:R-:W-:Y:S01]  /*2560*/  LEA.HI.X.SX32 R35, R2, c[0x0][0x16c], 0x2, P3 ;  /* 0x00005b0002237a11 */ /* 0x000fe200018f16ff */
[----:B------:R-:W-:Y:S01]  /*2570*/  IMAD R2, R12, c[0x0][0x190], RZ ;  /* 0x000064000c027a24 */ /* 0x000fe200078e02ff */
[-C--:B-1----:R-:W-:Y:S01]  /*2580*/  LEA R54, P3, R4, R33.reuse, 0x2 ;  /* 0x0000002104367211 */ /* 0x082fe200078610ff */
[----:B------:R-:W-:Y:S01]  /*2590*/  IMAD R9, R22, c[0x0][0x190], RZ ;  /* 0x0000640016097a24 */ /* 0x000fe200078e02ff */
[-C--:B--2---:R-:W-:Y:S01]  /*25a0*/  LEA R50, P2, R0, R33.reuse, 0x2 ;  /* 0x0000002100327211 */ /* 0x084fe200078410ff */
[----:B------:R-:W-:Y:S01]  /*25b0*/  IMAD R22, R44, c[0x0][0x190], RZ ;  /* 0x000064002c167a24 */ /* 0x000fe200078e02ff */
[----:B------:R-:W-:Y:S01]  /*25c0*/  LEA R58, P4, R2, R33, 0x2 ;  /* 0x00000021023a7211 */ /* 0x000fe200078810ff */
[----:B------:R-:W-:Y:S01]  /*25d0*/  IMAD R12, R26, c[0x0][0x190], RZ ;  /* 0x000064001a0c7a24 */ /* 0x000fe200078e02ff */
[----:B------:R-:W-:Y:S01]  /*25e0*/  LEA.HI.X.SX32 R51, R0, R35, 0x2, P2 ;  /* 0x0000002300337211 */ /* 0x000fe200010f16ff */
        /* <DEDUP_REMOVED lines=10> */
[----:B------:R-:W-:Y:S01]  /*2690*/  STL.64 [R1+0x218], R50 ;  /* 0x0002183201007387 */ /* 0x000fe20000100a00 */
[----:B------:R-:W-:Y:S01]  /*26a0*/  LEA.HI.X.SX32 R43, R5, R35, 0x2, P4 ;  /* 0x00000023052b7211 */ /* 0x000fe200020f16ff */
[----:B------:R-:W-:Y:S01]  /*26b0*/  IMAD R14, R30, c[0x0][0x190], RZ ;  /* 0x000064001e0e7a24 */ /* 0x000fe200078e02ff */
[----:B------:R-:W-:Y:S01]  /*26c0*/  LEA R2, P4, R8, R33, 0x2 ;  /* 0x0000002108027211 */ /* 0x000fe200078810ff */
[----:B------:R-:W-:Y:S01]  /*26d0*/  STL.64 [R1+0x210], R58 ;  /* 0x0002103a01007387 */ /* 0x000fe20000100a00 */
[-C--:B------:R-:W-:Y:S01]  /*26e0*/  LEA.HI.X.SX32 R55, R4, R35.reuse, 0x2, P3 ;  /* 0x0000002304377211 */ /* 0x080fe200018f16ff */
[----:B------:R-:W-:Y:S01]  /*26f0*/  IMAD R30, R47, c[0x0][0x190], RZ ;  /* 0x000064002f1e7a24 */ /* 0x000fe200078e02ff */
[----:B------:R-:W-:Y:S01]  /*2700*/  LEA.HI.X.SX32 R45, R6, R35, 0x2, P2 ;  /* 0x00000023062d7211 */ /* 0x000fe200010f16ff */
[----:B------:R1:W-:Y:S01]  /*2710*/  STL.64 [R1+0x208], R56 ;  /* 0x0002083801007387 */ /* 0x0003e20000100a00 */
[C---:B------:R-:W-:Y:S01]  /*2720*/  LEA R46, P3, R7.reuse, R33, 0x2 ;  /* 0x00000021072e7211 */ /* 0x040fe200078610ff */
[----:B------:R-:W-:Y:S01]  /*2730*/  IMAD R15, R32, c[0x0][0x190], RZ ;  /* 0x00006400200f7a24 */ /* 0x000fe200078e02ff */
[-C--:B------:R-:W-:Y:S01]  /*2740*/  LEA.HI.X.SX32 R3, R8, R35.reuse, 0x2, P4 ;  /* 0x0000002308037211 */ /* 0x080fe200020f16ff */
[----:B------:R-:W-:Y:S01]  /*2750*/  STL.64 [R1+0x200], R54 ;  /* 0x0002003601007387 */ /* 0x000fe20000100a00 */
[----:B------:R-:W-:Y:S01]  /*2760*/  LEA.HI.X.SX32 R47, R7, R35, 0x2, P3 ;  /* 0x00000023072f7211 */ /* 0x000fe200018f16ff */
[----:B------:R-:W-:Y:S01]  /*2770*/  IMAD R18, R19, c[0x0][0x190], RZ ;  /* 0x0000640013127a24 */ /* 0x000fe200078e02ff */
[----:B------:R-:W-:Y:S01]  /*2780*/  LEA R4, P3, R10, R33, 0x2 ;  /* 0x000000210a047211 */ /* 0x000fe200078610ff */
[----:B------:R2:W-:Y:S01]  /*2790*/  STL.64 [R1+0x1f0], R44 ;  /* 0x0001f02c01007387 */ /* 0x0005e20000100a00 */
[----:B------:R-:W-:Y:S01]  /*27a0*/  IMAD R19, R41, c[0x0][0x190], RZ ;  /* 0x0000640029137a24 */ /* 0x000fe200078e02ff */
[----:B------:R-:W-:Y:S01]  /*27b0*/  IADD3 R40, R252, -0x11, RZ ;  /* 0xffffffeffc287810 */ /* 0x000fe20007ffe0ff */
[----:B------:R-:W-:Y:S01]  /*27c0*/  IMAD R32, R39, c[0x0][0x190], RZ ;  /* 0x0000640027207a24 */ /* 0x000fe200078e02ff */
[----:B------:R-:W-:Y:S01]  /*27d0*/  STL.64 [R1+0x1f8], R42 ;  /* 0x0001f82a01007387 */ /* 0x000fe20000100a00 */
[----:B------:R-:W-:Y:S01]  /*27e0*/  LEA.HI.X.SX32 R5, R10, R35, 0x2, P3 ;  /* 0x000000230a057211 */ /* 0x000fe200018f16ff */
[----:B------:R-:W-:Y:S01]  /*27f0*/  IMAD R0, R34, c[0x0][0x184], RZ ;  /* 0x0000610022007a24 */ /* 0x000fe200078e02ff */
[C---:B------:R-:W-:Y:S01]  /*2800*/  IADD3 R48, R252.reuse, -0x31, RZ ;  /* 0xffffffcffc307810 */ /* 0x040fe20007ffe0ff */
[----:B------:R3:W-:Y:S01]  /*2810*/  STL.64 [R1+0x1e0], R2 ;  /* 0x0001e00201007387 */ /* 0x0007e20000100a00 */
[----:B-1----:R-:W-:-:S02]  /*2820*/  IADD3 R56, R252, -0x35, RZ ;  /* 0xffffffcbfc387810 */ /* 0x002fc40007ffe0ff */
[C---:B--2---:R-:W-:Y:S01]  /*2830*/  LEA R44, P2, R9.reuse, R33, 0x2 ;  /* 0x00000021092c7211 */ /* 0x044fe200078410ff */
[----:B------:R-:W-:Y:S03]  /*2840*/  STL.64 [R1+0x1e8], R46 ;  /* 0x0001e82e01007387 */ /* 0x000fe60000100a00 */
[----:B------:R-:W-:Y:S01]  /*2850*/  LEA.HI.X.SX32 R45, R9, R35, 0x2, P2 ;  /* 0x00000023092d7211 */ /* 0x000fe200010f16ff */
[----:B------:R1:W-:Y:S01]  /*2860*/  STL.64 [R1+0x1d0], R4 ;  /* 0x0001d00401007387 */ /* 0x0003e20000100a00 */
[CC--:B------:R-:W-:Y:S02]  /*2870*/  LEA R6, P2, R13.reuse, R33.reuse, 0x2 ;  /* 0x000000210d067211 */ /* 0x0c0fe400078410ff */
[----:B---3--:R-:W-:Y:S01]  /*2880*/  LEA R2, P4, R12, R33, 0x2 ;  /* 0x000000210c027211 */ /* 0x008fe200078810ff */
[----:B------:R-:W-:Y:S01]  /*2890*/  STL.64 [R1+0x1d8], R44 ;  /* 0x0001d82c01007387 */ /* 0x000fe20000100a00 */
[----:B------:R-:W-:-:S02]  /*28a0*/  LEA.HI.X.SX32 R7, R13, R35, 0x2, P2 ;  /* 0x000000230d077211 */ /* 0x000fc400010f16ff */
[----:B------:R-:W-:Y:S02]  /*28b0*/  LEA.HI.X.SX32 R3, R12, R35, 0x2, P4 ;  /* 0x000000230c037211 */ /* 0x000fe400020f16ff */
[C---:B------:R-:W-:Y:S02]  /*28c0*/  IADD3 R12, R252.reuse, -0x15, RZ ;  /* 0xffffffebfc0c7810 */ /* 0x040fe40007ffe0ff */
[----:B------:R-:W-:Y:S01]  /*28d0*/  IADD3 R13, R252, -0x19, RZ ;  /* 0xffffffe7fc0d7810 */ /* 0x000fe20007ffe0ff */
[----:B------:R2:W-:Y:S01]  /*28e0*/  STL.64 [R1+0x1c8], R2 ;  /* 0x0001c80201007387 */ /* 0x0005e20000100a00 */
[----:B-1----:R-:W-:-:S03]  /*28f0*/  LEA R4, P3, R14, R33, 0x2 ;  /* 0x000000210e047211 */ /* 0x002fc600078610ff */
[----:B------:R1:W-:Y:S01]  /*2900*/  STL.64 [R1+0x1c0], R6 ;  /* 0x0001c00601007387 */ /* 0x0003e20000100a00 */
[----:B------:R-:W-:-:S05]  /*2910*/  LEA.HI.X.SX32 R5, R14, R35, 0x2, P3 ;  /* 0x000000230e057211 */ /* 0x000fca00018f16ff */
[----:B------:R3:W-:Y:S01]  /*2920*/  STL.64 [R1+0x1b8], R4 ;  /* 0x0001b80401007387 */ /* 0x0007e20000100a00 */
[----:B--2---:R-:W-:-:S04]  /*2930*/  LEA R2, P4, R15, R33, 0x2 ;  /* 0x000000210f027211 */ /* 0x004fc800078810ff */
[----:B------:R-:W-:Y:S02]  /*2940*/  LEA.HI.X.SX32 R3, R15, R35, 0x2, P4 ;  /* 0x000000230f037211 */ /* 0x000fe400020f16ff */
[----:B-1----:R-:W-:-:S03]  /*2950*/  LEA R6, P2, R16, R33, 0x2 ;  /* 0x0000002110067211 */ /* 0x002fc600078410ff */
[----:B------:R1:W-:Y:S01]  /*2960*/  STL.64 [R1+0x1b0], R2 ;  /* 0x0001b00201007387 */ /* 0x0003e20000100a00 */
[C---:B---3--:R-:W-:Y:S02]  /*2970*/  LEA R4, P3, R17.reuse, R33, 0x2 ;  /* 0x0000002111047211 */ /* 0x048fe400078610ff */
[-C--:B------:R-:W-:Y:S02]  /*2980*/  LEA.HI.X.SX32 R7, R16, R35.reuse, 0x2, P2 ;  /* 0x0000002310077211 */ /* 0x080fe400010f16ff */
[----:B------:R-:W-:Y:S01]  /*2990*/  LEA.HI.X.SX32 R5, R17, R35, 0x2, P3 ;  /* 0x0000002311057211 */ /* 0x000fe200018f16ff */
[----:B------:R-:W-:Y:S01]  /*29a0*/  IMAD.SHL.U32 R17, R52, 0x4, RZ ;  /* 0x0000000434117824 */ /* 0x000fe200078e00ff */
[----:B------:R-:W-:Y:S01]  /*29b0*/  IADD3 R16, R252, -0x21, RZ ;  /* 0xffffffdffc107810 */ /* 0x000fe20007ffe0ff */
[----:B------:R2:W-:Y:S01]  /*29c0*/  STL.64 [R1+0x1a8], R6 ;  /* 0x0001a80601007387 */ /* 0x0005e20000100a00 */
[----:B-1----:R-:W-:-:S03]  /*29d0*/  LEA R2, P4, R18, R33, 0x2 ;  /* 0x0000002112027211 */ /* 0x002fc600078810ff */
[----:B------:R1:W-:Y:S01]  /*29e0*/  STL.64 [R1+0x1a0], R4 ;  /* 0x0001a00401007387 */ /* 0x0003e20000100a00 */
[----:B------:R-:W-:Y:S02]  /*29f0*/  LEA.HI.X.SX32 R3, R18, R35, 0x2, P4 ;  /* 0x0000002312037211 */ /* 0x000fe400020f16ff */
[----:B--2---:R-:W-:-:S03]  /*2a00*/  LEA R6, P2, R19, R33, 0x2 ;  /* 0x0000002113067211 */ /* 0x004fc600078410ff */
[----:B------:R2:W-:Y:S01]  /*2a10*/  STL.64 [R1+0x198], R2 ;  /* 0x0001980201007387 */ /* 0x0005e20000100a00 */
[----:B------:R-:W-:Y:S02]  /*2a20*/  LEA.HI.X.SX32 R7, R19, R35, 0x2, P2 ;  /* 0x0000002313077211 */ /* 0x000fe400010f16ff */
        /* <DEDUP_REMOVED lines=15> */
[----:B------:R-:W-:Y:S02]  /*2b20*/  IADD3 R24, R252, -0x25, RZ ;  /* 0xffffffdbfc187810 */ /* 0x000fe40007ffe0ff */
[C---:B--2---:R-:W-:Y:S01]  /*2b30*/  LEA R6, P2, R25.reuse, R33, 0x2 ;  /* 0x0000002119067211 */ /* 0x044fe200078410ff */
[----:B------:R2:W-:Y:S03]  /*2b40*/  STL.64 [R1+0x168], R2 ;  /* 0x0001680201007387 */ /* 0x0005e60000100a00 */
        /* <DEDUP_REMOVED lines=19> */
[----:B-1----:R-:W-:Y:S02]  /*2c80*/  LEA R4, P3, R32, R33, 0x2 ;  /* 0x0000002120047211 */ /* 0x002fe400078610ff */
[----:B------:R-:W-:Y:S01]  /*2c90*/  ISETP.GE.U32.AND P2, PT, R40, 0x7fffffb0, PT ;  /* 0x7fffffb02800780c */ /* 0x000fe20003f46070 */
[----:B------:R1:W-:Y:S01]  /*2ca0*/  STL.64 [R1+0x130], R6 ;  /* 0x0001300601007387 */ /* 0x0003e20000100a00 */
[----:B------:R-:W-:Y:S02]  /*2cb0*/  LEA.HI.X.SX32 R5, R32, R35, 0x2, P3 ;  /* 0x0000002320057211 */ /* 0x000fe400018f16ff */
[----:B------:R-:W-:Y:S02]  /*2cc0*/  LEA R8, P3, R0, c[0x0][0x160], 0x2 ;  /* 0x0000580000087a11 */ /* 0x000fe400078610ff */
[----:B--2---:R-:W-:-:S02]  /*2cd0*/  LEA R2, P4, R11, R33, 0x2 ;  /* 0x000000210b027211 */ /* 0x004fc400078810ff */
[----:B------:R-:W-:Y:S02]  /*2ce0*/  LEA.HI.X.SX32 R9, R0, c[0x0][0x164], 0x2, P3 ;  /* 0x0000590000097a11 */ /* 0x000fe400018f16ff */
[----:B------:R-:W-:Y:S02]  /*2cf0*/  LEA.HI.X.SX32 R3, R11, R35, 0x2, P4 ;  /* 0x000000230b037211 */ /* 0x000fe400020f16ff */
[----:B------:R-:W-:Y:S01]  /*2d00*/  MOV R0, c[0x0][0x188] ;  /* 0x0000620000007a02 */ /* 0x000fe20000000f00 */
[----:B-1----:R-:W-:Y:S01]  /*2d10*/  IMAD R7, R38, c[0x0][0x184], RZ ;  /* 0x0000610026077a24 */ /* 0x002fe200078e02ff */
[----:B------:R1:W-:Y:S01]  /*2d20*/  LDGSTS.E [R17], [R8.64], !P5 ;  /* 0x0000000008117fae */ /* 0x0003e2000e921844 */
[----:B------:R-:W-:Y:S02]  /*2d30*/  IADD3 R32, R252, -0x29, RZ ;  /* 0xffffffd7fc207810 */ /* 0x000fe40007ffe0ff */
[C---:B------:R-:W-:Y:S01]  /*2d40*/  IMAD.SHL.U32 R15, R0.reuse, 0x4, RZ ;  /* 0x00000004000f7824 */ /* 0x040fe200078e00ff */
[----:B------:R2:W-:Y:S01]  /*2d50*/  STL.64 [R1+0x120], R2 ;  /* 0x0001200201007387 */ /* 0x0005e20000100a00 */
[C---:B------:R-:W-:Y:S01]  /*2d60*/  SHF.L.U32 R23, R0.reuse, 0x3, RZ ;  /* 0x0000000300177819 */ /* 0x040fe200000006ff */
[C---:B------:R-:W-:Y:S01]  /*2d70*/  IMAD R31, R0.reuse, 0xc, RZ ;  /* 0x0000000c001f7824 */ /* 0x040fe200078e02ff */
[----:B------:R-:W-:Y:S01]  /*2d80*/  SHF.L.U32 R39, R0, 0x4, RZ ;  /* 0x0000000400277819 */ /* 0x000fe200000006ff */
[----:B------:R3:W-:Y:S01]  /*2d90*/  STL.64 [R1+0x128], R4 ;  /* 0x0001280401007387 */ /* 0x0007e20000100a00 */
[----:B------:R-:W-:Y:S01]  /*2da0*/  IADD3 R40, R252, -0x2d, RZ ;  /* 0xffffffd3fc287810 */ /* 0x000fe20007ffe0ff */
[----:B------:R-:W-:-:S02]  /*2db0*/  IMAD R47, R0, 0x14, RZ ;  /* 0x00000014002f7824 */ /* 0x000fc400078e02ff */
[C---:B------:R-:W-:Y:S02]  /*2dc0*/  IMAD R55, R0.reuse, 0x18, RZ ;  /* 0x0000001800377824 */ /* 0x040fe400078e02ff */
[----:B------:R-:W-:Y:S02]  /*2dd0*/  IMAD R63, R0, 0x1c, RZ ;  /* 0x0000001c003f7824 */ /* 0x000fe400078e02ff */
[----:B--2---:R-:W-:Y:S02]  /*2de0*/  IMAD R2, R36, c[0x0][0x184], RZ ;  /* 0x0000610024027a24 */ /* 0x004fe400078e02ff */
[----:B------:R-:W-:Y:S02]  /*2df0*/  IMAD R3, R37, c[0x0][0x184], RZ ;  /* 0x0000610025037a24 */ /* 0x000fe400078e02ff */
[----:B------:R-:W-:Y:S01]  /*2e00*/  IMAD.SHL.U32 R71, R0, 0x20, RZ ;  /* 0x0000002000477824 */ /* 0x000fe200078e00ff */
[----:B------:R-:W-:Y:S01]  /*2e10*/  LEA R10, P4, R2, c[0x0][0x160], 0x2 ;  /* 0x00005800020a7a11 */ /* 0x000fe200078810ff */
[C---:B------:R-:W-:Y:S01]  /*2e20*/  IMAD R115, R0.reuse, 0x24, RZ ;  /* 0x0000002400737824 */ /* 0x040fe200078e02ff */
[----:B---3--:R-:W-:Y:S01]  /*2e30*/  LEA R4, P3, R3, c[0x0][0x160], 0x2 ;  /* 0x0000580003047a11 */ /* 0x008fe200078610ff */
[----:B------:R-:W-:Y:S01]  /*2e40*/  IMAD R123, R0, 0x28, RZ ;  /* 0x00000028007b7824 */ /* 0x000fe200078e02ff */
[----:B------:R-:W-:Y:S01]  /*2e50*/  LEA.HI.X.SX32 R11, R2, c[0x0][0x164], 0x2, P4 ;  /* 0x00005900020b7a11 */ /* 0x000fe200020f16ff */
[----:B------:R-:W-:Y:S01]  /*2e60*/  IMAD.WIDE R108, R115, 0x4, R8 ;  /* 0x00000004736c7825 */ /* 0x000fe200078e0208 */
[----:B------:R-:W-:-:S02]  /*2e70*/  LEA R6, P4, R7, c[0x0][0x160], 0x2 ;  /* 0x0000580007067a11 */ /* 0x000fc400078810ff */
[----:B------:R-:W-:Y:S01]  /*2e80*/  LEA.HI.X.SX32 R5, R3, c[0x0][0x164], 0x2, P3 ;  /* 0x0000590003057a11 */ /* 0x000fe200018f16ff */
[----:B------:R1:W-:Y:S01]  /*2e90*/  LDGSTS.E [R17+0x200], [R10.64], !P5 ;  /* 0x002000000a117fae */ /* 0x0003e2000e921844 */
[----:B------:R-:W-:Y:S01]  /*2ea0*/  LEA.HI.X.SX32 R7, R7, c[0x0][0x164], 0x2, P4 ;  /* 0x0000590007077a11 */ /* 0x000fe200020f16ff */
[--C-:B------:R-:W-:Y:S01]  /*2eb0*/  IMAD.WIDE R246, R15, 0x4, R10.reuse ;  /* 0x000000040ff67825 */ /* 0x100fe200078e020a */
[----:B------:R-:W-:Y:S01]  /*2ec0*/  IADD3 R2, R252, -0x1d, RZ ;  /* 0xffffffe3fc027810 */ /* 0x000fe20007ffe0ff */
[----:B------:R1:W-:Y:S01]  /*2ed0*/  LDGSTS.E [R17+0x400], [R4.64], !P5 ;  /* 0x0040000004117fae */ /* 0x0003e2000e921844 */
[----:B------:R-:W-:Y:S01]  /*2ee0*/  ISETP.GE.U32.AND P3, PT, R12, 0x7fffffac, PT ;  /* 0x7fffffac0c00780c */ /* 0x000fe20003f66070 */
[----:B------:R-:W-:Y:S01]  /*2ef0*/  IMAD.WIDE R18, R23, 0x4, R10 ;  /* 0x0000000417127825 */ /* 0x000fe200078e020a */
[----:B------:R-:W-:Y:S01]  /*2f00*/  ISETP.GE.U32.AND P4, PT, R13, 0x7fffffa8, PT ;  /* 0x7fffffa80d00780c */ /* 0x000fe20003f86070 */
[----:B------:R1:W-:Y:S01]  /*2f10*/  LDGSTS.E [R17+0x600], [R6.64], !P5 ;  /* 0x0060000006117fae */ /* 0x0003e2000e921844 */
[----:B------:R-:W-:Y:S01]  /*2f20*/  ISETP.GE.U32.AND P5, PT, R2, 0x7fffffa4, PT ;  /* 0x7fffffa40200780c */ /* 0x000fe20003fa6070 */
[----:B------:R-:W-:-:S04]  /*2f30*/  IMAD.WIDE R2, R15, 0x4, R8 ;  /* 0x000000040f027825 */ /* 0x000fc800078e0208 */
[C---:B------:R-:W-:Y:S01]  /*2f40*/  IMAD.WIDE R12, R15.reuse, 0x4, R4 ;  /* 0x000000040f0c7825 */ /* 0x040fe200078e0204 */
[----:B------:R1:W-:Y:S03]  /*2f50*/  LDGSTS.E [R17+0x2000], [R2.64], !P6 ;  /* 0x0200000002117fae */ /* 0x0003e6000f121844 */
[----:B------:R-:W-:Y:S01]  /*2f60*/  IMAD.WIDE R14, R15, 0x4, R6 ;  /* 0x000000040f0e7825 */ /* 0x000fe200078e0206 */
[----:B------:R-:W-:Y:S03]  /*2f70*/  STL.64 [R1+0xf80], R2 ;  /* 0x000f800201007387 */ /* 0x000fe60000100a00 */
[----:B------:R-:W-:Y:S01]  /*2f80*/  IMAD.WIDE R20, R23, 0x4, R4 ;  /* 0x0000000417147825 */ /* 0x000fe200078e0204 */
[----:B------:R2:W-:Y:S03]  /*2f90*/  LDGSTS.E [R17+0x2200], [R246.64], !P6 ;  /* 0x02200000f6117fae */ /* 0x0005e6000f121844 */
[C---:B------:R-:W-:Y:S01]  /*2fa0*/  IMAD.WIDE R26, R31.reuse, 0x4, R10 ;  /* 0x000000041f1a7825 */ /* 0x040fe200078e020a */
[----:B------:R2:W-:Y:S03]  /*2fb0*/  STL.64 [R1+0xf88], R246 ;  /* 0x000f88f601007387 */ /* 0x0005e60000100a00 */
[----:B------:R-:W-:Y:S01]  /*2fc0*/  IMAD.WIDE R28, R31, 0x4, R4 ;  /* 0x000000041f1c7825 */ /* 0x000fe200078e0204 */
[----:B------:R3:W-:Y:S03]  /*2fd0*/  LDGSTS.E [R17+0x2400], [R12.64], !P6 ;  /* 0x024000000c117fae */ /* 0x0007e6000f121844 */
[C---:B------:R-:W-:Y:S01]  /*2fe0*/  IMAD.WIDE R34, R39.reuse, 0x4, R10 ;  /* 0x0000000427227825 */ /* 0x040fe200078e020a */
[----:B------:R3:W-:Y:S03]  /*2ff0*/  STL.64 [R1+0xf90], R12 ;  /* 0x000f900c01007387 */ /* 0x0007e60000100a00 */
[----:B------:R-:W-:Y:S01]  /*3000*/  IMAD.WIDE R36, R39, 0x4, R4 ;  /* 0x0000000427247825 */ /* 0x000fe200078e0204 */
[----:B--2---:R-:W-:Y:S01]  /*3010*/  MOV R247, R43 ;  /* 0x0000002b00f77202 */ /* 0x004fe20000000f00 */
[----:B------:R-:W-:Y:S02]  /*3020*/  STL.64 [R1+0xf98], R14 ;  /* 0x000f980e01007387 */ /* 0x000fe40000100a00 */
[----:B------:R-:W-:-:S02]  /*3030*/  IMAD.MOV.U32 R246, RZ, RZ, R42 ;  /* 0x000000fffff67224 */ /* 0x000fc400078e002a */
[----:B------:R-:W-:-:S04]  /*3040*/  IMAD.WIDE R42, R47, 0x4, R10 ;  /* 0x000000042f2a7825 */ /* 0x000fc800078e020a */
[----:B---3--:R-:W-:Y:S02]  /*3050*/  IMAD.SHL.U32 R13, R52, 0x4, RZ ;  /* 0x00000004340d7824 */ /* 0x008fe400078e00ff */
[----:B------:R-:W-:-:S03]  /*3060*/  IMAD.WIDE R44, R47, 0x4, R4 ;  /* 0x000000042f2c7825 */ /* 0x000fc600078e0204 */
[----:B------:R2:W-:Y:S01]  /*3070*/  LDGSTS.E [R13+0x2600], [R14.64], !P6 ;  /* 0x026000000e0d7fae */ /* 0x0005e2000f121844 */
[----:B------:R-:W-:Y:S01]  /*3080*/  ISETP.GE.U32.AND P6, PT, R16, 0x7fffffa0, PT ;  /* 0x7fffffa01000780c */ /* 0x000fe20003fc6070 */
[----:B-1----:R-:W-:Y:S01]  /*3090*/  IMAD.WIDE R16, R23, 0x4, R8 ;  /* 0x0000000417107825 */ /* 0x002fe200078e0208 */
[----:B------:R-:W-:-:S03]  /*30a0*/  LOP3.LUT R12, R13, 0x20, RZ, 0x3c, !PT ;  /* 0x000000200d0c7812 */ /* 0x000fc600078e3cff */
[----:B------:R-:W-:Y:S01]  /*30b0*/  IMAD.WIDE R22, R23, 0x4, R6 ;  /* 0x0000000417167825 */ /* 0x000fe200078e0206 */
[----:B------:R1:W-:Y:S03]  /*30c0*/  LDGSTS.E [R13+0x4000], [R16.64], !P0 ;  /* 0x04000000100d7fae */ /* 0x0003e6000c121844 */
[----:B------:R-:W-:Y:S01]  /*30d0*/  IMAD.MOV.U32 R2, RZ, RZ, R50 ;  /* 0x000000ffff027224 */ /* 0x000fe200078e0032 */
[----:B------:R3:W-:Y:S01]  /*30e0*/  LDGSTS.E [R13+0x4200], [R18.64], !P0 ;  /* 0x04200000120d7fae */ /* 0x0007e2000c121844 */
[----:B------:R-:W-:Y:S02]  /*30f0*/  IMAD.MOV.U32 R3, RZ, RZ, R51 ;  /* 0x000000ffff037224 */ /* 0x000fe400078e0033 */
[C---:B------:R-:W-:Y:S01]  /*3100*/  IMAD.WIDE R50, R55.reuse, 0x4, R10 ;  /* 0x0000000437327825 */ /* 0x040fe200078e020a */
[----:B------:R4:W-:Y:S03]  /*3110*/  LDGSTS.E [R13+0x4400], [R20.64], !P0 ;  /* 0x04400000140d7fae */ /* 0x0009e6000c121844 */
[----:B------:R-:W-:Y:S01]  /*3120*/  IMAD.WIDE R52, R55, 0x4, R4 ;  /* 0x0000000437347825 */ /* 0x000fe200078e0204 */
[----:B------:R1:W-:Y:S01]  /*3130*/  LDGSTS.E [R13+0x4600], [R22.64], !P0 ;  /* 0x04600000160d7fae */ /* 0x0003e2000c121844 */
[----:B------:R-:W-:-:S02]  /*3140*/  ISETP.GE.U32.AND P0, PT, R24, 0x7fffff9c, PT ;  /* 0x7fffff9c1800780c */ /* 0x000fc40003f06070 */
[C---:B------:R-:W-:Y:S01]  /*3150*/  IMAD.WIDE R24, R31.reuse, 0x4, R8 ;  /* 0x000000041f187825 */ /* 0x040fe200078e0208 */
[----:B------:R-:W-:Y:S03]  /*3160*/  STL.64 [R1+0xfa0], R16 ;  /* 0x000fa01001007387 */ /* 0x000fe60000100a00 */
[----:B------:R-:W-:Y:S01]  /*3170*/  IMAD.WIDE R30, R31, 0x4, R6 ;  /* 0x000000041f1e7825 */ /* 0x000fe200078e0206 */
[----:B------:R1:W-:Y:S03]  /*3180*/  LDGSTS.E [R13+0x6000], [R24.64], !P1 ;  /* 0x06000000180d7fae */ /* 0x0003e6000c921844 */
[C---:B------:R-:W-:Y:S01]  /*3190*/  IMAD.WIDE R58, R63.reuse, 0x4, R10 ;  /* 0x000000043f3a7825 */ /* 0x040fe200078e020a */
[----:B------:R1:W-:Y:S03]  /*31a0*/  LDGSTS.E [R13+0x6200], [R26.64], !P1 ;  /* 0x062000001a0d7fae */ /* 0x0003e6000c921844 */
[----:B------:R-:W-:Y:S01]  /*31b0*/  IMAD.WIDE R60, R63, 0x4, R4 ;  /* 0x000000043f3c7825 */ /* 0x000fe200078e0204 */
        /* <DEDUP_REMOVED lines=8> */
[----:B------:R-:W-:Y:S01]  /*3240*/  IMAD.WIDE R68, R71, 0x4, R4 ;  /* 0x0000000447447825 */ /* 0x000fe200078e0204 */
[----:B------:R1:W-:Y:S03]  /*3250*/  LDGSTS.E [R13+0x8200], [R34.64], !P2 ;  /* 0x08200000220d7fae */ /* 0x0003e6000d121844 */
[C---:B------:R-:W-:Y:S01]  /*3260*/  IMAD.WIDE R110, R115.reuse, 0x4, R10 ;  /* 0x00000004736e7825 */ /* 0x040fe200078e020a */
[----:B------:R1:W-:Y:S03]  /*3270*/  LDGSTS.E [R13+0x8400], [R36.64], !P2 ;  /* 0x08400000240d7fae */ /* 0x0003e6000d121844 */
[----:B------:R-:W-:Y:S01]  /*3280*/  IMAD.WIDE R112, R115, 0x4, R4 ;  /* 0x0000000473707825 */ /* 0x000fe200078e0204 */
[----:B------:R1:W-:Y:S01]  /*3290*/  LDGSTS.E [R13+0x8600], [R38.64], !P2 ;  /* 0x08600000260d7fae */ /* 0x0003e2000d121844 */
[----:B------:R-:W-:-:S02]  /*32a0*/  ISETP.GE.U32.AND P2, PT, R40, 0x7fffff94, PT ;  /* 0x7fffff942800780c */ /* 0x000fc40003f46070 */
[C---:B------:R-:W-:Y:S01]  /*32b0*/  IMAD.WIDE R40, R47.reuse, 0x4, R8 ;  /* 0x000000042f287825 */ /* 0x040fe200078e0208 */
[----:B------:R4:W-:Y:S03]  /*32c0*/  STL.64 [R1+0xfb0], R20 ;  /* 0x000fb01401007387 */ /* 0x0009e60000100a00 */
[--C-:B------:R-:W-:Y:S01]  /*32d0*/  IMAD.WIDE R46, R47, 0x4, R6.reuse ;  /* 0x000000042f2e7825 */ /* 0x100fe200078e0206 */
[----:B------:R1:W-:Y:S03]  /*32e0*/  LDGSTS.E [R13+0xa000], [R40.64], !P3 ;  /* 0x0a000000280d7fae */ /* 0x0003e6000d921844 */
[----:B------:R-:W-:Y:S01]  /*32f0*/  IMAD.WIDE R114, R115, 0x4, R6 ;  /* 0x0000000473727825 */ /* 0x000fe200078e0206 */
[----:B------:R1:W-:Y:S03]  /*3300*/  LDGSTS.E [R13+0xa200], [R42.64], !P3 ;  /* 0x0a2000002a0d7fae */ /* 0x0003e6000d921844 */
[--C-:B------:R-:W-:Y:S01]  /*3310*/  IMAD.WIDE R116, R123, 0x4, R8.reuse ;  /* 0x000000047b747825 */ /* 0x100fe200078e0208 */
[----:B------:R1:W-:Y:S03]  /*3320*/  LDGSTS.E [R13+0xa400], [R44.64], !P3 ;  /* 0x0a4000002c0d7fae */ /* 0x0003e6000d921844 */
[----:B------:R-:W-:Y:S01]  /*3330*/  IMAD R131, R0, 0x2c, RZ ;  /* 0x0000002c00837824 */ /* 0x000fe200078e02ff */
[----:B------:R1:W-:Y:S01]  /*3340*/  LDGSTS.E [R13+0xa600], [R46.64], !P3 ;  /* 0x0a6000002e0d7fae */ /* 0x0003e2000d921844 */
[----:B------:R-:W-:Y:S01]  /*3350*/  ISETP.GE.U32.AND P3, PT, R48, 0x7fffff90, PT ;  /* 0x7fffff903000780c */ /* 0x000fe20003f66070 */
[----:B------:R-:W-:-:S02]  /*3360*/  IMAD.WIDE R48, R55, 0x4, R8 ;  /* 0x0000000437307825 */ /* 0x000fc400078e0208 */
[----:B------:R-:W-:Y:S02]  /*3370*/  STL.64 [R1+0xfb8], R22 ;  /* 0x000fb81601007387 */ /* 0x000fe40000100a00 */
[----:B------:R-:W-:Y:S02]  /*3380*/  IMAD.WIDE R54, R55, 0x4, R6 ;  /* 0x0000000437367825 */ /* 0x000fe400078e0206 */
[----:B------:R1:W-:Y:S02]  /*3390*/  LDGSTS.E [R13+0xc000], [R48.64], !P4 ;  /* 0x0c000000300d7fae */ /* 0x0003e4000e121844 */
[C---:B------:R-:W-:Y:S02]  /*33a0*/  IMAD.WIDE R118, R123.reuse, 0x4, R10 ;  /* 0x000000047b767825 */ /* 0x040fe400078e020a */
[----:B------:R1:W-:Y:S02]  /*33b0*/  LDGSTS.E [R13+0xc200], [R50.64], !P4 ;  /* 0x0c200000320d7fae */ /* 0x0003e4000e121844 */
[----:B------:R-:W-:-:S02]  /*33c0*/  IMAD.WIDE R120, R123, 0x4, R4 ;  /* 0x000000047b787825 */ /* 0x000fc400078e0204 */
[----:B------:R1:W-:Y:S02]  /*33d0*/  LDGSTS.E [R13+0xc400], [R52.64], !P4 ;  /* 0x0c400000340d7fae */ /* 0x0003e4000e121844 */
[----:B------:R-:W-:Y:S02]  /*33e0*/  IMAD.WIDE R122, R123, 0x4, R6 ;  /* 0x000000047b7a7825 */ /* 0x000fe400078e0206 */
[----:B------:R1:W-:Y:S01]  /*33f0*/  LDGSTS.E [R13+0xc600], [R54.64], !P4 ;  /* 0x0c600000360d7fae */ /* 0x0003e2000e121844 */
[----:B------:R-:W-:Y:S01]  /*3400*/  ISETP.GE.U32.AND P4, PT, R56, 0x7fffff8c, PT ;  /* 0x7fffff8c3800780c */ /* 0x000fe20003f86070 */
[C---:B------:R-:W-:Y:S02]  /*3410*/  IMAD.WIDE R56, R63.reuse, 0x4, R8 ;  /* 0x000000043f387825 */ /* 0x040fe400078e0208 */
[----:B------:R-:W-:Y:S02]  /*3420*/  STL.64 [R1+0xfc0], R24 ;  /* 0x000fc01801007387 */ /* 0x000fe40000100a00 */
[----:B------:R-:W-:-:S02]  /*3430*/  IMAD.WIDE R62, R63, 0x4, R6 ;  /* 0x000000043f3e7825 */ /* 0x000fc400078e0206 */
[----:B------:R1:W-:Y:S02]  /*3440*/  LDGSTS.E [R13+0xe000], [R56.64], !P5 ;  /* 0x0e000000380d7fae */ /* 0x0003e4000e921844 */
[C---:B------:R-:W-:Y:S02]  /*3450*/  IMAD.WIDE R124, R131.reuse, 0x4, R8 ;  /* 0x00000004837c7825 */ /* 0x040fe400078e0208 */
[----:B------:R1:W-:Y:S02]  /*3460*/  LDGSTS.E [R13+0xe200], [R58.64], !P5 ;  /* 0x0e2000003a0d7fae */ /* 0x0003e4000e921844 */
[----:B------:R-:W-:Y:S02]  /*3470*/  IMAD R139, R0, 0x30, RZ ;  /* 0x00000030008b7824 */ /* 0x000fe400078e02ff */
[----:B------:R1:W-:Y:S01]  /*3480*/  LDGSTS.E [R13+0xe400], [R60.64], !P5 ;  /* 0x0e4000003c0d7fae */ /* 0x0003e2000e921844 */
[----:B------:R-:W-:-:S03]  /*3490*/  IMAD.WIDE R126, R131, 0x4, R10 ;  /* 0x00000004837e7825 */ /* 0x000fc600078e020a */
[----:B------:R1:W-:Y:S01]  /*34a0*/  LDGSTS.E [R13+0xe600], [R62.64], !P5 ;  /* 0x0e6000003e0d7fae */ /* 0x0003e2000e921844 */
[----:B------:R-:W-:Y:S01]  /*34b0*/  ISETP.GE.U32.AND P5, PT, R64, 0x7fffff88, PT ;  /* 0x7fffff884000780c */ /* 0x000fe20003fa6070 */
[C---:B------:R-:W-:Y:S02]  /*34c0*/  IMAD.WIDE R64, R71.reuse, 0x4, R8 ;  /* 0x0000000447407825 */ /* 0x040fe400078e0208 */
[----:B------:R-:W-:Y:S02]  /*34d0*/  STL.64 [R1+0xfc8], R26 ;  /* 0x000fc81a01007387 */ /* 0x000fe40000100a00 */
[----:B------:R-:W-:Y:S02]  /*34e0*/  IMAD.WIDE R70, R71, 0x4, R6 ;  /* 0x0000000447467825 */ /* 0x000fe400078e0206 */
[----:B------:R1:W-:Y:S02]  /*34f0*/  LDGSTS.E [R13+0x10000], [R64.64], !P6 ;  /* 0x10000000400d7fae */ /* 0x0003e4000f121844 */
[----:B------:R-:W-:-:S02]  /*3500*/  IMAD.WIDE R128, R131, 0x4, R4 ;  /* 0x0000000483807825 */ /* 0x000fc400078e0204 */
[----:B------:R1:W-:Y:S02]  /*3510*/  LDGSTS.E [R13+0x10200], [R66.64], !P6 ;  /* 0x10200000420d7fae */ /* 0x0003e4000f121844 */
[----:B------:R-:W-:Y:S02]  /*3520*/  IMAD.WIDE R130, R131, 0x4, R6 ;  /* 0x0000000483827825 */ /* 0x000fe400078e0206 */
[----:B------:R1:W-:Y:S02]  /*3530*/  LDGSTS.E [R13+0x10400], [R68.64], !P6 ;  /* 0x10400000440d7fae */ /* 0x0003e4000f121844 */
[C---:B------:R-:W-:Y:S02]  /*3540*/  IMAD.WIDE R132, R139.reuse, 0x4, R8 ;  /* 0x000000048b847825 */ /* 0x040fe400078e0208 */
[----:B------:R1:W-:Y:S01]  /*3550*/  LDGSTS.E [R13+0x10600], [R70.64], !P6 ;  /* 0x10600000460d7fae */ /* 0x0003e2000f121844 */
[----:B------:R-:W-:Y:S01]  /*3560*/  ISETP.GE.U32.AND P6, PT, R72, 0x7fffff84, PT ;  /* 0x7fffff844800780c */ /* 0x000fe20003fc6070 */
[----:B------:R-:W-:Y:S01]  /*3570*/  IMAD R147, R0, 0x34, RZ ;  /* 0x0000003400937824 */ /* 0x000fe200078e02ff */
[----:B------:R-:W-:Y:S01]  /*3580*/  IADD3 R72, R252, -0x2, RZ ;  /* 0xfffffffefc487810 */ /* 0x000fe20007ffe0ff */
[----:B------:R1:W-:Y:S01]  /*3590*/  LDGSTS.E [R13+0x12000], [R108.64], !P0 ;  /* 0x120000006c0d7fae */ /* 0x0003e2000c121844 */
[----:B------:R-:W-:-:S03]  /*35a0*/  IMAD.WIDE R134, R139, 0x4, R10 ;  /* 0x000000048b867825 */ /* 0x000fc600078e020a */
[----:B------:R1:W-:Y:S01]  /*35b0*/  LDGSTS.E [R13+0x12200], [R110.64], !P0 ;  /* 0x122000006e0d7fae */ /* 0x0003e2000c121844 */
[----:B------:R-:W-:-:S03]  /*35c0*/  IMAD.WIDE R136, R139, 0x4, R4 ;  /* 0x000000048b887825 */ /* 0x000fc600078e0204 */
[----:B------:R1:W-:Y:S01]  /*35d0*/  LDGSTS.E [R13+0x12400], [R112.64], !P0 ;  /* 0x12400000700d7fae */ /* 0x0003e2000c121844 */
[----:B------:R-:W-:-:S03]  /*35e0*/  IMAD.WIDE R138, R139, 0x4, R6 ;  /* 0x000000048b8a7825 */ /* 0x000fc600078e0206 */
[----:B------:R1:W-:Y:S01]  /*35f0*/  LDGSTS.E [R13+0x12600], [R114.64], !P0 ;  /* 0x12600000720d7fae */ /* 0x0003e2000c121844 */
[----:B------:R-:W-:Y:S01]  /*3600*/  ISETP.GE.U32.AND P0, PT, R72, 0x7fffffbf, PT ;  /* 0x7fffffbf4800780c */ /* 0x000fe20003f06070 */
[C---:B------:R-:W-:Y:S01]  /*3610*/  IMAD.WIDE R140, R147.reuse, 0x4, R8 ;  /* 0x00000004938c7825 */ /* 0x040fe200078e0208 */
[----:B------:R-:W-:Y:S01]  /*3620*/  IADD3 R72, R252, -0x6, RZ ;  /* 0xfffffffafc487810 */ /* 0x000fe20007ffe0ff */
[----:B------:R1:W-:Y:S02]  /*3630*/  LDGSTS.E [R13+0x14000], [R116.64], !P1 ;  /* 0x14000000740d7fae */ /* 0x0003e4000c921844 */
[----:B------:R-:W-:Y:S02]  /*3640*/  IMAD R155, R0, 0x38, RZ ;  /* 0x00000038009b7824 */ /* 0x000fe400078e02ff */
[----:B------:R1:W-:Y:S01]  /*3650*/  LDGSTS.E [R13+0x14200], [R118.64], !P1 ;  /* 0x14200000760d7fae */ /* 0x0003e2000c921844 */
[----:B------:R-:W-:-:S03]  /*3660*/  IMAD.WIDE R142, R147, 0x4, R10 ;  /* 0x00000004938e7825 */ /* 0x000fc600078e020a */
[----:B------:R1:W-:Y:S01]  /*3670*/  LDGSTS.E [R13+0x14400], [R120.64], !P1 ;  /* 0x14400000780d7fae */ /* 0x0003e2000c921844 */
[----:B------:R-:W-:-:S03]  /*3680*/  IMAD.WIDE R144, R147, 0x4, R4 ;  /* 0x0000000493907825 */ /* 0x000fc600078e0204 */
[----:B------:R1:W-:Y:S01]  /*3690*/  LDGSTS.E [R13+0x14600], [R122.64], !P1 ;  /* 0x146000007a0d7fae */ /* 0x0003e2000c921844 */
[----:B------:R-:W-:Y:S01]  /*36a0*/  ISETP.GE.U32.AND P1, PT, R72, 0x7fffffbb, PT ;  /* 0x7fffffbb4800780c */ /* 0x000fe20003f26070 */
[----:B------:R-:W-:Y:S01]  /*36b0*/  IMAD.WIDE R146, R147, 0x4, R6 ;  /* 0x0000000493927825 */ /* 0x000fe200078e0206 */
[----:B------:R-:W-:Y:S01]  /*36c0*/  IADD3 R72, R252, -0xa, RZ ;  /* 0xfffffff6fc487810 */ /* 0x000fe20007ffe0ff */
[----:B------:R1:W-:Y:S02]  /*36d0*/  LDGSTS.E [R13+0x16000], [R124.64], !P2 ;  /* 0x160000007c0d7fae */ /* 0x0003e4000d121844 */
[----:B------:R-:W-:Y:S02]  /*36e0*/  IMAD.WIDE R148, R155, 0x4, R8 ;  /* 0x000000049b947825 */ /* 0x000fe400078e0208 */
[----:B------:R1:W-:Y:S02]  /*36f0*/  LDGSTS.E [R13+0x16200], [R126.64], !P2 ;  /* 0x162000007e0d7fae */ /* 0x0003e4000d121844 */
[----:B------:R-:W-:-:S02]  /*3700*/  IMAD R163, R0, 0x3c, RZ ;  /* 0x0000003c00a37824 */ /* 0x000fc400078e02ff */
[----:B------:R1:W-:Y:S01]  /*3710*/  LDGSTS.E [R13+0x16400], [R128.64], !P2 ;  /* 0x16400000800d7fae */ /* 0x0003e2000d121844 */
[----:B------:R-:W-:-:S03]  /*3720*/  IMAD.WIDE R150, R155, 0x4, R10 ;  /* 0x000000049b967825 */ /* 0x000fc600078e020a */
[----:B------:R1:W-:Y:S01]  /*3730*/  LDGSTS.E [R13+0x16600], [R130.64], !P2 ;  /* 0x16600000820d7fae */ /* 0x0003e2000d121844 */
[----:B------:R-:W-:Y:S01]  /*3740*/  ISETP.GE.U32.AND P2, PT, R72, 0x7fffffb7, PT ;  /* 0x7fffffb74800780c */ /* 0x000fe20003f46070 */
[C---:B------:R-:W-:Y:S01]  /*3750*/  IMAD.WIDE R152, R155.reuse, 0x4, R4 ;  /* 0x000000049b987825 */ /* 0x040fe200078e0204 */
[----:B------:R-:W-:Y:S01]  /*3760*/  IADD3 R72, R252, -0xe, RZ ;  /* 0xfffffff2fc487810 */ /* 0x000fe20007ffe0ff */
[----:B------:R1:W-:Y:S02]  /*3770*/  LDGSTS.E [R13+0x18000], [R132.64], !P3 ;  /* 0x18000000840d7fae */ /* 0x0003e4000d921844 */
[----:B------:R-:W-:Y:S02]  /*3780*/  IMAD.WIDE R154, R155, 0x4, R6 ;  /* 0x000000049b9a7825 */ /* 0x000fe400078e0206 */
[----:B------:R1:W-:Y:S02]  /*3790*/  LDGSTS.E [R13+0x18200], [R134.64], !P3 ;  /* 0x18200000860d7fae */ /* 0x0003e4000d921844 */
[----:B------:R-:W-:-:S02]  /*37a0*/  IMAD.WIDE R156, R163, 0x4, R8 ;  /* 0x00000004a39c7825 */ /* 0x000fc400078e0208 */
[----:B------:R1:W-:Y:S02]  /*37b0*/  LDGSTS.E [R13+0x18400], [R136.64], !P3 ;  /* 0x18400000880d7fae */ /* 0x0003e4000d921844 */
[C---:B------:R-:W-:Y:S02]  /*37c0*/  IMAD.WIDE R158, R163.reuse, 0x4, R10 ;  /* 0x00000004a39e7825 */ /* 0x040fe400078e020a */
[----:B------:R1:W-:Y:S01]  /*37d0*/  LDGSTS.E [R13+0x18600], [R138.64], !P3 ;  /* 0x186000008a0d7fae */ /* 0x0003e2000d921844 */
[----:B------:R-:W-:Y:S01]  /*37e0*/  ISETP.GE.U32.AND P3, PT, R72, 0x7fffffb3, PT ;  /* 0x7fffffb34800780c */ /* 0x000fe20003f66070 */
[C---:B------:R-:W-:Y:S01]  /*37f0*/  IMAD.WIDE R160, R163.reuse, 0x4, R4 ;  /* 0x00000004a3a07825 */ /* 0x040fe200078e0204 */
[----:B------:R-:W-:Y:S01]  /*3800*/  IADD3 R72, R252, -0x12, RZ ;  /* 0xffffffeefc487810 */ /* 0x000fe20007ffe0ff */
[----:B------:R1:W-:Y:S02]  /*3810*/  LDGSTS.E [R13+0x1a000], [R140.64], !P4 ;  /* 0x1a0000008c0d7fae */ /* 0x0003e4000e121844 */
[----:B------:R-:W-:-:S02]  /*3820*/  IMAD.WIDE R162, R163, 0x4, R6 ;  /* 0x00000004a3a27825 */ /* 0x000fc400078e0206 */
[----:B------:R1:W-:Y:S02]  /*3830*/  LDGSTS.E [R13+0x1a200], [R142.64], !P4 ;  /* 0x1a2000008e0d7fae */ /* 0x0003e4000e121844 */
[C---:B------:R-:W-:Y:S02]  /*3840*/  IMAD.WIDE R164, R0.reuse, 0x4, R8 ;  /* 0x0000000400a47825 */ /* 0x040fe400078e0208 */
[----:B------:R1:W-:Y:S02]  /*3850*/  LDGSTS.E [R13+0x1a400], [R144.64], !P4 ;  /* 0x1a400000900d7fae */ /* 0x0003e4000e121844 */
[----:B------:R-:W-:Y:S02]  /*3860*/  IMAD R179, R0, 0x5, RZ ;  /* 0x0000000500b37824 */ /* 0x000fe400078e02ff */
[----:B------:R1:W-:Y:S01]  /*3870*/  LDGSTS.E [R13+0x1a600], [R146.64], !P4 ;  /* 0x1a600000920d7fae */ /* 0x0003e2000e121844 */
[----:B------:R-:W-:Y:S01]  /*3880*/  ISETP.GE.U32.AND P4, PT, R72, 0x7fffffaf, PT ;  /* 0x7fffffaf4800780c */ /* 0x000fe20003f86070 */
[----:B------:R-:W-:Y:S01]  /*3890*/  IMAD.WIDE R166, R0, 0x4, R10 ;  /* 0x0000000400a67825 */ /* 0x000fe200078e020a */
[----:B------:R-:W-:Y:S01]  /*38a0*/  IADD3 R72, R252, -0x16, RZ ;  /* 0xffffffeafc487810 */ /* 0x000fe20007ffe0ff */
        /* <DEDUP_REMOVED lines=45> */
[----:B------:R-:W-:Y:S02]  /*3b80*/  IMAD R211, R0, 0x15, RZ ;  /* 0x0000001500d37824 */ /* 0x000fe400078e02ff */
[----:B------:R1:W-:Y:S01]  /*3b90*/  LDGSTS.E [R12+0x4e00], [R186.64], !P2 ;  /* 0x04e00000ba0c7fae */ /* 0x0003e2000d121844 */
[----:B------:R-:W-:Y:S01]  /*3ba0*/  ISETP.GE.U32.AND P2, PT, R72, 0x7fffff9b, PT ;  /* 0x7fffff9b4800780c */ /* 0x000fe20003f46070 */
[C---:B------:R-:W-:Y:S01]  /*3bb0*/  IMAD.WIDE R198, R203.reuse, 0x4, R10 ;  /* 0x00000004cbc67825 */ /* 0x040fe200078e020a */
        /* <DEDUP_REMOVED lines=28> */
[----:B------:R-:W-:Y:S01]  /*3d80*/  IMAD.WIDE R218, R218, 0x4, R6 ;  /* 0x00000004dada7825 */ /* 0x000fe200078e0206 */
[----:B------:R-:W-:Y:S02]  /*3d90*/  ISETP.GE.U32.AND P5, PT, R72, 0x7fffff8f, PT ;  /* 0x7fffff8f4800780c */ /* 0x000fe40003fa6070 */
[----:B------:R-:W-:Y:S01]  /*3da0*/  IADD3 R72, R252, -0x36, RZ ;  /* 0xffffffcafc487810 */ /* 0x000fe20007ffe0ff */
[----:B------:R1:W-:Y:S01]  /*3db0*/  LDGSTS.E [R12+0xc800], [R212.64], !P6 ;  /* 0x0c800000d40c7fae */ /* 0x0003e2000f121844 */
[----:B------:R-:W-:-:S03]  /*3dc0*/  IMAD.WIDE R220, R226, 0x4, R8 ;  /* 0x00000004e2dc7825 */ /* 0x000fc600078e0208 */
[----:B------:R1:W-:Y:S01]  /*3dd0*/  LDGSTS.E [R12+0xca00], [R214.64], !P6 ;  /* 0x0ca00000d60c7fae */ /* 0x0003e2000f121844 */
[----:B------:R-:W-:Y:S02]  /*3de0*/  IMAD R234, R0, 0x21, RZ ;  /* 0x0000002100ea7824 */ /* 0x000fe400078e02ff */
[C---:B------:R-:W-:Y:S01]  /*3df0*/  IMAD.WIDE R222, R226.reuse, 0x4, R10 ;  /* 0x00000004e2de7825 */ /* 0x040fe200078e020a */
[----:B------:R1:W-:Y:S03]  /*3e00*/  LDGSTS.E [R12+0xcc00], [R216.64], !P6 ;  /* 0x0cc00000d80c7fae */ /* 0x0003e6000f121844 */
[----:B------:R-:W-:Y:S01]  /*3e10*/  IMAD.WIDE R224, R226, 0x4, R4 ;  /* 0x00000004e2e07825 */ /* 0x000fe200078e0204 */
[----:B------:R1:W-:Y:S01]  /*3e20*/  LDGSTS.E [R12+0xce00], [R218.64], !P6 ;  /* 0x0ce00000da0c7fae */ /* 0x0003e2000f121844 */
[----:B------:R-:W-:Y:S02]  /*3e30*/  ISETP.GE.U32.AND P6, PT, R72, 0x7fffff8b, PT ;  /* 0x7fffff8b4800780c */ /* 0x000fe40003fc6070 */
[----:B------:R-:W-:Y:S01]  /*3e40*/  IMAD.WIDE R226, R226, 0x4, R6 ;  /* 0x00000004e2e27825 */ /* 0x000fe200078e0206 */
[----:B------:R-:W-:Y:S01]  /*3e50*/  IADD3 R72, R252, -0x3a, RZ ;  /* 0xffffffc6fc487810 */ /* 0x000fe20007ffe0ff */
[----:B------:R1:W-:Y:S02]  /*3e60*/  LDGSTS.E [R12+0xe800], [R220.64], !P0 ;  /* 0x0e800000dc0c7fae */ /* 0x0003e4000c121844 */
[----:B------:R-:W-:-:S02]  /*3e70*/  IMAD.WIDE R228, R234, 0x4, R8 ;  /* 0x00000004eae47825 */ /* 0x000fc400078e0208 */
[----:B------:R1:W-:Y:S02]  /*3e80*/  LDGSTS.E [R12+0xea00], [R222.64], !P0 ;  /* 0x0ea00000de0c7fae */ /* 0x0003e4000c121844 */
[----:B------:R-:W-:Y:S02]  /*3e90*/  IMAD R242, R0, 0x25, RZ ;  /* 0x0000002500f27824 */ /* 0x000fe400078e02ff */
[C---:B------:R-:W-:Y:S01]  /*3ea0*/  IMAD.WIDE R230, R234.reuse, 0x4, R10 ;  /* 0x00000004eae67825 */ /* 0x040fe200078e020a */
[----:B------:R1:W-:Y:S03]  /*3eb0*/  LDGSTS.E [R12+0xec00], [R224.64], !P0 ;  /* 0x0ec00000e00c7fae */ /* 0x0003e6000c121844 */
[----:B------:R-:W-:Y:S01]  /*3ec0*/  IMAD.WIDE R232, R234, 0x4, R4 ;  /* 0x00000004eae87825 */ /* 0x000fe200078e0204 */
[----:B------:R1:W-:Y:S01]  /*3ed0*/  LDGSTS.E [R12+0xee00], [R226.64], !P0 ;  /* 0x0ee00000e20c7fae */ /* 0x0003e2000c121844 */
[----:B------:R-:W-:-:S02]  /*3ee0*/  ISETP.GE.U32.AND P0, PT, R72, 0x7fffff87, PT ;  /* 0x7fffff874800780c */ /* 0x000fc40003f06070 */
[----:B------:R-:W-:Y:S01]  /*3ef0*/  IMAD.WIDE R234, R234, 0x4, R6 ;  /* 0x00000004eaea7825 */ /* 0x000fe200078e0206 */
[----:B------:R-:W-:Y:S01]  /*3f00*/  IADD3 R72, R252, -0x3e, RZ ;  /* 0xffffffc2fc487810 */ /* 0x000fe20007ffe0ff */
[----:B------:R1:W-:Y:S02]  /*3f10*/  LDGSTS.E [R12+0x10800], [R228.64], !P1 ;  /* 0x10800000e40c7fae */ /* 0x0003e4000c921844 */
[C---:B------:R-:W-:Y:S02]  /*3f20*/  IMAD.WIDE R236, R242.reuse, 0x4, R8 ;  /* 0x00000004f2ec7825 */ /* 0x040fe400078e0208 */
[----:B------:R1:W-:Y:S02]  /*3f30*/  LDGSTS.E [R12+0x10a00], [R230.64], !P1 ;  /* 0x10a00000e60c7fae */ /* 0x0003e4000c921844 */
[C---:B------:R-:W-:Y:S02]  /*3f40*/  IMAD.WIDE R238, R242.reuse, 0x4, R10 ;  /* 0x00000004f2ee7825 */ /* 0x040fe400078e020a */
[----:B------:R1:W-:Y:S02]  /*3f50*/  LDGSTS.E [R12+0x10c00], [R232.64], !P1 ;  /* 0x10c00000e80c7fae */ /* 0x0003e4000c921844 */
[----:B------:R-:W-:-:S02]  /*3f60*/  IMAD.WIDE R240, R242, 0x4, R4 ;  /* 0x00000004f2f07825 */ /* 0x000fc400078e0204 */
[----:B------:R1:W-:Y:S01]  /*3f70*/  LDGSTS.E [R12+0x10e00], [R234.64], !P1 ;  /* 0x10e00000ea0c7fae */ /* 0x0003e2000c921844 */
[----:B------:R-:W-:Y:S01]  /*3f80*/  ISETP.GE.U32.AND P1, PT, R72, 0x7fffff83, PT ;  /* 0x7fffff834800780c */ /* 0x000fe20003f26070 */
[----:B------:R-:W-:Y:S01]  /*3f90*/  IMAD.WIDE R242, R242, 0x4, R6 ;  /* 0x00000004f2f27825 */ /* 0x000fe200078e0206 */
[----:B------:R-:W-:Y:S01]  /*3fa0*/  IADD3 R72, R252, -0x3, RZ ;  /* 0xfffffffdfc487810 */ /* 0x000fe20007ffe0ff */
[----:B------:R1:W-:Y:S02]  /*3fb0*/  LDGSTS.E [R12+0x12800], [R236.64], !P2 ;  /* 0x12800000ec0c7fae */ /* 0x0003e4000d121844 */
[C---:B------:R-:W-:Y:S02]  /*3fc0*/  IMAD R76, R0.reuse, 0x29, RZ ;  /* 0x00000029004c7824 */ /* 0x040fe400078e02ff */
[----:B------:R1:W-:Y:S01]  /*3fd0*/  LDGSTS.E [R12+0x12a00], [R238.64], !P2 ;  /* 0x12a00000ee0c7fae */ /* 0x0003e2000d121844 */
[----:B------:R-:W-:Y:S02]  /*3fe0*/  IMAD R84, R0, 0x2d, RZ ;  /* 0x0000002d00547824 */ /* 0x000fe400078e02ff */
[C---:B------:R-:W-:Y:S01]  /*3ff0*/  IMAD.WIDE R244, R76.reuse, 0x4, R8 ;  /* 0x000000044cf47825 */ /* 0x040fe200078e0208 */
[----:B------:R1:W-:Y:S03]  /*4000*/  LDGSTS.E [R12+0x12c00], [R240.64], !P2 ;  /* 0x12c00000f00c7fae */ /* 0x0003e6000d121844 */
[----:B------:R-:W-:Y:S01]  /*4010*/  IMAD.WIDE R74, R76, 0x4, R4 ;  /* 0x000000044c4a7825 */ /* 0x000fe200078e0204 */
[----:B------:R1:W-:Y:S01]  /*4020*/  LDGSTS.E [R12+0x12e00], [R242.64], !P2 ;  /* 0x12e00000f20c7fae */ /* 0x0003e2000d121844 */
[----:B------:R-:W-:-:S02]  /*4030*/  ISETP.GE.U32.AND P2, PT, R72, 0x7fffffbe, PT ;  /* 0x7fffffbe4800780c */ /* 0x000fc40003f46070 */
[C---:B------:R-:W-:Y:S01]  /*4040*/  IMAD.WIDE R72, R76.reuse, 0x4, R10 ;  /* 0x000000044c487825 */ /* 0x040fe200078e020a */
        /* <DEDUP_REMOVED lines=12> */
[C---:B------:R-:W-:Y:S01]  /*4110*/  IMAD R92, R0.reuse, 0x31, RZ ;  /* 0x00000031005c7824 */ /* 0x040fe200078e02ff */
[----:B------:R1:W-:Y:S01]  /*4120*/  LDGSTS.E [R12+0x16a00], [R80.64], !P4 ;  /* 0x16a00000500c7fae */ /* 0x0003e2000e121844 */
[----:B------:R-:W-:-:S02]  /*4130*/  IMAD R100, R0, 0x35, RZ ;  /* 0x0000003500647824 */ /* 0x000fc400078e02ff */
[C---:B------:R-:W-:Y:S01]  /*4140*/  IMAD.WIDE R88, R92.reuse, 0x4, R10 ;  /* 0x000000045c587825 */ /* 0x040fe200078e020a */
[----:B------:R1:W-:Y:S03]  /*4150*/  LDGSTS.E [R12+0x16c00], [R82.64], !P4 ;  /* 0x16c00000520c7fae */ /* 0x0003e6000e121844 */
[----:B------:R-:W-:Y:S01]  /*4160*/  IMAD.WIDE R90, R92, 0x4, R4 ;  /* 0x000000045c5a7825 */ /* 0x000fe200078e0204 */
[----:B------:R1:W-:Y:S01]  /*4170*/  LDGSTS.E [R12+0x16e00], [R84.64], !P4 ;  /* 0x16e00000540c7fae */ /* 0x0003e2000e121844 */
[----:B------:R-:W-:Y:S02]  /*4180*/  ISETP.GE.U32.AND P4, PT, R86, 0x7fffffb6, PT ;  /* 0x7fffffb65600780c */ /* 0x000fe40003f86070 */
        /* <DEDUP_REMOVED lines=8> */
[----:B------:R-:W-:Y:S01]  /*4210*/  IMAD R248, R0, 0x39, RZ ;  /* 0x0000003900f87824 */ /* 0x000fe200078e02ff */
[----:B------:R1:W-:Y:S01]  /*4220*/  LDGSTS.E [R12+0x18e00], [R92.64], !P5 ;  /* 0x18e000005c0c7fae */ /* 0x0003e2000e921844 */
[----:B------:R-:W-:Y:S01]  /*4230*/  ISETP.GE.U32.AND P5, PT, R94, 0x7fffffb2, PT ;  /* 0x7fffffb25e00780c */ /* 0x000fe20003fa6070 */
[----:B------:R-:W-:-:S02]  /*4240*/  IMAD.WIDE R94, R100, 0x4, R8 ;  /* 0x00000004645e7825 */ /* 0x000fc400078e0208 */
[----:B------:R-:W-:Y:S02]  /*4250*/  STL.64 [R1+0xfe0], R32 ;  /* 0x000fe02001007387 */ /* 0x000fe40000100a00 */
[----:B------:R-:W-:Y:S02]  /*4260*/  IMAD.WIDE R100, R100, 0x4, R6 ;  /* 0x0000000464647825 */ /* 0x000fe400078e0206 */
[----:B------:R-:W-:Y:S02]  /*4270*/  STL.64 [R1+0xfe8], R34 ;  /* 0x000fe82201007387 */ /* 0x000fe40000100a00 */
[----:B------:R-:W-:Y:S02]  /*4280*/  IMAD R250, R0, 0x3d, RZ ;  /* 0x0000003d00fa7824 */ /* 0x000fe400078e02ff */
[----:B------:R1:W-:Y:S01]  /*4290*/  LDGSTS.E [R12+0x1a800], [R94.64], !P6 ;  /* 0x1a8000005e0c7fae */ /* 0x0003e2000f121844 */
[----:B------:R-:W-:-:S03]  /*42a0*/  IMAD.WIDE R104, R248, 0x4, R10 ;  /* 0x00000004f8687825 */ /* 0x000fc600078e020a */
[----:B------:R-:W-:Y:S01]  /*42b0*/  STL.64 [R1+0xff0], R36 ;  /* 0x000ff02401007387 */ /* 0x000fe20000100a00 */
[----:B------:R-:W-:-:S03]  /*42c0*/  IMAD.WIDE R106, R248, 0x4, R4 ;  /* 0x00000004f86a7825 */ /* 0x000fc600078e0204 */
[----:B------:R2:W-:Y:S01]  /*42d0*/  LDGSTS.E [R12+0x1aa00], [R96.64], !P6 ;  /* 0x1aa00000600c7fae */ /* 0x0005e2000f121844 */
[----:B----4-:R-:W-:-:S03]  /*42e0*/  IMAD.WIDE R20, R250, 0x4, R8 ;  /* 0x00000004fa147825 */ /* 0x010fc600078e0208 */
[----:B------:R-:W-:Y:S01]  /*42f0*/  STL.64 [R1+0xff8], R38 ;  /* 0x000ff82601007387 */ /* 0x000fe20000100a00 */
[----:B---3--:R-:W-:-:S03]  /*4300*/  IMAD.WIDE R18, R250, 0x4, R10 ;  /* 0x00000004fa127825 */ /* 0x008fc600078e020a */
[----:B------:R3:W-:Y:S01]  /*4310*/  LDGSTS.E [R12+0x1ac00], [R98.64], !P6 ;  /* 0x1ac00000620c7fae */ /* 0x0007e2000f121844 */
[----:B-1----:R-:W-:-:S03]  /*4320*/  IMAD.WIDE R16, R250, 0x4, R4 ;  /* 0x00000004fa107825 */ /* 0x002fc600078e0204 */
[----:B------:R-:W-:Y:S01]  /*4330*/  STL.64 [R1+0x1000], R40 ;  /* 0x0010002801007387 */ /* 0x000fe20000100a00 */
[----:B--2---:R-:W-:Y:S01]  /*4340*/  IMAD.WIDE R14, R250, 0x4, R6 ;  /* 0x00000004fa0e7825 */ /* 0x004fe200078e0206 */
[----:B------:R-:W-:Y:S02]  /*4350*/  IADD3 R250, R252, -0x1b, RZ ;  /* 0xffffffe5fcfa7810 */ /* 0x000fe40007ffe0ff */
[----:B------:R3:W-:Y:S01]  /*4360*/  LDGSTS.E [R12+0x1ae00], [R100.64], !P6 ;  /* 0x1ae00000640c7fae */ /* 0x0007e2000f121844 */
[----:B------:R-:W-:Y:S01]  /*4370*/  ISETP.GE.U32.AND P6, PT, R102, 0x7fffffae, PT ;  /* 0x7fffffae6600780c */ /* 0x000fe20003fc6070 */
[C---:B------:R-:W-:Y:S02]  /*4380*/  IMAD.WIDE R102, R248.reuse, 0x4, R8 ;  /* 0x00000004f8667825 */ /* 0x040fe400078e0208 */
[----:B------:R-:W-:Y:S02]  /*4390*/  STL.64 [R1+0x1008], R42 ;  /* 0x0010082a01007387 */ /* 0x000fe40000100a00 */
[----:B------:R-:W-:-:S02]  /*43a0*/  IMAD.WIDE R248, R248, 0x4, R6 ;  /* 0x00000004f8f87825 */ /* 0x000fc400078e0206 */
[----:B------:R-:W-:Y:S04]  /*43b0*/  STL.64 [R1+0x1010], R44 ;  /* 0x0010102c01007387 */ /* 0x000fe80000100a00 */
[----:B------:R-:W-:Y:S04]  /*43c0*/  STL.64 [R1+0x1018], R46 ;  /* 0x0010182e01007387 */ /* 0x000fe80000100a00 */
[----:B------:R-:W-:Y:S04]  /*43d0*/  STL.64 [R1+0x1020], R48 ;  /* 0x0010203001007387 */ /* 0x000fe80000100a00 */
[----:B------:R-:W-:Y:S04]  /*43e0*/  STL.64 [R1+0x1028], R50 ;  /* 0x0010283201007387 */ /* 0x000fe80000100a00 */
[----:B------:R-:W-:Y:S04]  /*43f0*/  STL.64 [R1+0x1030], R52 ;  /* 0x0010303401007387 */ /* 0x000fe80000100a00 */
[----:B------:R-:W-:Y:S04]  /*4400*/  STL.64 [R1+0x1038], R54 ;  /* 0x0010383601007387 */ /* 0x000fe80000100a00 */
[----:B------:R3:W-:Y:S04]  /*4410*/  LDGSTS.E [R12+0x1c800], [R102.64], !P0 ;  /* 0x1c800000660c7fae */ /* 0x0007e8000c121844 */
[----:B------:R-:W-:Y:S04]  /*4420*/  STL.64 [R1+0x1040], R56 ;  /* 0x0010403801007387 */ /* 0x000fe80000100a00 */
[----:B------:R3:W-:Y:S04]  /*4430*/  LDGSTS.E [R12+0x1ca00], [R104.64], !P0 ;  /* 0x1ca00000680c7fae */ /* 0x0007e8000c121844 */
[----:B------:R-:W-:Y:S04]  /*4440*/  STL.64 [R1+0x1048], R58 ;  /* 0x0010483a01007387 */ /* 0x000fe80000100a00 */
[----:B------:R3:W-:Y:S04]  /*4450*/  LDGSTS.E [R12+0x1cc00], [R106.64], !P0 ;  /* 0x1cc000006a0c7fae */ /* 0x0007e8000c121844 */
[----:B------:R-:W-:Y:S04]  /*4460*/  STL.64 [R1+0x1050], R60 ;  /* 0x0010503c01007387 */ /* 0x000fe80000100a00 */
[----:B------:R3:W-:Y:S01]  /*4470*/  LDGSTS.E [R12+0x1ce00], [R248.64], !P0 ;  /* 0x1ce00000f80c7fae */ /* 0x0007e2000c121844 */
[----:B------:R-:W-:Y:S01]  /*4480*/  ISETP.GE.U32.AND P0, PT, R251, 0x7fffffaa, PT ;  /* 0x7fffffaafb00780c */ /* 0x000fe20003f06070 */
[----:B------:R-:W-:-:S02]  /*4490*/  IMAD.SHL.U32 R251, R0, 0x2, RZ ;  /* 0x0000000200fb7824 */ /* 0x000fc400078e00ff */
[----:B------:R-:W-:Y:S04]  /*44a0*/  STL.64 [R1+0x1058], R62 ;  /* 0x0010583e01007387 */ /* 0x000fe80000100a00 */
[----:B------:R-:W-:Y:S04]  /*44b0*/  STL.64 [R1+0x1060], R64 ;  /* 0x0010604001007387 */ /* 0x000fe80000100a00 */
[----:B------:R1:W-:Y:S04]  /*44c0*/  LDGSTS.E [R12+0x1e800], [R20.64], !P1 ;  /* 0x1e800000140c7fae */ /* 0x0003e8000c921844 */
[----:B------:R-:W-:Y:S04]  /*44d0*/  STL.64 [R1+0x1068], R66 ;  /* 0x0010684201007387 */ /* 0x000fe80000100a00 */
[----:B------:R3:W-:Y:S04]  /*44e0*/  LDGSTS.E [R12+0x1ea00], [R18.64], !P1 ;  /* 0x1ea00000120c7fae */ /* 0x0007e8000c921844 */
[----:B------:R-:W-:Y:S04]  /*44f0*/  STL.64 [R1+0x1070], R68 ;  /* 0x0010704401007387 */ /* 0x000fe80000100a00 */
[----:B------:R3:W-:Y:S04]  /*4500*/  LDGSTS.E [R12+0x1ec00], [R16.64], !P1 ;  /* 0x1ec00000100c7fae */ /* 0x0007e8000c921844 */
[----:B------:R1:W-:Y:S04]  /*4510*/  STL.64 [R1], R20 ;  /* 0x0000001401007387 */ /* 0x0003e80000100a00 */
[----:B------:R3:W-:Y:S01]  /*4520*/  LDGSTS.E [R12+0x1ee00], [R14.64], !P1 ;  /* 0x1ee000000e0c7fae */ /* 0x0007e2000c921844 */
[----:B------:R-:W-:Y:S01]  /*4530*/  ISETP.GE.U32.AND P1, PT, R250, 0x7fffffa6, PT ;  /* 0x7fffffa6fa00780c */ /* 0x000fe20003f26070 */
[----:B------:R-:W-:-:S02]  /*4540*/  IMAD R250, R0, 0x6, RZ ;  /* 0x0000000600fa7824 */ /* 0x000fc400078e02ff */
[----:B------:R2:W-:Y:S01]  /*4550*/  STL.64 [R1+0x10], R18 ;  /* 0x0000101201007387 */ /* 0x0005e20000100a00 */
[----:B-1----:R-:W-:-:S03]  /*4560*/  IMAD.WIDE R20, R251, 0x4, R8 ;  /* 0x00000004fb147825 */ /* 0x002fc600078e0208 */
[----:B------:R1:W-:Y:S01]  /*4570*/  STL.64 [R1+0x20], R16 ;  /* 0x0000201001007387 */ /* 0x0003e20000100a00 */
[----:B---3--:R-:W-:-:S03]  /*4580*/  LOP3.LUT R12, R13, 0x40, RZ, 0x3c, !PT ;  /* 0x000000400d0c7812 */ /* 0x008fc600078e3cff */
[----:B------:R3:W-:Y:S01]  /*4590*/  STL.64 [R1+0x30], R14 ;  /* 0x0000300e01007387 */ /* 0x0007e20000100a00 */
[----:B--2---:R-:W-:-:S03]  /*45a0*/  IMAD.WIDE R18, R251, 0x4, R10 ;  /* 0x00000004fb127825 */ /* 0x004fc600078e020a */
[----:B------:R2:W-:Y:S01]  /*45b0*/  STL.64 [R1+0x40], R20 ;  /* 0x0000401401007387 */ /* 0x0005e20000100a00 */
[----:B-1----:R-:W-:-:S03]  /*45c0*/  IMAD.WIDE R16, R251, 0x4, R4 ;  /* 0x00000004fb107825 */ /* 0x002fc600078e0204 */
[----:B------:R2:W-:Y:S01]  /*45d0*/  LDGSTS.E [R12+0x1000], [R20.64], !P2 ;  /* 0x01000000140c7fae */ /* 0x0005e2000d121844 */
[----:B---3--:R-:W-:Y:S01]  /*45e0*/  IMAD.WIDE R14, R251, 0x4, R6 ;  /* 0x00000004fb0e7825 */ /* 0x008fe200078e0206 */
[----:B------:R-:W-:Y:S02]  /*45f0*/  IADD3 R251, R252, -0x1f, RZ ;  /* 0xffffffe1fcfb7810 */ /* 0x000fe40007ffe0ff */
[----:B------:R1:W-:Y:S04]  /*4600*/  STL.64 [R1+0x50], R18 ;  /* 0x0000501201007387 */ /* 0x0003e80000100a00 */
[----:B------:R1:W-:Y:S01]  /*4610*/  LDGSTS.E [R12+0x1200], [R18.64], !P2 ;  /* 0x01200000120c7fae */ /* 0x0003e2000d121844 */
[----:B--2---:R-:W-:-:S03]  /*4620*/  IMAD.WIDE R20, R250, 0x4, R8 ;  /* 0x00000004fa147825 */ /* 0x004fc600078e0208 */
[----:B------:R2:W-:Y:S04]  /*4630*/  STL.64 [R1+0x60], R16 ;  /* 0x0000601001007387 */ /* 0x0005e80000100a00 */
[----:B------:R2:W-:Y:S01]  /*4640*/  LDGSTS.E [R12+0x1400], [R16.64], !P2 ;  /* 0x01400000100c7fae */ /* 0x0005e2000d121844 */
[----:B-1----:R-:W-:-:S03]  /*4650*/  IMAD.WIDE R18, R250, 0x4, R10 ;  /* 0x00000004fa127825 */ /* 0x002fc600078e020a */
[----:B------:R1:W-:Y:S04]  /*4660*/  STL.64 [R1+0x70], R14 ;  /* 0x0000700e01007387 */ /* 0x0003e80000100a00 */
[----:B------:R1:W-:Y:S01]  /*4670*/  LDGSTS.E [R12+0x1600], [R14.64], !P2 ;  /* 0x016000000e0c7fae */ /* 0x0003e2000d121844 */
[----:B------:R-:W-:Y:S01]  /*4680*/  ISETP.GE.U32.AND P2, PT, R251, 0x7fffffa2, PT ;  /* 0x7fffffa2fb00780c */ /* 0x000fe20003f46070 */
[----:B------:R-:W-:Y:S02]  /*4690*/  IMAD R251, R0, 0xa, RZ ;  /* 0x0000000a00fb7824 */ /* 0x000fe400078e02ff */
[C---:B--2---:R-:W-:Y:S01]  /*46a0*/  IMAD.WIDE R16, R250.reuse, 0x4, R4 ;  /* 0x00000004fa107825 */ /* 0x044fe200078e0204 */
[----:B------:R2:W-:Y:S04]  /*46b0*/  LDGSTS.E [R12+0x3000], [R20.64], !P3 ;  /* 0x03000000140c7fae */ /* 0x0005e8000d921844 */
[----:B------:R3:W-:Y:S01]  /*46c0*/  LDGSTS.E [R12+0x3200], [R18.64], !P3 ;  /* 0x03200000120c7fae */ /* 0x0007e2000d921844 */
[----:B-1----:R-:W-:Y:S01]  /*46d0*/  IMAD.WIDE R14, R250, 0x4, R6 ;  /* 0x00000004fa0e7825 */ /* 0x002fe200078e0206 */
[----:B------:R-:W-:-:S02]  /*46e0*/  IADD3 R250, R252, -0x23, RZ ;  /* 0xffffffddfcfa7810 */ /* 0x000fc40007ffe0ff */
[----:B------:R2:W-:Y:S04]  /*46f0*/  STL.64 [R1+0x80], R20 ;  /* 0x0000801401007387 */ /* 0x0005e80000100a00 */
[----:B------:R1:W-:Y:S04]  /*4700*/  LDGSTS.E [R12+0x3400], [R16.64], !P3 ;  /* 0x03400000100c7fae */ /* 0x0003e8000d921844 */
[----:B------:R3:W-:Y:S04]  /*4710*/  STL.64 [R1+0x90], R18 ;  /* 0x0000901201007387 */ /* 0x0007e80000100a00 */
[----:B------:R4:W-:Y:S01]  /*4720*/  LDGSTS.E [R12+0x3600], [R14.64], !P3 ;  /* 0x036000000e0c7fae */ /* 0x0009e2000d921844 */
[----:B--2---:R-:W-:Y:S01]  /*4730*/  IMAD.WIDE R20, R251, 0x4, R8 ;  /* 0x00000004fb147825 */ /* 0x004fe200078e0208 */
[----:B------:R-:W-:-:S02]  /*4740*/  ISETP.GE.U32.AND P3, PT, R250, 0x7fffff9e, PT ;  /* 0x7fffff9efa00780c */ /* 0x000fc40003f66070 */
[----:B------:R1:W-:Y:S01]  /*4750*/  STL.64 [R1+0xa0], R16 ;  /* 0x0000a01001007387 */ /* 0x0003e20000100a00 */
[----:B------:R-:W-:Y:S02]  /*4760*/  IMAD R250, R0, 0xe, RZ ;  /* 0x0000000e00fa7824 */ /* 0x000fe400078e02ff */
[C---:B---3--:R-:W-:Y:S01]  /*4770*/  IMAD.WIDE R18, R251.reuse, 0x4, R10 ;  /* 0x00000004fb127825 */ /* 0x048fe200078e020a */
[----:B------:R4:W-:Y:S04]  /*4780*/  STL.64 [R1+0xb0], R14 ;  /* 0x0000b00e01007387 */ /* 0x0009e80000100a00 */
[----:B------:R2:W-:Y:S01]  /*4790*/  STL.64 [R1+0xc0], R20 ;  /* 0x0000c01401007387 */ /* 0x0005e20000100a00 */
[----:B-1----:R-:W-:-:S03]  /*47a0*/  IMAD.WIDE R16, R251, 0x4, R4 ;  /* 0x00000004fb107825 */ /* 0x002fc600078e0204 */
[----:B------:R2:W-:Y:S01]  /*47b0*/  LDGSTS.E [R12+0x5000], [R20.64], !P4 ;  /* 0x05000000140c7fae */ /* 0x0005e2000e121844 */
[----:B----4-:R-:W-:Y:S01]  /*47c0*/  IMAD.WIDE R14, R251, 0x4, R6 ;  /* 0x00000004fb0e7825 */ /* 0x010fe200078e0206 */
        /* <DEDUP_REMOVED lines=192> */
[----:B------:R2:W-:Y:S04]  /*53d0*/  STL.64 [R1+0x4c8], R20 ;  /* 0x0004c81401007387 */ /* 0x0005e80000100a00 */
[----:B------:R2:W-:Y:S01]  /*53e0*/  LDGSTS.E [R12+0x1f000], [R20.64], !P3 ;  /* 0x1f000000140c7fae */ /* 0x0005e2000d921844 */
[----:B-1----:R-:W-:-:S03]  /*53f0*/  IMAD.WIDE R14, R250, 0x4, R6 ;  /* 0x00000004fa0e7825 */ /* 0x002fc600078e0206 */
[----:B------:R1:W-:Y:S01]  /*5400*/  STL.64 [R1+0x4d0], R18 ;  /* 0x0004d01201007387 */ /* 0x0003e20000100a00 */
[----:B------:R-:W-:-:S03]  /*5410*/  IADD3 R250, R252, -0x1c, RZ ;  /* 0xffffffe4fcfa7810 */ /* 0x000fc60007ffe0ff */
[----:B------:R1:W-:Y:S04]  /*5420*/  LDGSTS.E [R12+0x1f200], [R18.64], !P3 ;  /* 0x1f200000120c7fae */ /* 0x0003e8000d921844 */
[----:B------:R3:W-:Y:S01]  /*5430*/  STL.64 [R1+0x4d8], R16 ;  /* 0x0004d81001007387 */ /* 0x0007e20000100a00 */
[----:B--2---:R-:W-:-:S03]  /*5440*/  IMAD.WIDE R20, R251, 0x4, R8 ;  /* 0x00000004fb147825 */ /* 0x004fc600078e0208 */
[----:B------:R3:W-:Y:S04]  /*5450*/  LDGSTS.E [R12+0x1f400], [R16.64], !P3 ;  /* 0x1f400000100c7fae */ /* 0x0007e8000d921844 */
[----:B------:R2:W-:Y:S01]  /*5460*/  STL.64 [R1+0x4e0], R14 ;  /* 0x0004e00e01007387 */ /* 0x0005e20000100a00 */
[----:B-1----:R-:W-:-:S03]  /*5470*/  IMAD.WIDE R18, R251, 0x4, R10 ;  /* 0x00000004fb127825 */ /* 0x002fc600078e020a */
[----:B------:R2:W-:Y:S01]  /*5480*/  LDGSTS.E [R12+0x1f600], [R14.64], !P3 ;  /* 0x1f6000000e0c7fae */ /* 0x0005e2000d921844 */
[----:B------:R-:W-:Y:S01]  /*5490*/  ISETP.GE.U32.AND P3, PT, R250, 0x7fffffa5, PT ;  /* 0x7fffffa5fa00780c */ /* 0x000fe20003f66070 */
[----:B------:R-:W-:Y:S02]  /*54a0*/  IMAD R250, R0, 0x7, RZ ;  /* 0x0000000700fa7824 */ /* 0x000fe400078e02ff */
[----:B---3--:R-:W-:Y:S01]  /*54b0*/  IMAD.WIDE R16, R251, 0x4, R4 ;  /* 0x00000004fb107825 */ /* 0x008fe200078e0204 */
[----:B------:R1:W-:Y:S04]  /*54c0*/  STL.64 [R1+0x4e8], R20 ;  /* 0x0004e81401007387 */ /* 0x0003e80000100a00 */
[----:B------:R3:W-:Y:S01]  /*54d0*/  STL.64 [R1+0x4f0], R18 ;  /* 0x0004f01201007387 */ /* 0x0007e20000100a00 */
[----:B--2---:R-:W-:Y:S01]  /*54e0*/  LOP3.LUT R14, R13, 0x60, RZ, 0x3c, !PT ;  /* 0x000000600d0e7812 */ /* 0x004fe200078e3cff */
[----:B------:R-:W-:Y:S01]  /*54f0*/  IMAD.WIDE R12, R251, 0x4, R6 ;  /* 0x00000004fb0c7825 */ /* 0x000fe200078e0206 */
[----:B------:R-:W-:Y:S01]  /*5500*/  IADD3 R251, R252, -0x20, RZ ;  /* 0xffffffe0fcfb7810 */ /* 0x000fe20007ffe0ff */
[----:B------:R2:W-:Y:S04]  /*5510*/  STL.64 [R1+0x4f8], R16 ;  /* 0x0004f81001007387 */ /* 0x0005e80000100a00 */
[----:B------:R1:W-:Y:S04]  /*5520*/  LDGSTS.E [R14+0x1800], [R20.64], !P4 ;  /* 0x01800000140e7fae */ /* 0x0003e8000e121844 */
[----:B------:R3:W-:Y:S04]  /*5530*/  LDGSTS.E [R14+0x1a00], [R18.64], !P4 ;  /* 0x01a00000120e7fae */ /* 0x0007e8000e121844 */
[----:B------:R2:W-:Y:S01]  /*5540*/  LDGSTS.E [R14+0x1c00], [R16.64], !P4 ;  /* 0x01c00000100e7fae */ /* 0x0005e2000e121844 */
[----:B-1----:R-:W-:-:S03]  /*5550*/  IMAD.WIDE R20, R250, 0x4, R8 ;  /* 0x00000004fa147825 */ /* 0x002fc600078e0208 */
[----:B------:R1:W-:Y:S01]  /*5560*/  LDGSTS.E [R14+0x1e00], [R12.64], !P4 ;  /* 0x01e000000c0e7fae */ /* 0x0003e2000e121844 */
[----:B------:R-:W-:Y:S01]  /*5570*/  ISETP.GE.U32.AND P4, PT, R251, 0x7fffffa1, PT ;  /* 0x7fffffa1fb00780c */ /* 0x000fe20003f86070 */
[C---:B---3--:R-:W-:Y:S02]  /*5580*/  IMAD.WIDE R18, R250.reuse, 0x4, R10 ;  /* 0x00000004fa127825 */ /* 0x048fe400078e020a */
[----:B------:R1:W-:Y:S02]  /*5590*/  STL.64 [R1+0x500], R12 ;  /* 0x0005000c01007387 */ /* 0x0003e40000100a00 */
[----:B--2---:R-:W-:Y:S02]  /*55a0*/  IMAD.WIDE R16, R250, 0x4, R4 ;  /* 0x00000004fa107825 */ /* 0x004fe400078e0204 */
[----:B------:R2:W-:Y:S02]  /*55b0*/  LDGSTS.E [R14+0x3800], [R20.64], !P5 ;  /* 0x03800000140e7fae */ /* 0x0005e4000e921844 */
[----:B------:R-:W-:-:S02]  /*55c0*/  IMAD R251, R0, 0xb, RZ ;  /* 0x0000000b00fb7824 */ /* 0x000fc400078e02ff */
[----:B------:R2:W-:Y:S01]  /*55d0*/  STL.64 [R1+0x508], R20 ;  /* 0x0005081401007387 */ /* 0x0005e20000100a00 */
[----:B-1----:R-:W-:Y:S01]  /*55e0*/  IMAD.WIDE R12, R250, 0x4, R6 ;  /* 0x00000004fa0c7825 */ /* 0x002fe200078e0206 */
[----:B------:R-:W-:Y:S02]  /*55f0*/  IADD3 R250, R252, -0x24, RZ ;  /* 0xffffffdcfcfa7810 */ /* 0x000fe40007ffe0ff */
[----:B------:R1:W-:Y:S04]  /*5600*/  LDGSTS.E [R14+0x3a00], [R18.64], !P5 ;  /* 0x03a00000120e7fae */ /* 0x0003e8000e921844 */
[----:B------:R1:W-:Y:S01]  /*5610*/  STL.64 [R1+0x510], R18 ;  /* 0x0005101201007387 */ /* 0x0003e20000100a00 */
[----:B--2---:R-:W-:-:S03]  /*5620*/  IMAD.WIDE R20, R251, 0x4, R8 ;  /* 0x00000004fb147825 */ /* 0x004fc600078e0208 */
[----:B------:R2:W-:Y:S04]  /*5630*/  LDGSTS.E [R14+0x3c00], [R16.64], !P5 ;  /* 0x03c00000100e7fae */ /* 0x0005e8000e921844 */
[----:B------:R2:W-:Y:S04]  /*5640*/  STL.64 [R1+0x518], R16 ;  /* 0x0005181001007387 */ /* 0x0005e80000100a00 */
[----:B------:R3:W-:Y:S01]  /*5650*/  LDGSTS.E [R14+0x3e00], [R12.64], !P5 ;  /* 0x03e000000c0e7fae */ /* 0x0007e2000e921844 */
[----:B-1----:R-:W-:Y:S01]  /*5660*/  IMAD.WIDE R18, R251, 0x4, R10 ;  /* 0x00000004fb127825 */ /* 0x002fe200078e020a */
[----:B------:R-:W-:-:S02]  /*5670*/  ISETP.GE.U32.AND P5, PT, R250, 0x7fffff9d, PT ;  /* 0x7fffff9dfa00780c */ /* 0x000fc40003fa6070 */
[----:B------:R3:W-:Y:S01]  /*5680*/  STL.64 [R1+0x520], R12 ;  /* 0x0005200c01007387 */ /* 0x0007e20000100a00 */
[----:B------:R-:W-:Y:S02]  /*5690*/  IMAD R250, R0, 0xf, RZ ;  /* 0x0000000f00fa7824 */ /* 0x000fe400078e02ff */
[C---:B--2---:R-:W-:Y:S01]  /*56a0*/  IMAD.WIDE R16, R251.reuse, 0x4, R4 ;  /* 0x00000004fb107825 */ /* 0x044fe200078e0204 */
[----:B------:R1:W-:Y:S04]  /*56b0*/  LDGSTS.E [R14+0x5800], [R20.64], !P6 ;  /* 0x05800000140e7fae */ /* 0x0003e8000f121844 */
[----:B------:R1:W-:Y:S01]  /*56c0*/  STL.64 [R1+0x528], R20 ;  /* 0x0005281401007387 */ /* 0x0003e20000100a00 */
[----:B---3--:R-:W-:Y:S01]  /*56d0*/  IMAD.WIDE R12, R251, 0x4, R6 ;  /* 0x00000004fb0c7825 */ /* 0x008fe200078e0206 */
[----:B------:R-:W-:-:S02]  /*56e0*/  IADD3 R251, R252, -0x28, RZ ;  /* 0xffffffd8fcfb7810 */ /* 0x000fc40007ffe0ff */
[----:B------:R2:W-:Y:S04]  /*56f0*/  LDGSTS.E [R14+0x5a00], [R18.64], !P6 ;  /* 0x05a00000120e7fae */ /* 0x0005e8000f121844 */
[----:B------:R2:W-:Y:S01]  /*5700*/  STL.64 [R1+0x530], R18 ;  /* 0x0005301201007387 */ /* 0x0005e20000100a00 */
[----:B-1----:R-:W-:-:S03]  /*5710*/  IMAD.WIDE R20, R250, 0x4, R8 ;  /* 0x00000004fa147825 */ /* 0x002fc600078e0208 */
[----:B------:R1:W-:Y:S04]  /*5720*/  LDGSTS.E [R14+0x5c00], [R16.64], !P6 ;  /* 0x05c00000100e7fae */ /* 0x0003e8000f121844 */
[----:B------:R1:W-:Y:S04]  /*5730*/  STL.64 [R1+0x538], R16 ;  /* 0x0005381001007387 */ /* 0x0003e80000100a00 */
[----:B------:R3:W-:Y:S01]  /*5740*/  LDGSTS.E [R14+0x5e00], [R12.64], !P6 ;  /* 0x05e000000c0e7fae */ /* 0x0007e2000f121844 */
[----:B--2---:R-:W-:Y:S01]  /*5750*/  IMAD.WIDE R18, R250, 0x4, R10 ;  /* 0x00000004fa127825 */ /* 0x004fe200078e020a */
[----:B------:R-:W-:-:S02]  /*5760*/  ISETP.GE.U32.AND P6, PT, R251, 0x7fffff99, PT ;  /* 0x7fffff99fb00780c */ /* 0x000fc40003fc6070 */
[----:B------:R3:W-:Y:S01]  /*5770*/  STL.64 [R1+0x540], R12 ;  /* 0x0005400c01007387 */ /* 0x0007e20000100a00 */
[----:B------:R-:W-:Y:S02]  /*5780*/  IMAD R251, R0, 0x13, RZ ;  /* 0x0000001300fb7824 */ /* 0x000fe400078e02ff */
[C---:B-1----:R-:W-:Y:S01]  /*5790*/  IMAD.WIDE R16, R250.reuse, 0x4, R4 ;  /* 0x00000004fa107825 */ /* 0x042fe200078e0204 */
        /* <DEDUP_REMOVED lines=45> */
[----:B------:R1:W-:Y:S04]  /*5a70*/  STL.64 [R1+0x5a8], R20 ;  /* 0x0005a81401007387 */ /* 0x0003e80000100a00 */
[----:B------:R1:W-:Y:S01]  /*5a80*/  LDGSTS.E [R14+0xd800], [R20.64], !P3 ;  /* 0x0d800000140e7fae */ /* 0x0003e2000d921844 */
[----:B---3--:R-:W-:-:S03]  /*5a90*/  IMAD.WIDE R12, R251, 0x4, R6 ;  /* 0x00000004fb0c7825 */ /* 0x008fc600078e0206 */
[----:B------:R2:W-:Y:S01]  /*5aa0*/  STL.64 [R1+0x5b0], R18 ;  /* 0x0005b01201007387 */ /* 0x0005e20000100a00 */
[----:B------:R-:W-:-:S03]  /*5ab0*/  IADD3 R251, R252, -0x38, RZ ;  /* 0xffffffc8fcfb7810 */ /* 0x000fc60007ffe0ff */
[----:B------:R2:W-:Y:S04]  /*5ac0*/  LDGSTS.E [R14+0xda00], [R18.64], !P3 ;  /* 0x0da00000120e7fae */ /* 0x0005e8000d921844 */
[----:B------:R3:W-:Y:S01]  /*5ad0*/  STL.64 [R1+0x5b8], R16 ;  /* 0x0005b81001007387 */ /* 0x0007e20000100a00 */
[----:B-1----:R-:W-:-:S03]  /*5ae0*/  IMAD.WIDE R20, R250, 0x4, R8 ;  /* 0x00000004fa147825 */ /* 0x002fc600078e0208 */
[----:B------:R3:W-:Y:S04]  /*5af0*/  LDGSTS.E [R14+0xdc00], [R16.64], !P3 ;  /* 0x0dc00000100e7fae */ /* 0x0007e8000d921844 */
[----:B------:R1:W-:Y:S01]  /*5b00*/  STL.64 [R1+0x5c0], R12 ;  /* 0x0005c00c01007387 */ /* 0x0003e20000100a00 */
[----:B--2---:R-:W-:-:S03]  /*5b10*/  IMAD.WIDE R18, R250, 0x4, R10 ;  /* 0x00000004fa127825 */ /* 0x004fc600078e020a */
[----:B------:R1:W-:Y:S01]  /*5b20*/  LDGSTS.E [R14+0xde00], [R12.64], !P3 ;  /* 0x0de000000c0e7fae */ /* 0x0003e2000d921844 */
[----:B------:R-:W-:Y:S01]  /*5b30*/  ISETP.GE.U32.AND P3, PT, R251, 0x7fffff89, PT ;  /* 0x7fffff89fb00780c */ /* 0x000fe20003f66070 */
[----:B------:R-:W-:Y:S02]  /*5b40*/  IMAD R251, R0, 0x27, RZ ;  /* 0x0000002700fb7824 */ /* 0x000fe400078e02ff */
[----:B---3--:R-:W-:Y:S01]  /*5b50*/  IMAD.WIDE R16, R250, 0x4, R4 ;  /* 0x00000004fa107825 */ /* 0x008fe200078e0204 */
[----:B------:R2:W-:Y:S03]  /*5b60*/  STL.64 [R1+0x5c8], R20 ;  /* 0x0005c81401007387 */ /* 0x0005e60000100a00 */
[----:B------:R-:W-:Y:S01]  /*5b70*/  IMAD.WIDE R24, R251, 0x4, R8 ;  /* 0x00000004fb187825 */ /* 0x000fe200078e0208 */
[----:B------:R2:W-:Y:S01]  /*5b80*/  LDGSTS.E [R14+0xf800], [R20.64], !P4 ;  /* 0x0f800000140e7fae */ /* 0x0005e2000e121844 */
[----:B-1----:R-:W-:-:S02]  /*5b90*/  MOV R12, R2 ;  /* 0x00000002000c7202 */ /* 0x002fc40000000f00 */
[----:B------:R-:W-:Y:S01]  /*5ba0*/  IMAD.MOV.U32 R13, RZ, RZ, R3 ;  /* 0x000000ffff0d7224 */ /* 0x000fe200078e0003 */
[----:B------:R1:W-:Y:S01]  /*5bb0*/  STL.64 [R1+0x5d0], R18 ;  /* 0x0005d01201007387 */ /* 0x0003e20000100a00 */
[----:B------:R-:W-:Y:S01]  /*5bc0*/  IMAD.WIDE R2, R250, 0x4, R6 ;  /* 0x00000004fa027825 */ /* 0x000fe200078e0206 */
[----:B------:R-:W-:Y:S02]  /*5bd0*/  IADD3 R250, R252, -0x3c, RZ ;  /* 0xffffffc4fcfa7810 */ /* 0x000fe40007ffe0ff */
[----:B------:R1:W-:Y:S01]  /*5be0*/  LDGSTS.E [R14+0xfa00], [R18.64], !P4 ;  /* 0x0fa00000120e7fae */ /* 0x0003e2000e121844 */
[----:B------:R-:W-:-:S03]  /*5bf0*/  IMAD.WIDE R22, R251, 0x4, R10 ;  /* 0x00000004fb167825 */ /* 0x000fc600078e020a */
[----:B------:R3:W-:Y:S01]  /*5c00*/  STL.64 [R1+0x5d8], R16 ;  /* 0x0005d81001007387 */ /* 0x0007e20000100a00 */
[----:B--2---:R-:W-:-:S03]  /*5c10*/  IMAD.WIDE R20, R251, 0x4, R4 ;  /* 0x00000004fb147825 */ /* 0x004fc600078e0204 */
[----:B------:R3:W-:Y:S04]  /*5c20*/  LDGSTS.E [R14+0xfc00], [R16.64], !P4 ;  /* 0x0fc00000100e7fae */ /* 0x0007e8000e121844 */
[----:B------:R2:W-:Y:S01]  /*5c30*/  STL.64 [R1+0x5e0], R2 ;  /* 0x0005e00201007387 */ /* 0x0005e20000100a00 */
[----:B-1----:R-:W-:Y:S01]  /*5c40*/  IMAD.WIDE R18, R251, 0x4, R6 ;  /* 0x00000004fb127825 */ /* 0x002fe200078e0206 */
[----:B------:R-:W-:Y:S02]  /*5c50*/  IADD3 R251, R252, -0x41, RZ ;  /* 0xffffffbffcfb7810 */ /* 0x000fe40007ffe0ff */
[----:B------:R2:W-:Y:S01]  /*5c60*/  LDGSTS.E [R14+0xfe00], [R2.64], !P4 ;  /* 0x0fe00000020e7fae */ /* 0x0005e2000e121844 */
[----:B------:R-:W-:Y:S01]  /*5c70*/  ISETP.GE.U32.AND P4, PT, R250, 0x7fffff85, PT ;  /* 0x7fffff85fa00780c */ /* 0x000fe20003f86070 */
[----:B------:R-:W-:Y:S01]  /*5c80*/  IMAD R250, R0, 0x23, RZ ;  /* 0x0000002300fa7824 */ /* 0x000fe200078e02ff */
[----:B---3--:R-:W-:-:S03]  /*5c90*/  IADD3 R16, R252, -0x40, RZ ;  /* 0xffffffc0fc107810 */ /* 0x008fc60007ffe0ff */
[----:B------:R-:W-:-:S04]  /*5ca0*/  IMAD.WIDE R32, R250, 0x4, R8 ;  /* 0x00000004fa207825 */ /* 0x000fc800078e0208 */
[C---:B------:R-:W-:Y:S01]  /*5cb0*/  IMAD.WIDE R30, R250.reuse, 0x4, R10 ;  /* 0x00000004fa1e7825 */ /* 0x040fe200078e020a */
[----:B------:R-:W-:Y:S03]  /*5cc0*/  STL.64 [R1+0x5e8], R32 ;  /* 0x0005e82001007387 */ /* 0x000fe60000100a00 */
[C---:B------:R-:W-:Y:S01]  /*5cd0*/  IMAD.WIDE R28, R250.reuse, 0x4, R4 ;  /* 0x00000004fa1c7825 */ /* 0x040fe200078e0204 */
[----:B--2---:R-:W1:Y:S03]  /*5ce0*/  S2R R3, SR_TID.X ;  /* 0x0000000000037919 */ /* 0x004e660000002100 */
[----:B------:R-:W-:Y:S01]  /*5cf0*/  IMAD.WIDE R26, R250, 0x4, R6 ;  /* 0x00000004fa1a7825 */ /* 0x000fe200078e0206 */
[----:B------:R2:W-:Y:S03]  /*5d00*/  LDGSTS.E [R14+0x11800], [R32.64], !P5 ;  /* 0x11800000200e7fae */ /* 0x0005e6000e921844 */
[C---:B------:R-:W-:Y:S01]  /*5d10*/  IMAD R2, R0.reuse, 0x2b, RZ ;  /* 0x0000002b00027824 */ /* 0x040fe200078e02ff */
[----:B------:R-:W-:Y:S01]  /*5d20*/  STL.64 [R1+0x5f0], R24 ;  /* 0x0005f01801007387 */ /* 0x000fe20000100a00 */
[----:B------:R-:W-:-:S03]  /*5d30*/  IMAD R250, R0, 0x2f, RZ ;  /* 0x0000002f00fa7824 */ /* 0x000fc600078e02ff */
[----:B------:R3:W-:Y:S04]  /*5d40*/  LDGSTS.E [R14+0x11a00], [R30.64], !P5 ;  /* 0x11a000001e0e7fae */ /* 0x0007e8000e921844 */
[----:B------:R-:W-:Y:S04]  /*5d50*/  STL.64 [R1+0x5f8], R30 ;  /* 0x0005f81e01007387 */ /* 0x000fe80000100a00 */
[----:B------:R4:W-:Y:S04]  /*5d60*/  LDGSTS.E [R14+0x11c00], [R28.64], !P5 ;  /* 0x11c000001c0e7fae */ /* 0x0009e8000e921844 */
[----:B------:R-:W-:Y:S01]  /*5d70*/  STL.64 [R1+0x600], R28 ;  /* 0x0006001c01007387 */ /* 0x000fe20000100a00 */
[----:B-1----:R-:W-:-:S03]  /*5d80*/  LOP3.LUT R15, R3, 0x3f, RZ, 0xc0, !PT ;  /* 0x0000003f030f7812 */ /* 0x002fc600078ec0ff */
[----:B------:R1:W-:Y:S01]  /*5d90*/  LDGSTS.E [R14+0x11e00], [R26.64], !P5 ;  /* 0x11e000001a0e7fae */ /* 0x0003e2000e921844 */
[----:B------:R-:W-:-:S03]  /*5da0*/  ISETP.GE.U32.AND P5, PT, R16, 0x7fffff81, PT ;  /* 0x7fffff811000780c */ /* 0x000fc60003fa6070 */
[----:B------:R-:W-:Y:S04]  /*5db0*/  STL.64 [R1+0x608], R26 ;  /* 0x0006081a01007387 */ /* 0x000fe80000100a00 */
[----:B------:R1:W-:Y:S04]  /*5dc0*/  LDGSTS.E [R14+0x13800], [R24.64], !P6 ;  /* 0x13800000180e7fae */ /* 0x0003e8000f121844 */
[----:B------:R1:W-:Y:S04]  /*5dd0*/  STL.64 [R1+0x6e0], R22 ;  /* 0x0006e01601007387 */ /* 0x0003e80000100a00 */
[----:B------:R1:W-:Y:S04]  /*5de0*/  LDGSTS.E [R14+0x13a00], [R22.64], !P6 ;  /* 0x13a00000160e7fae */ /* 0x0003e8000f121844 */
[----:B------:R2:W-:Y:S04]  /*5df0*/  STL.64 [R1+0x6d8], R20 ;  /* 0x0006d81401007387 */ /* 0x0005e80000100a00 */
[----:B------:R2:W-:Y:S01]  /*5e00*/  LDGSTS.E [R14+0x13c00], [R20.64], !P6 ;  /* 0x13c00000140e7fae */ /* 0x0005e2000f121844 */
[----:B-1----:R-:W-:-:S03]  /*5e10*/  IMAD.WIDE R22, R2, 0x4, R8 ;  /* 0x0000000402167825 */ /* 0x002fc600078e0208 */
[----:B------:R1:W-:Y:S04]  /*5e20*/  STL.64 [R1+0x6d0], R18 ;  /* 0x0006d01201007387 */ /* 0x0003e80000100a00 */
[----:B------:R1:W-:Y:S01]  /*5e30*/  LDGSTS.E [R14+0x13e00], [R18.64], !P6 ;  /* 0x13e00000120e7fae */ /* 0x0003e2000f121844 */
[----:B------:R-:W-:Y:S01]  /*5e40*/  ISETP.GE.AND P6, PT, R15, R16, PT ;  /* 0x000000100f00720c */ /* 0x000fe20003fc6270 */
[C---:B------:R-:W-:Y:S02]  /*5e50*/  IMAD.WIDE R16, R2.reuse, 0x4, R6 ;  /* 0x0000000402107825 */ /* 0x040fe400078e0206 */
[----:B------:R3:W-:Y:S02]  /*5e60*/  LDGSTS.E [R14+0x15800], [R22.64], !P0 ;  /* 0x15800000160e7fae */ /* 0x0007e4000c121844 */
[----:B--2---:R-:W-:-:S02]  /*5e70*/  IMAD.WIDE R20, R2, 0x4, R10 ;  /* 0x0000000402147825 */ /* 0x004fc400078e020a */
[----:B------:R3:W-:Y:S02]  /*5e80*/  STL.64 [R1+0x6c8], R22 ;  /* 0x0006c81601007387 */ /* 0x0007e40000100a00 */
[----:B-1----:R-:W-:Y:S02]  /*5e90*/  IMAD.WIDE R18, R2, 0x4, R4 ;  /* 0x0000000402127825 */ /* 0x002fe400078e0204 */
[----:B------:R1:W-:Y:S02]  /*5ea0*/  LDGSTS.E [R14+0x15a00], [R20.64], !P0 ;  /* 0x15a00000140e7fae */ /* 0x0003e4000c121844 */
[----:B------:R-:W-:Y:S02]  /*5eb0*/  IMAD.MOV.U32 R2, RZ, RZ, 0x3f ;  /* 0x0000003fff027424 */ /* 0x000fe400078e00ff */
[----:B------:R2:W-:Y:S01]  /*5ec0*/  LDGSTS.E [R14+0x15c00], [R18.64], !P0 ;  /* 0x15c00000120e7fae */ /* 0x0005e2000c121844 */
[----:B---3--:R-:W-:-:S03]  /*5ed0*/  IMAD.WIDE R22, R250, 0x4, R8 ;  /* 0x00000004fa167825 */ /* 0x008fc600078e0208 */
[----:B------:R1:W-:Y:S01]  /*5ee0*/  STL.64 [R1+0x6c0], R20 ;  /* 0x0006c01401007387 */ /* 0x0003e20000100a00 */
[----:B------:R-:W-:-:S03]  /*5ef0*/  IADD3 R2, R2, c[0x0][0x180], RZ ;  /* 0x0000600002027a10 */ /* 0x000fc60007ffe0ff */
[----:B------:R3:W-:Y:S01]  /*5f00*/  LDGSTS.E [R14+0x15e00], [R16.64], !P0 ;  /* 0x15e00000100e7fae */ /* 0x0007e2000c121844 */
[----:B------:R-:W-:Y:S01]  /*5f10*/  ISETP.GE.U32.AND P0, PT, R251, 0x7fffff80, PT ;  /* 0x7fffff80fb00780c */ /* 0x000fe20003f06070 */
[----:B------:R-:W-:Y:S02]  /*5f20*/  IMAD R251, R0, 0x33, RZ ;  /* 0x0000003300fb7824 */ /* 0x000fe400078e02ff */
[----:B------:R2:W-:Y:S01]  /*5f30*/  STL.64 [R1+0x6b8], R18 ;  /* 0x0006b81201007387 */ /* 0x0005e20000100a00 */
[----:B-1----:R-:W-:-:S03]  /*5f40*/  IMAD.WIDE R20, R250, 0x4, R10 ;  /* 0x00000004fa147825 */ /* 0x002fc600078e020a */
[----:B------:R3:W-:Y:S04]  /*5f50*/  STL.64 [R1+0x6b0], R16 ;  /* 0x0006b01001007387 */ /* 0x0007e80000100a00 */
[----:B------:R1:W-:Y:S01]  /*5f60*/  STL.64 [R1+0x6a8], R22 ;  /* 0x0006a81601007387 */ /* 0x0003e20000100a00 */
[----:B--2---:R-:W-:-:S03]  /*5f70*/  IMAD.WIDE R18, R250, 0x4, R4 ;  /* 0x00000004fa127825 */ /* 0x004fc600078e0204 */
[----:B------:R1:W-:Y:S01]  /*5f80*/  LDGSTS.E [R14+0x17800], [R22.64], !P1 ;  /* 0x17800000160e7fae */ /* 0x0003e2000c921844 */
[----:B---3--:R-:W-:Y:S01]  /*5f90*/  IMAD.WIDE R16, R250, 0x4, R6 ;  /* 0x00000004fa107825 */ /* 0x008fe200078e0206 */
[----:B------:R-:W-:Y:S02]  /*5fa0*/  IADD3 R250, R252, -0x45, RZ ;  /* 0xffffffbbfcfa7810 */ /* 0x000fe40007ffe0ff */
[----:B------:R2:W-:Y:S04]  /*5fb0*/  STL.64 [R1+0x6a0], R20 ;  /* 0x0006a01401007387 */ /* 0x0005e80000100a00 */
[----:B------:R2:W-:Y:S01]  /*5fc0*/  LDGSTS.E [R14+0x17a00], [R20.64], !P1 ;  /* 0x17a00000140e7fae */ /* 0x0005e2000c921844 */
[----:B-1----:R-:W-:-:S03]  /*5fd0*/  IMAD.WIDE R22, R251, 0x4, R8 ;  /* 0x00000004fb167825 */ /* 0x002fc600078e0208 */
[----:B------:R1:W-:Y:S04]  /*5fe0*/  STL.64 [R1+0x698], R18 ;  /* 0x0006981201007387 */ /* 0x0003e80000100a00 */
[----:B------:R1:W-:Y:S01]  /*5ff0*/  LDGSTS.E [R14+0x17c00], [R18.64], !P1 ;  /* 0x17c00000120e7fae */ /* 0x0003e2000c921844 */
[----:B--2---:R-:W-:-:S03]  /*6000*/  IMAD.WIDE R20, R251, 0x4, R10 ;  /* 0x00000004fb147825 */ /* 0x004fc600078e020a */
[----:B------:R2:W-:Y:S04]  /*6010*/  STL.64 [R1+0x690], R16 ;  /* 0x0006901001007387 */ /* 0x0005e80000100a00 */
[----:B------:R2:W-:Y:S01]  /*6020*/  LDGSTS.E [R14+0x17e00], [R16.64], !P1 ;  /* 0x17e00000100e7fae */ /* 0x0005e2000c921844 */
[----:B------:R-:W-:Y:S01]  /*6030*/  ISETP.GE.U32.AND P1, PT, R250, 0x7fffff7c, PT ;  /* 0x7fffff7cfa00780c */ /* 0x000fe20003f26070 */
[----:B------:R-:W-:Y:S02]  /*6040*/  IMAD R250, R0, 0x37, RZ ;  /* 0x0000003700fa7824 */ /* 0x000fe400078e02ff */
[C---:B-1----:R-:W-:Y:S01]  /*6050*/  IMAD.WIDE R18, R251.reuse, 0x4, R4 ;  /* 0x00000004fb127825 */ /* 0x042fe200078e0204 */
[----:B------:R1:W-:Y:S04]  /*6060*/  LDGSTS.E [R14+0x19800], [R22.64], !P2 ;  /* 0x19800000160e7fae */ /* 0x0003e8000d121844 */
[----:B------:R3:W-:Y:S01]  /*6070*/  LDGSTS.E [R14+0x19a00], [R20.64], !P2 ;  /* 0x19a00000140e7fae */ /* 0x0007e2000d121844 */
[----:B--2---:R-:W-:Y:S01]  /*6080*/  IMAD.WIDE R16, R251, 0x4, R6 ;  /* 0x00000004fb107825 */ /* 0x004fe200078e0206 */
[----:B------:R-:W-:-:S02]  /*6090*/  IADD3 R251, R252, -0x49, RZ ;  /* 0xffffffb7fcfb7810 */ /* 0x000fc40007ffe0ff */
[----:B------:R1:W-:Y:S04]  /*60a0*/  STL.64 [R1+0x688], R22 ;  /* 0x0006881601007387 */ /* 0x0003e80000100a00 */
[----:B------:R2:W-:Y:S04]  /*60b0*/  LDGSTS.E [R14+0x19c00], [R18.64], !P2 ;  /* 0x19c00000120e7fae */ /* 0x0005e8000d121844 */
[----:B------:R3:W-:Y:S04]  /*60c0*/  STL.64 [R1+0x680], R20 ;  /* 0x0006801401007387 */ /* 0x0007e80000100a00 */
[----:B------:R2:W-:Y:S01]  /*60d0*/  LDGSTS.E [R14+0x19e00], [R16.64], !P2 ;  /* 0x19e00000100e7fae */ /* 0x0005e2000d121844 */
[----:B-1----:R-:W-:Y:S01]  /*60e0*/  IMAD.WIDE R22, R250, 0x4, R8 ;  /* 0x00000004fa167825 */ /* 0x002fe200078e0208 */
[----:B------:R-:W-:-:S02]  /*60f0*/  ISETP.GE.U32.AND P2, PT, R251, 0x7fffff78, PT ;  /* 0x7fffff78fb00780c */ /* 0x000fc40003f46070 */
[----:B------:R2:W-:Y:S01]  /*6100*/  STL.64 [R1+0x678], R18 ;  /* 0x0006781201007387 */ /* 0x0005e20000100a00 */
[----:B------:R-:W-:Y:S02]  /*6110*/  IMAD R251, R0, 0x3b, RZ ;  /* 0x0000003b00fb7824 */ /* 0x000fe400078e02ff */
[C---:B---3--:R-:W-:Y:S01]  /*6120*/  IMAD.WIDE R20, R250.reuse, 0x4, R10 ;  /* 0x00000004fa147825 */ /* 0x048fe200078e020a */
[----:B------:R1:W-:Y:S04]  /*6130*/  STL.64 [R1+0x670], R16 ;  /* 0x0006701001007387 */ /* 0x0003e80000100a00 */
[----:B------:R3:W-:Y:S01]  /*6140*/  STL.64 [R1+0x668], R22 ;  /* 0x0006681601007387 */ /* 0x0007e20000100a00 */
[----:B--2---:R-:W-:-:S03]  /*6150*/  IMAD.WIDE R18, R250, 0x4, R4 ;  /* 0x00000004fa127825 */ /* 0x004fc600078e0204 */
[----:B------:R3:W-:Y:S01]  /*6160*/  LDGSTS.E [R14+0x1b800], [R22.64], !P3 ;  /* 0x1b800000160e7fae */ /* 0x0007e2000d921844 */
[----:B-1----:R-:W-:Y:S01]  /*6170*/  IMAD.WIDE R16, R250, 0x4, R6 ;  /* 0x00000004fa107825 */ /* 0x002fe200078e0206 */
[----:B------:R-:W-:Y:S02]  /*6180*/  IADD3 R250, R252, -0x4d, RZ ;  /* 0xffffffb3fcfa7810 */ /* 0x000fe40007ffe0ff */
[----:B------:R1:W-:Y:S04]  /*6190*/  STL.64 [R1+0x660], R20 ;  /* 0x0006601401007387 */ /* 0x0003e80000100a00 */
[----:B------:R1:W-:Y:S01]  /*61a0*/  LDGSTS.E [R14+0x1ba00], [R20.64], !P3 ;  /* 0x1ba00000140e7fae */ /* 0x0003e2000d921844 */
[----:B---3--:R-:W-:-:S03]  /*61b0*/  IMAD.WIDE R22, R251, 0x4, R8 ;  /* 0x00000004fb167825 */ /* 0x008fc600078e0208 */
[----:B------:R2:W-:Y:S04]  /*61c0*/  STL.64 [R1+0x658], R18 ;  /* 0x0006581201007387 */ /* 0x0005e80000100a00 */
[----:B------:R2:W-:Y:S01]  /*61d0*/  LDGSTS.E [R14+0x1bc00], [R18.64], !P3 ;  /* 0x1bc00000120e7fae */ /* 0x0005e2000d921844 */
[----:B-1----:R-:W-:-:S03]  /*61e0*/  IMAD.WIDE R20, R251, 0x4, R10 ;  /* 0x00000004fb147825 */ /* 0x002fc600078e020a */
[----:B------:R1:W-:Y:S04]  /*61f0*/  STL.64 [R1+0x650], R16 ;  /* 0x0006501001007387 */ /* 0x0003e80000100a00 */
[----:B------:R1:W-:Y:S01]  /*6200*/  LDGSTS.E [R14+0x1be00], [R16.64], !P3 ;  /* 0x1be00000100e7fae */ /* 0x0003e2000d921844 */
[----:B------:R-:W-:Y:S01]  /*6210*/  ISETP.GE.U32.AND P3, PT, R250, 0x7fffff74, PT ;  /* 0x7fffff74fa00780c */ /* 0x000fe20003f66070 */
[C---:B--2---:R-:W-:Y:S01]  /*6220*/  IMAD.WIDE R18, R251.reuse, 0x4, R4 ;  /* 0x00000004fb127825 */ /* 0x044fe200078e0204 */
[----:B------:R-:W-:Y:S01]  /*6230*/  IADD3 R250, R252, -0x51, RZ ;  /* 0xffffffaffcfa7810 */ /* 0x000fe20007ffe0ff */
[----:B------:R2:W-:Y:S04]  /*6240*/  LDGSTS.E [R14+0x1d800], [R22.64], !P4 ;  /* 0x1d800000160e7fae */ /* 0x0005e8000e121844 */
[----:B------:R3:W-:Y:S01]  /*6250*/  LDGSTS.E [R14+0x1da00], [R20.64], !P4 ;  /* 0x1da00000140e7fae */ /* 0x0007e2000e121844 */
[----:B-1----:R-:W-:-:S03]  /*6260*/  IMAD.WIDE R16, R251, 0x4, R6 ;  /* 0x00000004fb107825 */ /* 0x002fc600078e0206 */
[----:B------:R1:W-:Y:S01]  /*6270*/  LDGSTS.E [R14+0x1dc00], [R18.64], !P4 ;  /* 0x1dc00000120e7fae */ /* 0x0003e2000e121844 */
[----:B------:R-:W-:-:S03]  /*6280*/  IMAD R251, R0, 0x3f, RZ ;  /* 0x0000003f00fb7824 */ /* 0x000fc600078e02ff */
[----:B------:R1:W-:Y:S01]  /*6290*/  LDGSTS.E [R14+0x1de00], [R16.64], !P4 ;  /* 0x1de00000100e7fae */ /* 0x0003e2000e121844 */
[----:B------:R-:W-:Y:S02]  /*62a0*/  ISETP.GE.U32.AND P4, PT, R250, 0x7fffff70, PT ;  /* 0x7fffff70fa00780c */ /* 0x000fe40003f86070 */
[----:B------:R-:W-:Y:S01]  /*62b0*/  SHF.R.S32.HI R250, RZ, 0x6, R3 ;  /* 0x00000006fffa7819 */ /* 0x000fe20000011403 */
[----:B------:R2:W-:Y:S01]  /*62c0*/  STL.64 [R1+0x648], R22 ;  /* 0x0006481601007387 */ /* 0x0005e20000100a00 */
[----:B------:R-:W-:Y:S02]  /*62d0*/  SEL R3, RZ, 0x4, P6 ;  /* 0x00000004ff037807 */ /* 0x000fe40003000000 */
[----:B------:R-:W-:Y:S01]  /*62e0*/  ISETP.GT.AND P6, PT, R2, 0x3f, PT ;  /* 0x0000003f0200780c */ /* 0x000fe20003fc4270 */
[----:B------:R3:W-:Y:S01]  /*62f0*/  STL.64 [R1+0x640], R20 ;  /* 0x0006401401007387 */ /* 0x0007e20000100a00 */
[----:B------:R-:W-:Y:S02]  /*6300*/  SGXT R2, R250, 0x1 ;  /* 0x00000001fa02781a */ /* 0x000fe40000000200 */
[----:B------:R-:W-:Y:S01]  /*6310*/  SEL R250, RZ, 0x4, !P6 ;  /* 0x00000004fffa7807 */ /* 0x000fe20007000000 */
[----:B------:R1:W-:Y:S01]  /*6320*/  STL.64 [R1+0x638], R18 ;  /* 0x0006381201007387 */ /* 0x0003e20000100a00 */
[----:B------:R-:W-:-:S02]  /*6330*/  ISETP.GE.AND P6, PT, R15, c[0x0][0x180], PT ;  /* 0x000060000f007a0c */ /* 0x000fc40003fc6270 */
[----:B------:R-:W-:Y:S01]  /*6340*/  SHF.L.U32 R0, R15, 0x2, RZ ;  /* 0x000000020f007819 */ /* 0x000fe200000006ff */
[C---:B--2---:R-:W-:Y:S01]  /*6350*/  IMAD.WIDE R22, R251.reuse, 0x4, R8 ;  /* 0x00000004fb167825 */ /* 0x044fe200078e0208 */
[----:B------:R2:W-:Y:S01]  /*6360*/  STL.64 [R1+0x630], R16 ;  /* 0x0006301001007387 */ /* 0x0005e20000100a00 */
[----:B------:R-:W-:Y:S02]  /*6370*/  SEL R250, R250, RZ, !P6 ;  /* 0x000000fffafa7207 */ /* 0x000fe40007000000 */
[C---:B---3--:R-:W-:Y:S01]  /*6380*/  IMAD.WIDE R20, R251.reuse, 0x4, R10 ;  /* 0x00000004fb147825 */ /* 0x048fe200078e020a */
[----:B------:R3:W-:Y:S01]  /*6390*/  STL [R1+0x2e0], R3 ;  /* 0x0002e00301007387 */ /* 0x0007e20000100800 */
[----:B------:R-:W-:Y:S02]  /*63a0*/  ISETP.NE.U32.AND P6, PT, R250, RZ, PT ;  /* 0x000000fffa00720c */ /* 0x000fe40003fc5070 */
[----:B-1----:R-:W-:Y:S01]  /*63b0*/  IMAD.WIDE R18, R251, 0x4, R4 ;  /* 0x00000004fb127825 */ /* 0x002fe200078e0204 */
[----:B------:R1:W-:Y:S01]  /*63c0*/  STL.64 [R1+0x628], R22 ;  /* 0x0006281601007387 */ /* 0x0003e20000100a00 */
[----:B------:R-:W-:-:S02]  /*63d0*/  LOP3.LUT R0, R0, 0x110, R2, 0x78, !PT ;  /* 0x0000011000007812 */ /* 0x000fc400078e7802 */
[----:B------:R-:W-:Y:S01]  /*63e0*/  IADD3 R250, R252, -0x59, RZ ;  /* 0xffffffa7fcfa7810 */ /* 0x000fe20007ffe0ff */
[----:B--2---:R-:W-:Y:S01]  /*63f0*/  IMAD.WIDE R16, R251, 0x4, R6 ;  /* 0x00000004fb107825 */ /* 0x004fe200078e0206 */
[----:B------:R2:W-:Y:S01]  /*6400*/  STL.64 [R1+0x620], R20 ;  /* 0x0006201401007387 */ /* 0x0005e20000100a00 */
[----:B------:R-:W-:Y:S02]  /*6410*/  LOP3.LUT R251, R0, 0x20, RZ, 0x3c, !PT ;  /* 0x0000002000fb7812 */ /* 0x000fe400078e3cff */
[----:B---3--:R-:W-:Y:S01]  /*6420*/  IADD3 R3, R252, -0x55, RZ ;  /* 0xffffffabfc037810 */ /* 0x008fe20007ffe0ff */
[----:B------:R2:W-:Y:S01]  /*6430*/  STL.64 [R1+0x618], R18 ;  /* 0x0006181201007387 */ /* 0x0005e20000100a00 */
[----:B------:R-:W-:-:S03]  /*6440*/  LOP3.LUT R2, R0, 0x60, RZ, 0x3c, !PT ;  /* 0x0000006000027812 */ /* 0x000fc600078e3cff */
[----:B------:R1:W-:Y:S04]  /*6450*/  STL.64 [R1+0x610], R16 ;  /* 0x0006101001007387 */ /* 0x0003e80000100a00 */
[----:B------:R-:W3:Y:S04]  /*6460*/  LDL.64 R68, [R1+0x1d8] ;  /* 0x0001d80001447983 */ /* 0x000ee80000100a00 */
        /* <DEDUP_REMOVED lines=19> */
[----:B----4-:R-:W4:Y:S04]  /*65a0*/  LDL.64 R28, [R1+0x148] ;  /* 0x00014800011c7983 */ /* 0x010f280000100a00 */
[----:B------:R-:W4:Y:S04]  /*65b0*/  LDL.64 R26, [R1+0x128] ;  /* 0x00012800011a7983 */ /* 0x000f280000100a00 */
[----:B------:R1:W-:Y:S04]  /*65c0*/  LDGSTS.E [R14+0x1f800], [R22.64], !P5 ;  /* 0x1f800000160e7fae */ /* 0x0003e8000e921844 */
[----:B------:R-:W4:Y:S04]  /*65d0*/  LDL.64 R24, [R1+0x200] ;  /* 0x0002000001187983 */ /* 0x000f280000100a00 */
[----:B------:R2:W-:Y:S04]  /*65e0*/  LDGSTS.E [R14+0x1fa00], [R20.64], !P5 ;  /* 0x1fa00000140e7fae */ /* 0x0005e8000e921844 */
[----:B-1----:R-:W4:Y:S04]  /*65f0*/  LDL.64 R22, [R1+0x1e0] ;  /* 0x0001e00001167983 */ /* 0x002f280000100a00 */
[----:B------:R1:W-:Y:S04]  /*6600*/  LDGSTS.E [R14+0x1fc00], [R18.64], !P5 ;  /* 0x1fc00000120e7fae */ /* 0x0003e8000e921844 */
[----:B--2---:R-:W2:Y:S04]  /*6610*/  LDL.64 R20, [R1+0x1c0] ;  /* 0x0001c00001147983 */ /* 0x004ea80000100a00 */
[----:B------:R1:W-:Y:S01]  /*6620*/  LDGSTS.E [R14+0x1fe00], [R16.64], !P5 ;  /* 0x1fe00000100e7fae */ /* 0x0003e2000e921844 */
[----:B------:R-:W-:-:S02]  /*6630*/  ISETP.GE.U32.AND P5, PT, R3, 0x7fffff6c, PT ;  /* 0x7fffff6c0300780c */ /* 0x000fc40003fa6070 */
[----:B------:R-:W-:Y:S01]  /*6640*/  LOP3.LUT R3, R0, 0x40, RZ, 0x3c, !PT ;  /* 0x0000004000037812 */ /* 0x000fe200078e3cff */
[----:B-1----:R-:W2:Y:S04]  /*6650*/  LDL.64 R18, [R1+0x1a0] ;  /* 0x0001a00001127983 */ /* 0x002ea80000100a00 */
[----:B------:R-:W0:Y:S04]  /*6660*/  LDGDEPBAR ;  /* 0x00000000000079af */ /* 0x000e280000000000 */
[----:B------:R-:W2:Y:S04]  /*6670*/  LDL.64 R16, [R1+0x180] ;  /* 0x0001800001107983 */ /* 0x000ea80000100a00 */
[----:B------:R1:W-:Y:S04]  /*6680*/  LDGSTS.E [R0+0x60000], [R12.64], P6 ;  /* 0x600000000c007fae */ /* 0x0003e8000b121844 */
[----:B------:R-:W2:Y:S04]  /*6690*/  LDL.64 R14, [R1+0x160] ;  /* 0x00016000010e7983 */ /* 0x000ea80000100a00 */
[----:B------:R1:W-:Y:S04]  /*66a0*/  LDGSTS.E [R0+0x60800], [R246.64], P6 ;  /* 0x60800000f6007fae */ /* 0x0003e8000b121844 */
[----:B-1----:R-:W2:Y:S04]  /*66b0*/  LDL.64 R12, [R1+0x140] ;  /* 0x00014000010c7983 */ /* 0x002ea80000100a00 */
[----:B------:R-:W2:Y:S04]  /*66c0*/  LDL.64 R246, [R1+0x120] ;  /* 0x0001200001f67983 */ /* 0x000ea80000100a00 */
[----:B---3--:R1:W-:Y:S04]  /*66d0*/  LDGSTS.E [R0+0x61000], [R68.64], P6 ;  /* 0x6100000044007fae */ /* 0x0083e8000b121844 */
[----:B------:R3:W-:Y:S04]  /*66e0*/  LDGSTS.E [R0+0x61800], [R66.64], P6 ;  /* 0x6180000042007fae */ /* 0x0007e8000b121844 */
        /* <DEDUP_REMOVED lines=18> */
[----:B----4-:R2:W-:Y:S04]  /*6810*/  LDGSTS.E [R3+0x63400], [R28.64], P6 ;  /* 0x634000001c037fae */ /* 0x0105e8000b121844 */
[----:B------:R2:W-:Y:S04]  /*6820*/  LDGSTS.E [R3+0x63c00], [R26.64], P6 ;  /* 0x63c000001a037fae */ /* 0x0005e8000b121844 */
[----:B-1----:R-:W1:Y:S04]  /*6830*/  S2R R251, SR_TID.X ;  /* 0x0000000000fb7919 */ /* 0x002e680000002100 */
[----:B------:R1:W-:Y:S04]  /*6840*/  LDGSTS.E [R2+0x60600], [R24.64], P6 ;  /* 0x6060000018027fae */ /* 0x0003e8000b121844 */
[----:B------:R-:W4:Y:S04]  /*6850*/  LDL.LU.64 R68, [R1+0x1070] ;  /* 0x0010700001447983 */ /* 0x000f280000300a00 */
[----:B------:R1:W-:Y:S04]  /*6860*/  LDGSTS.E [R2+0x60e00], [R22.64], P6 ;  /* 0x60e0000016027fae */ /* 0x0003e8000b121844 */
[----:B---3--:R-:W3:Y:S04]  /*6870*/  LDL.LU.64 R66, [R1+0x1068] ;  /* 0x0010680001427983 */ /* 0x008ee80000300a00 */
[----:B--2---:R2:W-:Y:S04]  /*6880*/  LDGSTS.E [R2+0x61600], [R20.64], P6 ;  /* 0x6160000014027fae */ /* 0x0045e8000b121844 */
[----:B------:R-:W3:Y:S04]  /*6890*/  LDL.LU.64 R64, [R1+0x1060] ;  /* 0x0010600001407983 */ /* 0x000ee80000300a00 */
[----:B------:R2:W-:Y:S04]  /*68a0*/  LDGSTS.E [R2+0x61e00], [R18.64], P6 ;  /* 0x61e0000012027fae */ /* 0x0005e8000b121844 */
        /* <DEDUP_REMOVED lines=8> */
[----:B------:R-:W0:Y:S04]  /*6930*/  LDGDEPBAR ;  /* 0x00000000000079af */ /* 0x000e280000000000 */
[----:B------:R-:W3:Y:S04]  /*6940*/  LDL.LU.64 R54, [R1+0x1038] ;  /* 0x0010380001367983 */ /* 0x000ee80000300a00 */
[----:B------:R-:W3:Y:S04]  /*6950*/  LDL.LU.64 R52, [R1+0x1030] ;  /* 0x0010300001347983 */ /* 0x000ee80000300a00 */
[----:B------:R-:W3:Y:S01]  /*6960*/  LDL.LU.64 R50, [R1+0x1028] ;  /* 0x0010280001327983 */ /* 0x000ee20000300a00 */
[----:B------:R-:W-:-:S03]  /*6970*/  IMAD.MOV.U32 R0, RZ, RZ, c[0x0][0x188] ;  /* 0x00006200ff007624 */ /* 0x000fc600078e00ff */
[----:B------:R-:W3:Y:S04]  /*6980*/  LDL.LU.64 R48, [R1+0x1020] ;  /* 0x0010200001307983 */ /* 0x000ee80000300a00 */
[----:B------:R-:W3:Y:S04]  /*6990*/  LDL.LU.64 R46, [R1+0x1018] ;  /* 0x00101800012e7983 */ /* 0x000ee80000300a00 */
[----:B------:R-:W3:Y:S04]  /*69a0*/  LDL.LU.64 R44, [R1+0x1010] ;  /* 0x00101000012c7983 */ /* 0x000ee80000300a00 */
[----:B------:R-:W3:Y:S01]  /*69b0*/  LDL.LU.64 R42, [R1+0x1008] ;  /* 0x00100800012a7983 */ /* 0x000ee20000300a00 */
[----:B------:R-:W-:-:S03]  /*69c0*/  IMAD.SHL.U32 R0, R0, 0x40, RZ ;  /* 0x0000004000007824 */ /* 0x000fc600078e00ff */
[----:B------:R-:W3:Y:S04]  /*69d0*/  LDL.LU.64 R40, [R1+0x1000] ;  /* 0x0010000001287983 */ /* 0x000ee80000300a00 */
[----:B------:R-:W3:Y:S04]  /*69e0*/  LDL.LU.64 R38, [R1+0xff8] ;  /* 0x000ff80001267983 */ /* 0x000ee80000300a00 */
[----:B------:R-:W3:Y:S04]  /*69f0*/  LDL.LU.64 R36, [R1+0xff0] ;  /* 0x000ff00001247983 */ /* 0x000ee80000300a00 */
[----:B------:R-:W3:Y:S01]  /*6a00*/  LDL.LU.64 R34, [R1+0xfe8] ;  /* 0x000fe80001227983 */ /* 0x000ee20000300a00 */
[----:B-1----:R-:W-:-:S03]  /*6a10*/  IMAD.WIDE R246, R0, 0x4, R8 ;  /* 0x0000000400f67825 */ /* 0x002fc600078e0208 */
[----:B------:R-:W3:Y:S01]  /*6a20*/  LDL.LU.64 R32, [R1+0xfe0] ;  /* 0x000fe00001207983 */ /* 0x000ee20000300a00 */
[----:B------:R-:W-:-:S03]  /*6a30*/  LOP3.LUT R8, R251, 0x7f, RZ, 0xc0, !PT ;  /* 0x0000007ffb087812 */ /* 0x000fc600078ec0ff */
[----:B------:R-:W3:Y:S04]  /*6a40*/  LDL.LU.64 R30, [R1+0xfd8] ;  /* 0x000fd800011e7983 */ /* 0x000ee80000300a00 */
[----:B------:R-:W3:Y:S01]  /*6a50*/  LDL.LU.64 R28, [R1+0xfd0] ;  /* 0x000fd000011c7983 */ /* 0x000ee20000300a00 */
[----:B--2---:R-:W-:-:S03]  /*6a60*/  IMAD.WIDE R2, R0, 0x4, R10 ;  /* 0x0000000400027825 */ /* 0x004fc600078e020a */
[----:B------:R-:W2:Y:S01]  /*6a70*/  LDL.LU.64 R26, [R1+0xfc8] ;  /* 0x000fc800011a7983 */ /* 0x000ea20000300a00 */
[----:B------:R-:W-:-:S03]  /*6a80*/  IMAD.WIDE R10, R0, 0x4, R4 ;  /* 0x00000004000a7825 */ /* 0x000fc600078e0204 */
[----:B------:R-:W2:Y:S01]  /*6a90*/  LDL.LU.64 R24, [R1+0xfc0] ;  /* 0x000fc00001187983 */ /* 0x000ea20000300a00 */
[----:B------:R-:W-:-:S03]  /*6aa0*/  SHF.L.U32 R5, R8, 0x2, RZ ;  /* 0x0000000208057819 */ /* 0x000fc600000006ff */
[----:B------:R-:W-:Y:S01]  /*6ab0*/  BAR.SYNC.DEFER_BLOCKING 0x0 ;  /* 0x0000000000007b1d */ /* 0x000fe20000010000 */
[----:B------:R-:W-:-:S05]  /*6ac0*/  IMAD.WIDE R6, R0, 0x4, R6 ;  /* 0x0000000400067825 */ /* 0x000fca00078e0206 */
[----:B------:R-:W2:Y:S04]  /*6ad0*/  LDL.LU.64 R22, [R1+0xfb8] ;  /* 0x000fb80001167983 */ /* 0x000ea80000300a00 */
[----:B------:R-:W2:Y:S04]  /*6ae0*/  LDL.LU.64 R20, [R1+0xfb0] ;  /* 0x000fb00001147983 */ /* 0x000ea80000300a00 */
[----:B------:R-:W2:Y:S04]  /*6af0*/  LDL.LU.64 R18, [R1+0xfa8] ;  /* 0x000fa80001127983 */ /* 0x000ea80000300a00 */
[----:B------:R-:W2:Y:S04]  /*6b00*/  LDL.LU.64 R16, [R1+0xfa0] ;  /* 0x000fa00001107983 */ /* 0x000ea80000300a00 */
[----:B------:R-:W2:Y:S04]  /*6b10*/  LDL.LU.64 R14, [R1+0xf98] ;  /* 0x000f9800010e7983 */ /* 0x000ea80000300a00 */
[----:B------:R-:W2:Y:S04]  /*6b20*/  LDL.LU.64 R12, [R1+0xf90] ;  /* 0x000f9000010c7983 */ /* 0x000ea80000300a00 */
[----:B------:R1:W-:Y:S04]  /*6b30*/  STL.64 [R1+0x878], R246 ;  /* 0x000878f601007387 */ /* 0x0003e80000100a00 */
[----:B------:R1:W-:Y:S04]  /*6b40*/  STL.64 [R1+0x870], R2 ;  /* 0x0008700201007387 */ /* 0x0003e80000100a00 */
[----:B------:R2:W-:Y:S04]  /*6b50*/  STL.64 [R1+0x868], R10 ;  /* 0x0008680a01007387 */ /* 0x0005e80000100a00 */
[----:B------:R-:W-:Y:S01]  /*6b60*/  @!PT LDS RZ, [RZ] ;  /* 0x00000000fffff984 */ /* 0x000fe20000000800 */
[----:B------:R-:W-:Y:S01]  /*6b70*/  @!PT LDS RZ, [RZ] ;  /* 0x00000000fffff984 */ /* 0x000fe20000000800 */
[----:B------:R-:W-:Y:S01]  /*6b80*/  @!PT LDS RZ, [RZ] ;  /* 0x00000000fffff984 */ /* 0x000fe20000000800 */
[----:B------:R1:W-:Y:S04]  /*6b90*/  LDGSTS.E [R5+0x20000], [R246.64], !P0 ;  /* 0x20000000f6057fae */ /* 0x0003e8000c121844 */
[----:B------:R1:W-:Y:S04]  /*6ba0*/  LDGSTS.E [R5+0x20200], [R2.64], !P0 ;  /* 0x2020000002057fae */ /* 0x0003e8000c121844 */
[----:B------:R2:W-:Y:S04]  /*6bb0*/  LDGSTS.E [R5+0x20400], [R10.64], !P0 ;  /* 0x204000000a057fae */ /* 0x0005e8000c121844 */
[----:B-1----:R-:W3:Y:S04]  /*6bc0*/  LDL.LU.64 R246, [R1+0xf88] ;  /* 0x000f880001f67983 */ /* 0x002ee80000300a00 */
[----:B------:R1:W-:Y:S04]  /*6bd0*/  STL.64 [R1+0x860], R6 ;  /* 0x0008600601007387 */ /* 0x0003e80000100a00 */
[----:B------:R-:W1:Y:S04]  /*6be0*/  LDL.LU.64 R2, [R1+0xf80] ;  /* 0x000f800001027983 */ /* 0x000e680000300a00 */
[----:B------:R1:W-:Y:S01]  /*6bf0*/  LDGSTS.E [R5+0x20600], [R6.64], !P0 ;  /* 0x2060000006057fae */ /* 0x0003e2000c121844 */
[----:B------:R-:W-:-:S02]  /*6c00*/  ISETP.GE.U32.AND P6, PT, R250, 0x7fffff68, PT ;  /* 0x7fffff68fa00780c */ /* 0x000fc40003fc6070 */
[----:B------:R-:W-:-:S04]  /*6c10*/  IADD3 R250, R252, -0x5d, RZ ;  /* 0xffffffa3fcfa7810 */ /* 0x000fc80007ffe0ff */
[----:B------:R-:W-:Y:S02]  /*6c20*/  ISETP.GE.U32.AND P0, PT, R250, 0x7fffff64, PT ;  /* 0x7fffff64fa00780c */ /* 0x000fe40003f06070 */
[----:B------:R-:W-:-:S05]  /*6c30*/  LOP3.LUT R251, R251, 0x7f, RZ, 0xc0, !PT ;  /* 0x0000007ffbfb7812 */ /* 0x000fca00078ec0ff */
[----:B------:R-:W-:-:S05]  /*6c40*/  IMAD.SHL.U32 R251, R251, 0x4, RZ ;  /* 0x00000004fbfb7824 */ /* 0x000fca00078e00ff */
[----:B------:R-:W-:Y:S01]  /*6c50*/  LOP3.LUT R9, R251, 0x20, RZ, 0x3c, !PT ;  /* 0x00000020fb097812 */ /* 0x000fe200078e3cff */
[----:B------:R-:W-:-:S04]  /*6c60*/  IMAD.WIDE R250, R0, 0x4, R242 ;  /* 0x0000000400fa7825 */ /* 0x000fc800078e02f2 */
        /* <DEDUP_REMOVED lines=8> */
[----:B--2---:R-:W-:-:S04]  /*6cf0*/  IMAD.WIDE R10, R0, 0x4, R12 ;  /* 0x00000004000a7825 */ /* 0x004fc800078e020c */
[----:B---3--:R-:W-:-:S04]  /*6d00*/  IMAD.WIDE R246, R0, 0x4, R246 ;  /* 0x0000000400f67825 */ /* 0x008fc800078e02f6 */
[----:B-1----:R-:W-:-:S04]  /*6d10*/  IMAD.WIDE R6, R0, 0x4, R2 ;  /* 0x0000000400067825 */ /* 0x002fc800078e0202 */
[----:B------:R-:W-:Y:S01]  /*6d20*/  IMAD.SHL.U32 R3, R8, 0x4, RZ ;  /* 0x0000000408037824 */ /* 0x000fe200078e00ff */
[----:B------:R-:W-:Y:S01]  /*6d30*/  MOV R13, R7 ;  /* 0x00000007000d7202 */ /* 0x000fe20000000f00 */
[----:B------:R-:W-:Y:S01]  /*6d40*/  IMAD.MOV.U32 R12, RZ, RZ, R6 ;  /* 0x000000ffff0c7224 */ /* 0x000fe200078e0006 */
[----:B------:R1:W-:Y:S04]  /*6d50*/  STL.64 [R1+0x858], R6 ;  /* 0x0008580601007387 */ /* 0x0003e80000100a00 */
[----:B------:R2:W-:Y:S04]  /*6d60*/  LDGSTS.E [R3+0x22000], [R12.64], !P1 ;  /* 0x220000000c037fae */ /* 0x0005e8000c921844 */
[----:B------:R-:W-:Y:S01]  /*6d70*/  STL.64 [R1+0x850], R246 ;  /* 0x000850f601007387 */ /* 0x000fe20000100a00 */
[----:B-1----:R-:W-:-:S03]  /*6d80*/  IMAD.WIDE R6, R0, 0x4, R14 ;  /* 0x0000000400067825 */ /* 0x002fc600078e020e */
[----:B------:R1:W-:Y:S01]  /*6d90*/  LDGSTS.E [R3+0x22200], [R246.64], !P1 ;  /* 0x22200000f6037fae */ /* 0x0003e2000c921844 */
[----:B------:R-:W-:-:S03]  /*6da0*/  IMAD.WIDE R14, R0, 0x4, R16 ;  /* 0x00000004000e7825 */ /* 0x000fc600078e0210 */
[----:B------:R3:W-:Y:S01]  /*6db0*/  STL.64 [R1+0x848], R10 ;  /* 0x0008480a01007387 */ /* 0x0007e20000100a00 */
[----:B--2---:R-:W-:-:S03]  /*6dc0*/  IMAD.WIDE R12, R0, 0x4, R18 ;  /* 0x00000004000c7825 */ /* 0x004fc600078e0212 */
[----:B------:R3:W-:Y:S04]  /*6dd0*/  LDGSTS.E [R3+0x22400], [R10.64], !P1 ;  /* 0x224000000a037fae */ /* 0x0007e8000c921844 */
[----:B------:R2:W-:Y:S04]  /*6de0*/  STL.64 [R1+0x840], R6 ;  /* 0x0008400601007387 */ /* 0x0005e80000100a00 */
[----:B------:R2:W-:Y:S01]  /*6df0*/  LDGSTS.E [R3+0x22600], [R6.64], !P1 ;  /* 0x2260000006037fae */ /* 0x0005e2000c921844 */
[----:B---3--:R-:W-:-:S03]  /*6e00*/  IMAD.WIDE R10, R0, 0x4, R20 ;  /* 0x00000004000a7825 */ /* 0x008fc600078e0214 */
[----:B------:R3:W-:Y:S04]  /*6e10*/  STL.64 [R1+0x838], R14 ;  /* 0x0008380e01007387 */ /* 0x0007e80000100a00 */
[----:B------:R3:W-:Y:S01]  /*6e20*/  LDGSTS.E [R3+0x24000], [R14.64], !P2 ;  /* 0x240000000e037fae */ /* 0x0007e2000d121844 */
[----:B--2---:R-:W-:-:S03]  /*6e30*/  IMAD.WIDE R6, R0, 0x4, R22 ;  /* 0x0000000400067825 */ /* 0x004fc600078e0216 */
        /* <DEDUP_REMOVED lines=33> */
[----:B------:R3:W-:Y:S01]  /*7050*/  STL.64 [R1+0x7d8], R14 ;  /* 0x0007d80e01007387 */ /* 0x0007e20000100a00 */
[----:B------:R-:W-:-:S03]  /*7060*/  IADD3 R2, R252, -0x61, RZ ;  /* 0xffffff9ffc027810 */ /* 0x000fc60007ffe0ff */
[----:B------:R3:W-:Y:S01]  /*7070*/  LDGSTS.E [R3+0x2a000], [R14.64], !P5 ;  /* 0x2a0000000e037fae */ /* 0x0007e2000e921844 */
[----:B--2---:R-:W-:-:S03]  /*7080*/  IMAD.WIDE R6, R0, 0x4, R46 ;  /* 0x0000000400067825 */ /* 0x004fc600078e022e */
[----:B------:R2:W-:Y:S04]  /*7090*/  STL.64 [R1+0x7d0], R12 ;  /* 0x0007d00c01007387 */ /* 0x0005e80000100a00 */
[----:B------:R2:W-:Y:S01]  /*70a0*/  LDGSTS.E [R3+0x2a200], [R12.64], !P5 ;  /* 0x2a2000000c037fae */ /* 0x0005e2000e921844 */
[----:B---3--:R-:W-:-:S03]  /*70b0*/  IMAD.WIDE R14, R0, 0x4, R48 ;  /* 0x00000004000e7825 */ /* 0x008fc600078e0230 */
[----:B------:R3:W-:Y:S01]  /*70c0*/  STL.64 [R1+0x7c8], R10 ;  /* 0x0007c80a01007387 */ /* 0x0007e20000100a00 */
[----:B------:R-:W-:-:S03]  /*70d0*/  ISETP.GE.U32.AND P1, PT, R2, 0x7fffff60, PT ;  /* 0x7fffff600200780c */ /* 0x000fc60003f26070 */
        /* <DEDUP_REMOVED lines=32> */
[----:B----4-:R-:W-:-:S03]  /*72e0*/  IMAD.WIDE R10, R0, 0x4, R68 ;  /* 0x00000004000a7825 */ /* 0x010fc600078e0244 */
        /* <DEDUP_REMOVED lines=213> */
[----:B------:R2:W-:Y:S01]  /*8040*/  STL.64 [R1+0x98], R12 ;  /* 0x0000980c01007387 */ /* 0x0005e20000100a00 */
[----:B------:R-:W-:-:S03]  /*8050*/  IADD3 R2, R252, -0x6a, RZ ;  /* 0xffffff96fc027810 */ /* 0x000fc60007ffe0ff */
[----:B------:R2:W-:Y:S01]  /*8060*/  LDGSTS.E [R9+0x2ea00], [R12.64], !P2 ;  /* 0x2ea000000c097fae */ /* 0x0005e2000d121844 */
[----:B---3--:R-:W-:-:S03]  /*8070*/  IMAD.WIDE R14, R0, 0x4, R228 ;  /* 0x00000004000e7825 */ /* 0x008fc600078e02e4 */
[----:B------:R3:W-:Y:S04]  /*8080*/  STL.64 [R1+0x88], R10 ;  /* 0x0000880a01007387 */ /* 0x0007e80000100a00 */
[----:B------:R3:W-:Y:S01]  /*8090*/  LDGSTS.E [R9+0x2ec00], [R10.64], !P2 ;  /* 0x2ec000000a097fae */ /* 0x0007e2000d121844 */
[----:B--2---:R-:W-:-:S03]  /*80a0*/  IMAD.WIDE R12, R0, 0x4, R230 ;  /* 0x00000004000c7825 */ /* 0x004fc600078e02e6 */
[----:B------:R2:W-:Y:S01]  /*80b0*/  STL.64 [R1+0x78], R6 ;  /* 0x0000780601007387 */ /* 0x0005e20000100a00 */
[----:B------:R-:W-:-:S03]  /*80c0*/  ISETP.GE.U32.AND P5, PT, R2, 0x7fffff57, PT ;  /* 0x7fffff570200780c */ /* 0x000fc60003fa6070 */
[----:B------:R2:W-:Y:S01]  /*80d0*/  LDGSTS.E [R9+0x2ee00], [R6.64], !P2 ;  /* 0x2ee0000006097fae */ /* 0x0005e2000d121844 */
[----:B---3--:R-:W-:-:S03]  /*80e0*/  IMAD.WIDE R10, R0, 0x4, R232 ;  /* 0x00000004000a7825 */ /* 0x008fc600078e02e8 */
[----:B------:R-:W-:Y:S01]  /*80f0*/  STL.64 [R1+0x68], R14 ;  /* 0x0000680e01007387 */ /* 0x000fe20000100a00 */
[----:B------:R-:W-:-:S03]  /*8100*/  IADD3 R2, R252, -0x6e, RZ ;  /* 0xffffff92fc027810 */ /* 0x000fc60007ffe0ff */
[----:B------:R2:W-:Y:S02]  /*8110*/  LDGSTS.E [R9+0x30800], [R14.64], !P3 ;  /* 0x308000000e097fae */ /* 0x0005e4000d921844 */
[----:B--2---:R-:W-:Y:S02]  /*8120*/  IMAD.WIDE R6, R0, 0x4, R234 ;  /* 0x0000000400067825 */ /* 0x004fe400078e02ea */
[----:B------:R2:W-:Y:S04]  /*8130*/  STL.64 [R1+0x58], R12 ;  /* 0x0000580c01007387 */ /* 0x0005e80000100a00 */
[----:B------:R2:W-:Y:S01]  /*8140*/  LDGSTS.E [R9+0x30a00], [R12.64], !P3 ;  /* 0x30a000000c097fae */ /* 0x0005e2000d921844 */
[----:B------:R-:W-:-:S03]  /*8150*/  ISETP.GE.U32.AND P6, PT, R2, 0x7fffff53, PT ;  /* 0x7fffff530200780c */ /* 0x000fc60003fc6070 */
[----:B------:R4:W-:Y:S04]  /*8160*/  STL.64 [R1+0x48], R10 ;  /* 0x0000480a01007387 */ /* 0x0009e80000100a00 */
[----:B------:R4:W-:Y:S01]  /*8170*/  LDGSTS.E [R9+0x30c00], [R10.64], !P3 ;  /* 0x30c000000a097fae */ /* 0x0009e2000d921844 */
[----:B--2---:R-:W-:-:S03]  /*8180*/  IMAD.WIDE R12, R0, 0x4, R236 ;  /* 0x00000004000c7825 */ /* 0x004fc600078e02ec */
[----:B------:R2:W-:Y:S01]  /*8190*/  STL.64 [R1+0x38], R6 ;  /* 0x0000380601007387 */ /* 0x0005e20000100a00 */
[----:B------:R-:W-:-:S03]  /*81a0*/  IADD3 R2, R252, -0x72, RZ ;  /* 0xffffff8efc027810 */ /* 0x000fc60007ffe0ff */
[----:B------:R2:W-:Y:S01]  /*81b0*/  LDGSTS.E [R9+0x30e00], [R6.64], !P3 ;  /* 0x30e0000006097fae */ /* 0x0005e2000d921844 */
[----:B----4-:R-:W-:-:S03]  /*81c0*/  IMAD.WIDE R10, R0, 0x4, R238 ;  /* 0x00000004000a7825 */ /* 0x010fc600078e02ee */
[----:B------:R-:W-:Y:S01]  /*81d0*/  STL.64 [R1+0x28], R12 ;  /* 0x0000280c01007387 */ /* 0x000fe20000100a00 */
[----:B------:R-:W-:-:S03]  /*81e0*/  IMAD.WIDE R26, R0, 0x4, R244 ;  /* 0x00000004001a7825 */ /* 0x000fc600078e02f4 */
[----:B------:R-:W-:Y:S01]  /*81f0*/  STL.64 [R1+0x18], R10 ;  /* 0x0000180a01007387 */ /* 0x000fe20000100a00 */
[----:B--2---:R-:W-:Y:S01]  /*8200*/  IMAD.WIDE R6, R0, 0x4, R240 ;  /* 0x0000000400067825 */ /* 0x004fe200078e02f0 */
[----:B------:R-:W-:Y:S02]  /*8210*/  ISETP.GE.U32.AND P0, PT, R2, 0x7fffff4f, PT ;  /* 0x7fffff4f0200780c */ /* 0x000fe40003f06070 */
[----:B------:R2:W-:Y:S04]  /*8220*/  LDGSTS.E [R9+0x32800], [R12.64], !P4 ;  /* 0x328000000c097fae */ /* 0x0005e8000e121844 */
        /* <DEDUP_REMOVED lines=8> */
[----:B------:R4:W-:Y:S04]  /*82b0*/  STL.64 [R1+0xe70], R76 ;  /* 0x000e704c01007387 */ /* 0x0009e80000100a00 */
[----:B------:R2:W-:Y:S04]  /*82c0*/  LDGSTS.E [R9+0x34800], [R26.64], !P5 ;  /* 0x348000001a097fae */ /* 0x0005e8000e921844 */
[----:B------:R-:W-:Y:S04]  /*82d0*/  STL.64 [R1+0xe80], R78 ;  /* 0x000e804e01007387 */ /* 0x000fe80000100a00 */
[----:B------:R2:W-:Y:S04]  /*82e0*/  LDGSTS.E [R9+0x34a00], [R72.64], !P5 ;  /* 0x34a0000048097fae */ /* 0x0005e8000e921844 */
[----:B------:R-:W-:Y:S04]  /*82f0*/  STL.64 [R1+0xe88], R80 ;  /* 0x000e885001007387 */ /* 0x000fe80000100a00 */
[----:B------:R2:W-:Y:S04]  /*8300*/  LDGSTS.E [R9+0x34c00], [R74.64], !P5 ;  /* 0x34c000004a097fae */ /* 0x0005e8000e921844 */
[----:B------:R-:W-:Y:S04]  /*8310*/  STL.64 [R1+0xe90], R82 ;  /* 0x000e905201007387 */ /* 0x000fe80000100a00 */
[----:B------:R4:W-:Y:S04]  /*8320*/  LDGSTS.E [R9+0x34e00], [R76.64], !P5 ;  /* 0x34e000004c097fae */ /* 0x0009e8000e921844 */
[----:B------:R-:W-:Y:S04]  /*8330*/  STL.64 [R1+0xe98], R84 ;  /* 0x000e985401007387 */ /* 0x000fe80000100a00 */
[----:B------:R2:W-:Y:S04]  /*8340*/  LDGSTS.E [R9+0x36800], [R78.64], !P6 ;  /* 0x368000004e097fae */ /* 0x0005e8000f121844 */
[----:B------:R-:W3:Y:S01]  /*8350*/  LDL.LU.64 R18, [R1] ;  /* 0x0000000001127983 */ /* 0x000ee20000300a00 */
[----:B----4-:R-:W-:-:S03]  /*8360*/  IMAD.SHL.U32 R77, R8, 0x4, RZ ;  /* 0x00000004084d7824 */ /* 0x010fc600078e00ff */
[----:B------:R4:W-:Y:S04]  /*8370*/  LDGSTS.E [R9+0x36a00], [R80.64], !P6 ;  /* 0x36a0000050097fae */ /* 0x0009e8000f121844 */
[----:B------:R-:W3:Y:S04]  /*8380*/  LDL.LU.64 R16, [R1+0x10] ;  /* 0x0000100001107983 */ /* 0x000ee80000300a00 */
[----:B------:R4:W-:Y:S04]  /*8390*/  LDGSTS.E [R9+0x36c00], [R82.64], !P6 ;  /* 0x36c0000052097fae */ /* 0x0009e8000f121844 */
[----:B--2---:R-:W2:Y:S04]  /*83a0*/  LDL.LU.64 R10, [R1+0x20] ;  /* 0x00002000010a7983 */ /* 0x004ea80000300a00 */
[----:B------:R4:W-:Y:S04]  /*83b0*/  LDGSTS.E [R9+0x36e00], [R84.64], !P6 ;  /* 0x36e0000054097fae */ /* 0x0009e8000f121844 */
[----:B------:R4:W-:Y:S04]  /*83c0*/  LDGSTS.E [R9+0x38800], [R86.64], !P0 ;  /* 0x3880000056097fae */ /* 0x0009e8000c121844 */
[----:B----4-:R-:W4:Y:S01]  /*83d0*/  LDL.LU.64 R8, [R1+0x30] ;  /* 0x0000300001087983 */ /* 0x010f220000300a00 */
[----:B------:R-:W-:-:S03]  /*83e0*/  IMAD.WIDE R88, R0, 0x4, R88 ;  /* 0x0000000400587825 */ /* 0x000fc600078e0258 */
[----:B------:R-:W4:Y:S01]  /*83f0*/  LDL.LU.64 R14, [R1+0x40] ;  /* 0x00004000010e7983 */ /* 0x000f220000300a00 */
[----:B------:R-:W-:-:S03]  /*8400*/  IMAD.WIDE R90, R0, 0x4, R90 ;  /* 0x00000004005a7825 */ /* 0x000fc600078e025a */
[----:B------:R-:W4:Y:S01]  /*8410*/  LDL.LU.64 R12, [R1+0x50] ;  /* 0x00005000010c7983 */ /* 0x000f220000300a00 */
[----:B------:R-:W-:-:S03]  /*8420*/  IMAD.WIDE R92, R0, 0x4, R92 ;  /* 0x00000004005c7825 */ /* 0x000fc600078e025c */
[----:B-1----:R-:W4:Y:S01]  /*8430*/  LDL.LU.64 R246, [R1+0x60] ;  /* 0x0000600001f67983 */ /* 0x002f220000300a00 */
[----:B------:R-:W-:-:S03]  /*8440*/  IMAD.WIDE R94, R0, 0x4, R94 ;  /* 0x00000004005e7825 */ /* 0x000fc600078e025e */
[----:B------:R-:W4:Y:S01]  /*8450*/  LDL.LU.64 R6, [R1+0x70] ;  /* 0x0000700001067983 */ /* 0x000f220000300a00 */
[----:B------:R-:W-:-:S03]  /*8460*/  IMAD.WIDE R96, R0, 0x4, R96 ;  /* 0x0000000400607825 */ /* 0x000fc600078e0260 */
[----:B------:R1:W-:Y:S01]  /*8470*/  STL.64 [R1+0xe50], R86 ;  /* 0x000e505601007387 */ /* 0x0003e20000100a00 */
[----:B------:R-:W-:-:S03]  /*8480*/  IMAD.WIDE R98, R0, 0x4, R98 ;  /* 0x0000000400627825 */ /* 0x000fc600078e0262 */
[----:B------:R1:W-:Y:S01]  /*8490*/  STL.64 [R1+0xea0], R88 ;  /* 0x000ea05801007387 */ /* 0x0003e20000100a00 */
[----:B------:R-:W-:-:S03]  /*84a0*/  IMAD.WIDE R100, R0, 0x4, R100 ;  /* 0x0000000400647825 */ /* 0x000fc600078e0264 */
[----:B------:R1:W-:Y:S01]  /*84b0*/  STL.64 [R1+0xea8], R90 ;  /* 0x000ea85a01007387 */ /* 0x0003e20000100a00 */
[----:B------:R-:W-:-:S03]  /*84c0*/  IMAD.WIDE R102, R0, 0x4, R102 ;  /* 0x0000000400667825 */ /* 0x000fc600078e0266 */
[----:B------:R-:W-:Y:S01]  /*84d0*/  STL.64 [R1+0xeb0], R92 ;  /* 0x000eb05c01007387 */ /* 0x000fe20000100a00 */
[----:B------:R-:W-:-:S03]  /*84e0*/  IMAD.WIDE R104, R0, 0x4, R104 ;  /* 0x0000000400687825 */ /* 0x000fc600078e0268 */
[----:B------:R-:W-:Y:S01]  /*84f0*/  STL.64 [R1+0xeb8], R94 ;  /* 0x000eb85e01007387 */ /* 0x000fe20000100a00 */
[----:B------:R-:W-:-:S03]  /*8500*/  IMAD.WIDE R106, R0, 0x4, R106 ;  /* 0x00000004006a7825 */ /* 0x000fc600078e026a */
[----:B------:R1:W-:Y:S01]  /*8510*/  STL.64 [R1+0xec0], R96 ;  /* 0x000ec06001007387 */ /* 0x0003e20000100a00 */
[----:B------:R-:W-:-:S03]  /*8520*/  IMAD.WIDE R108, R0, 0x4, R248 ;  /* 0x00000004006c7825 */ /* 0x000fc600078e02f8 */
[----:B------:R-:W-:Y:S04]  /*8530*/  STL.64 [R1+0xec8], R98 ;  /* 0x000ec86201007387 */ /* 0x000fe80000100a00 */
[----:B------:R-:W-:Y:S04]  /*8540*/  STL.64 [R1+0xed0], R100 ;  /* 0x000ed06401007387 */ /* 0x000fe80000100a00 */
[----:B------:R-:W-:Y:S04]  /*8550*/  STL.64 [R1+0xed8], R102 ;  /* 0x000ed86601007387 */ /* 0x000fe80000100a00 */
[----:B------:R-:W-:Y:S04]  /*8560*/  STL.64 [R1+0xee0], R104 ;  /* 0x000ee06801007387 */ /* 0x000fe80000100a00 */
[----:B------:R-:W-:Y:S04]  /*8570*/  STL.64 [R1+0xee8], R106 ;  /* 0x000ee86a01007387 */ /* 0x000fe80000100a00 */
[----:B------:R-:W-:Y:S01]  /*8580*/  STL.64 [R1+0xef0], R108 ;  /* 0x000ef06c01007387 */ /* 0x000fe20000100a00 */
[----:B---3--:R-:W-:-:S03]  /*8590*/  IMAD.WIDE R110, R0, 0x4, R18 ;  /* 0x00000004006e7825 */ /* 0x008fc600078e0212 */
[----:B------:R-:W3:Y:S01]  /*85a0*/  LDL.LU.64 R18, [R1+0x80] ;  /* 0x0000800001127983 */ /* 0x000ee20000300a00 */
[----:B------:R-:W-:-:S03]  /*85b0*/  IMAD.WIDE R112, R0, 0x4, R16 ;  /* 0x0000000400707825 */ /* 0x000fc600078e0210 */
[----:B------:R-:W3:Y:S01]  /*85c0*/  LDL.LU.64 R16, [R1+0x90] ;  /* 0x0000900001107983 */ /* 0x000ee20000300a00 */
[----:B--2---:R-:W-:-:S03]  /*85d0*/  IMAD.WIDE R114, R0, 0x4, R10 ;  /* 0x0000000400727825 */ /* 0x004fc600078e020a */
[----:B------:R-:W2:Y:S01]  /*85e0*/  LDL.LU.64 R10, [R1+0xa0] ;  /* 0x0000a000010a7983 */ /* 0x000ea20000300a00 */
[----:B----4-:R-:W-:-:S03]  /*85f0*/  IMAD.WIDE R116, R0, 0x4, R8 ;  /* 0x0000000400747825 */ /* 0x010fc600078e0208 */
[----:B------:R-:W4:Y:S01]  /*8600*/  LDL.LU.64 R8, [R1+0xb0] ;  /* 0x0000b00001087983 */ /* 0x000f220000300a00 */
[----:B-1----:R-:W-:-:S03]  /*8610*/  LOP3.LUT R86, R77, 0x20, RZ, 0x3c, !PT ;  /* 0x000000204d567812 */ /* 0x002fc600078e3cff */
[----:B------:R-:W-:Y:S01]  /*8620*/  STL.64 [R1+0xef8], R110 ;  /* 0x000ef86e01007387 */ /* 0x000fe20000100a00 */
[----:B------:R-:W-:-:S03]  /*8630*/  IMAD.WIDE R118, R0, 0x4, R14 ;  /* 0x0000000400767825 */ /* 0x000fc600078e020e */
[----:B------:R-:W-:Y:S04]  /*8640*/  STL.64 [R1+0xf00], R112 ;  /* 0x000f007001007387 */ /* 0x000fe80000100a00 */
[----:B------:R-:W-:Y:S01]  /*8650*/  STL.64 [R1+0xf08], R114 ;  /* 0x000f087201007387 */ /* 0x000fe20000100a00 */
[----:B------:R-:W-:-:S03]  /*8660*/  IMAD.WIDE R120, R0, 0x4, R12 ;  /* 0x0000000400787825 */ /* 0x000fc600078e020c */
[----:B------:R1:W-:Y:S01]  /*8670*/  STL [R1+0xf18], R86 ;  /* 0x000f185601007387 */ /* 0x0003e20000100800 */
[----:B------:R-:W-:-:S03]  /*8680*/  IMAD.WIDE R122, R0, 0x4, R246 ;  /* 0x00000004007a7825 */ /* 0x000fc600078e02f6 */
[----:B------:R-:W-:Y:S01]  /*8690*/  STL.64 [R1+0xf10], R116 ;  /* 0x000f107401007387 */ /* 0x000fe20000100a00 */
[----:B------:R-:W-:-:S03]  /*86a0*/  IMAD.WIDE R124, R0, 0x4, R6 ;  /* 0x00000004007c7825 */ /* 0x000fc600078e0206 */
[----:B------:R-:W4:Y:S04]  /*86b0*/  LDL.LU.64 R14, [R1+0xc0] ;  /* 0x0000c000010e7983 */ /* 0x000f280000300a00 */
[----:B------:R-:W4:Y:S04]  /*86c0*/  LDL.LU.64 R12, [R1+0xd0] ;  /* 0x0000d000010c7983 */ /* 0x000f280000300a00 */
[----:B------:R-:W4:Y:S04]  /*86d0*/  LDL.LU.64 R246, [R1+0xe0] ;  /* 0x0000e00001f67983 */ /* 0x000f280000300a00 */
[----:B------:R-:W4:Y:S04]  /*86e0*/  LDL.LU.64 R6, [R1+0xe8] ;  /* 0x0000e80001067983 */ /* 0x000f280000300a00 */
[----:B------:R-:W-:Y:S04]  /*86f0*/  STL.64 [R1+0xf20], R118 ;  /* 0x000f207601007387 */ /* 0x000fe80000100a00 */
[----:B------:R-:W-:Y:S04]  /*8700*/  STL.64 [R1+0xf28], R120 ;  /* 0x000f287801007387 */ /* 0x000fe80000100a00 */
[----:B------:R-:W-:Y:S04]  /*8710*/  STL.64 [R1+0xf30], R122 ;  /* 0x000f307a01007387 */ /* 0x000fe80000100a00 */
[----:B------:R-:W-:Y:S01]  /*8720*/  STL.64 [R1+0xf38], R124 ;  /* 0x000f387c01007387 */ /* 0x000fe20000100a00 */
[----:B------:R-:W-:-:S03]  /*8730*/  IADD3 R2, R252, -0x76, RZ ;  /* 0xffffff8afc027810 */ /* 0x000fc60007ffe0ff */
[----:B------:R1:W-:Y:S01]  /*8740*/  LDGSTS.E [R86+0x38a00], [R88.64], !P0 ;  /* 0x38a0000058567fae */ /* 0x0003e2000c121844 */
[----:B---3--:R-:W-:-:S04]  /*8750*/  IMAD.WIDE R126, R0, 0x4, R18 ;  /* 0x00000004007e7825 */ /* 0x008fc800078e0212 */
[----:B------:R-:W-:-:S04]  /*8760*/  IMAD.WIDE R128, R0, 0x4, R16 ;  /* 0x0000000400807825 */ /* 0x000fc800078e0210 */
[----:B--2---:R-:W-:-:S04]  /*8770*/  IMAD.WIDE R130, R0, 0x4, R10 ;  /* 0x0000000400827825 */ /* 0x004fc800078e020a */
[C---:B----4-:R-:W-:Y:S01]  /*8780*/  IMAD.WIDE R132, R0.reuse, 0x4, R8 ;  /* 0x0000000400847825 */ /* 0x050fe200078e0208 */
[----:B------:R-:W2:Y:S04]  /*8790*/  LDL.LU.64 R10, [R1+0xf0] ;  /* 0x0000f000010a7983 */ /* 0x000ea80000300a00 */
[----:B------:R-:W3:Y:S04]  /*87a0*/  LDL.LU.64 R18, [R1+0xf8] ;  /* 0x0000f80001127983 */ /* 0x000ee80000300a00 */
[----:B------:R-:W4:Y:S04]  /*87b0*/  LDL.LU.64 R16, [R1+0x100] ;  /* 0x0001000001107983 */ /* 0x000f280000300a00 */
[----:B------:R-:W3:Y:S04]  /*87c0*/  LDL.LU.64 R8, [R1+0x108] ;  /* 0x0001080001087983 */ /* 0x000ee80000300a00 */
[----:B------:R-:W-:Y:S04]  /*87d0*/  STL.64 [R1+0xf40], R126 ;  /* 0x000f407e01007387 */ /* 0x000fe80000100a00 */
[----:B------:R-:W-:Y:S01]  /*87e0*/  STL.64 [R1+0xf48], R128 ;  /* 0x000f488001007387 */ /* 0x000fe20000100a00 */
[----:B------:R-:W-:-:S03]  /*87f0*/  IMAD.WIDE R134, R0, 0x4, R14 ;  /* 0x0000000400867825 */ /* 0x000fc600078e020e */
[----:B------:R-:W-:Y:S04]  /*8800*/  STL.64 [R1+0xf50], R130 ;  /* 0x000f508201007387 */ /* 0x000fe80000100a00 */
[----:B------:R-:W-:Y:S01]  /*8810*/  STL.64 [R1+0xf58], R132 ;  /* 0x000f588401007387 */ /* 0x000fe20000100a00 */
[----:B------:R-:W-:-:S03]  /*8820*/  IMAD.WIDE R136, R0, 0x4, R12 ;  /* 0x0000000400887825 */ /* 0x000fc600078e020c */
[----:B------:R-:W4:Y:S01]  /*8830*/  LDL.LU.64 R14, [R1+0x110] ;  /* 0x00011000010e7983 */ /* 0x000f220000300a00 */
[----:B------:R-:W-:-:S03]  /*8840*/  IMAD.WIDE R138, R0, 0x4, R246 ;  /* 0x00000004008a7825 */ /* 0x000fc600078e02f6 */
[----:B------:R-:W4:Y:S01]  /*8850*/  LDL.LU.64 R24, [R1+0x118] ;  /* 0x0001180001187983 */ /* 0x000f220000300a00 */
[----:B------:R-:W-:-:S03]  /*8860*/  IMAD.WIDE R140, R0, 0x4, R6 ;  /* 0x00000004008c7825 */ /* 0x000fc600078e0206 */
[----:B------:R-:W4:Y:S04]  /*8870*/  LDL.LU.64 R12, [R1+0x220] ;  /* 0x00022000010c7983 */ /* 0x000f280000300a00 */
[----:B------:R-:W4:Y:S04]  /*8880*/  LDL.LU.64 R246, [R1+0x230] ;  /* 0x0002300001f67983 */ /* 0x000f280000300a00 */
[----:B------:R-:W4:Y:S04]  /*8890*/  LDL.LU.64 R6, [R1+0x240] ;  /* 0x0002400001067983 */ /* 0x000f280000300a00 */
[----:B------:R-:W-:Y:S04]  /*88a0*/  STL.64 [R1+0xf60], R134 ;  /* 0x000f608601007387 */ /* 0x000fe80000100a00 */
[----:B------:R-:W-:Y:S04]  /*88b0*/  STL.64 [R1+0xf68], R136 ;  /* 0x000f688801007387 */ /* 0x000fe80000100a00 */
[----:B------:R-:W-:Y:S04]  /*88c0*/  STL.64 [R1+0xf70], R138 ;  /* 0x000f708a01007387 */ /* 0x000fe80000100a00 */
[----:B------:R-:W-:Y:S04]  /*88d0*/  STL.64 [R1+0xf78], R140 ;  /* 0x000f788c01007387 */ /* 0x000fe80000100a00 */
[----:B------:R-:W4:Y:S04]  /*88e0*/  LDL.LU.64 R22, [R1+0x250] ;  /* 0x0002500001167983 */ /* 0x000f280000300a00 */
[----:B------:R-:W4:Y:S01]  /*88f0*/  LDL.LU.64 R20, [R1+0x260] ;  /* 0x0002600001147983 */ /* 0x000f220000300a00 */
[----:B------:R-:W-:-:S03]  /*8900*/  ISETP.GE.U32.AND P1, PT, R2, 0x7fffff4b, PT ;  /* 0x7fffff4b0200780c */ /* 0x000fc60003f26070 */
[----:B------:R1:W-:Y:S01]  /*8910*/  LDGSTS.E [R86+0x38c00], [R90.64], !P0 ;  /* 0x38c000005a567fae */ /* 0x0003e2000c121844 */
[----:B--2---:R-:W-:-:S04]  /*8920*/  IMAD.WIDE R142, R0, 0x4, R10 ;  /* 0x00000004008e7825 */ /* 0x004fc800078e020a */
[C---:B---3--:R-:W-:Y:S01]  /*8930*/  IMAD.WIDE R148, R0.reuse, 0x4, R8 ;  /* 0x0000000400947825 */ /* 0x048fe200078e0208 */
[----:B------:R-:W2:Y:S04]  /*8940*/  LDL.LU.64 R10, [R1+0x270] ;  /* 0x00027000010a7983 */ /* 0x000ea80000300a00 */
[----:B------:R-:W3:Y:S01]  /*8950*/  LDL.LU.64 R8, [R1+0x280] ;  /* 0x0002800001087983 */ /* 0x000ee20000300a00 */
[----:B------:R-:W-:-:S03]  /*8960*/  IMAD.WIDE R144, R0, 0x4, R18 ;  /* 0x0000000400907825 */ /* 0x000fc600078e0212 */
[----:B------:R-:W3:Y:S01]  /*8970*/  LDL.LU.64 R18, [R1+0x290] ;  /* 0x0002900001127983 */ /* 0x000ee20000300a00 */
[----:B----4-:R-:W-:-:S03]  /*8980*/  IMAD.WIDE R146, R0, 0x4, R16 ;  /* 0x0000000400927825 */ /* 0x010fc600078e0210 */
[----:B------:R-:W4:Y:S01]  /*8990*/  LDL.LU.64 R16, [R1+0x298] ;  /* 0x0002980001107983 */ /* 0x000f220000300a00 */
[----:B------:R-:W-:-:S04]  /*89a0*/  IMAD.WIDE R150, R0, 0x4, R14 ;  /* 0x0000000400967825 */ /* 0x000fc800078e020e */
[C---:B------:R-:W-:Y:S01]  /*89b0*/  IMAD.WIDE R152, R0.reuse, 0x4, R24 ;  /* 0x0000000400987825 */ /* 0x040fe200078e0218 */
[----:B------:R-:W4:Y:S03]  /*89c0*/  LDL.LU.64 R14, [R1+0x2a0] ;  /* 0x0002a000010e7983 */ /* 0x000f260000300a00 */
[----:B------:R-:W-:-:S04]  /*89d0*/  IMAD.WIDE R154, R0, 0x4, R12 ;  /* 0x00000004009a7825 */ /* 0x000fc800078e020c */
[C---:B------:R-:W-:Y:S01]  /*89e0*/  IMAD.WIDE R156, R0.reuse, 0x4, R246 ;  /* 0x00000004009c7825 */ /* 0x040fe200078e02f6 */
[----:B------:R-:W4:Y:S03]  /*89f0*/  LDL.LU.64 R12, [R1+0x2a8] ;  /* 0x0002a800010c7983 */ /* 0x000f260000300a00 */
[C---:B------:R-:W-:Y:S01]  /*8a00*/  IMAD.WIDE R158, R0.reuse, 0x4, R6 ;  /* 0x00000004009e7825 */ /* 0x040fe200078e0206 */
[----:B------:R-:W4:Y:S04]  /*8a10*/  LDL.LU.64 R24, [R1+0x2b0] ;  /* 0x0002b00001187983 */ /* 0x000f280000300a00 */
[----:B------:R-:W4:Y:S04]  /*8a20*/  LDL.LU.64 R246, [R1+0x2b8] ;  /* 0x0002b80001f67983 */ /* 0x000f280000300a00 */
[----:B------:R-:W4:Y:S01]  /*8a30*/  LDL.LU.64 R6, [R1+0x2c0] ;  /* 0x0002c00001067983 */ /* 0x000f220000300a00 */
[----:B------:R-:W-:-:S04]  /*8a40*/  IMAD.WIDE R160, R0, 0x4, R22 ;  /* 0x0000000400a07825 */ /* 0x000fc800078e0216 */
[----:B------:R-:W-:Y:S01]  /*8a50*/  IMAD.WIDE R162, R0, 0x4, R20 ;  /* 0x0000000400a27825 */ /* 0x000fe200078e0214 */
[----:B------:R-:W-:Y:S01]  /*8a60*/  IADD3 R2, R252, -0x7a, RZ ;  /* 0xffffff86fc027810 */ /* 0x000fe20007ffe0ff */
[----:B------:R1:W-:Y:S02]  /*8a70*/  LDGSTS.E [R86+0x38e00], [R92.64], !P0 ;  /* 0x38e000005c567fae */ /* 0x0003e4000c121844 */
[----:B--2---:R-:W-:-:S04]  /*8a80*/  IMAD.WIDE R164, R0, 0x4, R10 ;  /* 0x0000000400a47825 */ /* 0x004fc800078e020a */
[C---:B---3--:R-:W-:Y:S01]  /*8a90*/  IMAD.WIDE R166, R0.reuse, 0x4, R8 ;  /* 0x0000000400a67825 */ /* 0x048fe200078e0208 */
[----:B------:R-:W2:Y:S04]  /*8aa0*/  LDL.LU.64 R10, [R1+0x2c8] ;  /* 0x0002c800010a7983 */ /* 0x000ea80000300a00 */
[----:B------:R-:W3:Y:S04]  /*8ab0*/  LDL.LU.64 R22, [R1+0x2d0] ;  /* 0x0002d00001167983 */ /* 0x000ee80000300a00 */
[----:B------:R-:W3:Y:S04]  /*8ac0*/  LDL.LU.64 R20, [R1+0x2f0] ;  /* 0x0002f00001147983 */ /* 0x000ee80000300a00 */
[----:B------:R-:W3:Y:S01]  /*8ad0*/  LDL.LU.64 R8, [R1+0x300] ;  /* 0x0003000001087983 */ /* 0x000ee20000300a00 */
[----:B------:R-:W-:-:S03]  /*8ae0*/  IMAD.WIDE R168, R0, 0x4, R18 ;  /* 0x0000000400a87825 */ /* 0x000fc600078e0212 */
[----:B------:R-:W3:Y:S01]  /*8af0*/  LDL.LU.64 R18, [R1+0x310] ;  /* 0x0003100001127983 */ /* 0x000ee20000300a00 */
[----:B----4-:R-:W-:-:S03]  /*8b00*/  IMAD.WIDE R170, R0, 0x4, R16 ;  /* 0x0000000400aa7825 */ /* 0x010fc600078e0210 */
[----:B------:R-:W4:Y:S01]  /*8b10*/  LDL.LU.64 R16, [R1+0x320] ;  /* 0x0003200001107983 */ /* 0x000f220000300a00 */
[----:B------:R-:W-:-:S03]  /*8b20*/  IMAD.WIDE R172, R0, 0x4, R14 ;  /* 0x0000000400ac7825 */ /* 0x000fc600078e020e */
[----:B------:R-:W4:Y:S01]  /*8b30*/  LDL.LU.64 R14, [R1+0x330] ;  /* 0x00033000010e7983 */ /* 0x000f220000300a00 */
[----:B------:R-:W-:-:S04]  /*8b40*/  IMAD.WIDE R174, R0, 0x4, R12 ;  /* 0x0000000400ae7825 */ /* 0x000fc800078e020c */
[C---:B------:R-:W-:Y:S01]  /*8b50*/  IMAD.WIDE R176, R0.reuse, 0x4, R24 ;  /* 0x0000000400b07825 */ /* 0x040fe200078e0218 */
[----:B------:R-:W4:Y:S03]  /*8b60*/  LDL.LU.64 R12, [R1+0x340] ;  /* 0x00034000010c7983 */ /* 0x000f260000300a00 */
[----:B------:R-:W-:-:S04]  /*8b70*/  IMAD.WIDE R178, R0, 0x4, R246 ;  /* 0x0000000400b27825 */ /* 0x000fc800078e02f6 */
[----:B------:R-:W-:Y:S01]  /*8b80*/  IMAD.WIDE R180, R0, 0x4, R6 ;  /* 0x0000000400b47825 */ /* 0x000fe200078e0206 */
[----:B------:R-:W4:Y:S04]  /*8b90*/  LDL.LU.64 R246, [R1+0x350] ;  /* 0x0003500001f67983 */ /* 0x000f280000300a00 */
        /* <DEDUP_REMOVED lines=10> */
[----:B------:R-:W-:-:S03]  /*8c40*/  IMAD.WIDE R186, R0, 0x4, R20 ;  /* 0x0000000400ba7825 */ /* 0x000fc600078e0214 */
[----:B------:R-:W3:Y:S01]  /*8c50*/  LDL.LU.64 R20, [R1+0x3f0] ;  /* 0x0003f00001147983 */ /* 0x000ee20000300a00 */
[----:B------:R-:W-:-:S03]  /*8c60*/  IMAD.WIDE R190, R0, 0x4, R18 ;  /* 0x0000000400be7825 */ /* 0x000fc600078e0212 */
[----:B------:R-:W3:Y:S01]  /*8c70*/  LDL.LU.64 R18, [R1+0x3f8] ;  /* 0x0003f80001127983 */ /* 0x000ee20000300a00 */
[----:B----4-:R-:W-:-:S03]  /*8c80*/  IMAD.WIDE R192, R0, 0x4, R16 ;  /* 0x0000000400c07825 */ /* 0x010fc600078e0210 */
[----:B------:R-:W4:Y:S01]  /*8c90*/  LDL.LU.64 R16, [R1+0x400] ;  /* 0x0004000001107983 */ /* 0x000f220000300a00 */
[----:B------:R-:W-:-:S03]  /*8ca0*/  IMAD.WIDE R194, R0, 0x4, R14 ;  /* 0x0000000400c27825 */ /* 0x000fc600078e020e */
[----:B------:R-:W4:Y:S01]  /*8cb0*/  LDL.LU.64 R14, [R1+0x408] ;  /* 0x00040800010e7983 */ /* 0x000f220000300a00 */
[----:B------:R-:W-:-:S03]  /*8cc0*/  IMAD.WIDE R196, R0, 0x4, R12 ;  /* 0x0000000400c47825 */ /* 0x000fc600078e020c */
[----:B------:R-:W4:Y:S01]  /*8cd0*/  LDL.LU.64 R12, [R1+0x418] ;  /* 0x00041800010c7983 */ /* 0x000f220000300a00 */
[----:B------:R-:W-:-:S03]  /*8ce0*/  IMAD.WIDE R198, R0, 0x4, R246 ;  /* 0x0000000400c67825 */ /* 0x000fc600078e02f6 */
[----:B------:R-:W4:Y:S01]  /*8cf0*/  LDL.LU.64 R246, [R1+0x428] ;  /* 0x0004280001f67983 */ /* 0x000f220000300a00 */
[----:B------:R-:W-:-:S04]  /*8d00*/  IMAD.WIDE R200, R0, 0x4, R24 ;  /* 0x0000000400c87825 */ /* 0x000fc800078e0218 */
[----:B------:R-:W-:Y:S01]  /*8d10*/  IMAD.WIDE R202, R0, 0x4, R6 ;  /* 0x0000000400ca7825 */ /* 0x000fe200078e0206 */
[----:B------:R-:W-:Y:S01]  /*8d20*/  IADD3 R2, R252, -0x7e, RZ ;  /* 0xffffff82fc027810 */ /* 0x000fe20007ffe0ff */
[----:B------:R-:W4:Y:S04]  /*8d30*/  LDL.LU.64 R6, [R1+0x438] ;  /* 0x0004380001067983 */ /* 0x000f280000300a00 */
[----:B------:R-:W4:Y:S04]  /*8d40*/  LDL.LU.64 R24, [R1+0x448] ;  /* 0x0004480001187983 */ /* 0x000f280000300a00 */
        /* <DEDUP_REMOVED lines=19> */
[----:B------:R-:W-:-:S03]  /*8e80*/  IMAD.WIDE R222, R0, 0x4, R6 ;  /* 0x0000000400de7825 */ /* 0x000fc600078e0206 */
[----:B------:R-:W4:Y:S01]  /*8e90*/  LDL.LU.64 R6, [R1+0x4e0] ;  /* 0x0004e00001067983 */ /* 0x000f220000300a00 */
[----:B------:R-:W-:Y:S02]  /*8ea0*/  ISETP.GE.U32.AND P3, PT, R2, 0x7fffff43, PT ;  /* 0x7fffff430200780c */ /* 0x000fe40003f66070 */
[----:B------:R-:W-:Y:S01]  /*8eb0*/  IADD3 R2, R252, -0x43, RZ ;  /* 0xffffffbdfc027810 */ /* 0x000fe20007ffe0ff */
[----:B------:R1:W-:Y:S03]  /*8ec0*/  LDGSTS.E [R86+0x3ac00], [R98.64], !P1 ;  /* 0x3ac0000062567fae */ /* 0x0003e6000c921844 */
[----:B------:R-:W-:Y:S01]  /*8ed0*/  ISETP.GE.U32.AND P4, PT, R2, 0x7fffff7e, PT ;  /* 0x7fffff7e0200780c */ /* 0x000fe20003f86070 */
[----:B------:R1:W-:Y:S01]  /*8ee0*/  LDGSTS.E [R86+0x3ae00], [R100.64], !P1 ;  /* 0x3ae0000064567fae */ /* 0x0003e2000c921844 */
[----:B------:R-:W-:-:S03]  /*8ef0*/  IADD3 R2, R252, -0x47, RZ ;  /* 0xffffffb9fc027810 */ /* 0x000fc60007ffe0ff */
[----:B------:R1:W-:Y:S01]  /*8f00*/  LDGSTS.E [R86+0x3c800], [R102.64], !P2 ;  /* 0x3c80000066567fae */ /* 0x0003e2000d121844 */
[----:B------:R-:W-:Y:S02]  /*8f10*/  ISETP.GE.U32.AND P5, PT, R2, 0x7fffff7a, PT ;  /* 0x7fffff7a0200780c */ /* 0x000fe40003fa6070 */
[----:B------:R-:W-:Y:S01]  /*8f20*/  IADD3 R2, R252, -0x4b, RZ ;  /* 0xffffffb5fc027810 */ /* 0x000fe20007ffe0ff */
[----:B------:R1:W-:Y:S03]  /*8f30*/  LDGSTS.E [R86+0x3ca00], [R104.64], !P2 ;  /* 0x3ca0000068567fae */ /* 0x0003e6000d121844 */
[----:B------:R-:W-:Y:S01]  /*8f40*/  ISETP.GE.U32.AND P6, PT, R2, 0x7fffff76, PT ;  /* 0x7fffff760200780c */ /* 0x000fe20003fc6070 */
[----:B------:R1:W-:Y:S01]  /*8f50*/  LDGSTS.E [R86+0x3cc00], [R106.64], !P2 ;  /* 0x3cc000006a567fae */ /* 0x0003e2000d121844 */
[----:B------:R-:W-:Y:S02]  /*8f60*/  IADD3 R2, R252, -0x4f, RZ ;  /* 0xffffffb1fc027810 */ /* 0x000fe40007ffe0ff */
[----:B------:R-:W-:Y:S01]  /*8f70*/  LOP3.LUT R5, R5, 0x40, RZ, 0x3c, !PT ;  /* 0x0000004005057812 */ /* 0x000fe200078e3cff */
[----:B------:R1:W-:Y:S01]  /*8f80*/  LDGSTS.E [R86+0x3ce00], [R108.64], !P2 ;  /* 0x3ce000006c567fae */ /* 0x0003e2000d121844 */
[----:B------:R-:W-:-:S02]  /*8f90*/  ISETP.GE.U32.AND P0, PT, R2, 0x7fffff72, PT ;  /* 0x7fffff720200780c */ /* 0x000fc40003f06070 */
[----:B------:R-:W-:Y:S01]  /*8fa0*/  IADD3 R2, R252, -0x53, RZ ;  /* 0xffffffadfc027810 */ /* 0x000fe20007ffe0ff */
[----:B------:R1:W-:Y:S03]  /*8fb0*/  LDGSTS.E [R86+0x3e800], [R110.64], !P3 ;  /* 0x3e8000006e567fae */ /* 0x0003e6000d921844 */
[----:B------:R-:W-:Y:S01]  /*8fc0*/  ISETP.GE.U32.AND P1, PT, R2, 0x7fffff6e, PT ;  /* 0x7fffff6e0200780c */ /* 0x000fe20003f26070 */
[----:B------:R1:W-:Y:S01]  /*8fd0*/  LDGSTS.E [R86+0x3ea00], [R112.64], !P3 ;  /* 0x3ea0000070567fae */ /* 0x0003e2000d921844 */
[----:B--2---:R-:W-:-:S04]  /*8fe0*/  IMAD.WIDE R226, R0, 0x4, R10 ;  /* 0x0000000400e27825 */ /* 0x004fc800078e020a */
[----:B---3--:R-:W-:Y:S01]  /*8ff0*/  IMAD.WIDE R228, R0, 0x4, R8 ;  /* 0x0000000400e47825 */ /* 0x008fe200078e0208 */
[----:B------:R-:W2:Y:S04]  /*9000*/  LDL.LU.64 R10, [R1+0x4e8] ;  /* 0x0004e800010a7983 */ /* 0x000ea80000300a00 */
[----:B------:R-:W3:Y:S01]  /*9010*/  LDL.LU.64 R8, [R1+0x4f0] ;  /* 0x0004f00001087983 */ /* 0x000ee20000300a00 */
[----:B------:R-:W-:-:S03]  /*9020*/  IADD3 R2, R252, -0x57, RZ ;  /* 0xffffffa9fc027810 */ /* 0x000fc60007ffe0ff */
[----:B------:R1:W-:Y:S01]  /*9030*/  LDGSTS.E [R86+0x3ec00], [R114.64], !P3 ;  /* 0x3ec0000072567fae */ /* 0x0003e2000d921844 */
[----:B------:R-:W-:Y:S02]  /*9040*/  ISETP.GE.U32.AND P2, PT, R2, 0x7fffff6a, PT ;  /* 0x7fffff6a0200780c */ /* 0x000fe40003f46070 */
[----:B------:R-:W-:Y:S01]  /*9050*/  IADD3 R2, R252, -0x5b, RZ ;  /* 0xffffffa5fc027810 */ /* 0x000fe20007ffe0ff */
[----:B------:R1:W-:Y:S04]  /*9060*/  LDGSTS.E [R86+0x3ee00], [R116.64], !P3 ;  /* 0x3ee0000074567fae */ /* 0x0003e8000d921844 */
[----:B------:R1:W-:Y:S01]  /*9070*/  LDGSTS.E [R5+0x21000], [R118.64], !P4 ;  /* 0x2100000076057fae */ /* 0x0003e2000e121844 */
[----:B------:R-:W-:-:S03]  /*9080*/  ISETP.GE.U32.AND P3, PT, R2, 0x7fffff66, PT ;  /* 0x7fffff660200780c */ /* 0x000fc60003f66070 */
[----:B------:R1:W-:Y:S01]  /*9090*/  LDGSTS.E [R5+0x21200], [R120.64], !P4 ;  /* 0x2120000078057fae */ /* 0x0003e2000e121844 */
[----:B------:R-:W-:-:S03]  /*90a0*/  IADD3 R2, R252, -0x5f, RZ ;  /* 0xffffffa1fc027810 */ /* 0x000fc60007ffe0ff */
[----:B------:R1:W-:Y:S04]  /*90b0*/  LDGSTS.E [R5+0x21400], [R122.64], !P4 ;  /* 0x214000007a057fae */ /* 0x0003e8000e121844 */
[----:B------:R1:W-:Y:S01]  /*90c0*/  LDGSTS.E [R5+0x21600], [R124.64], !P4 ;  /* 0x216000007c057fae */ /* 0x0003e2000e121844 */
[----:B------:R-:W-:-:S03]  /*90d0*/  ISETP.GE.U32.AND P4, PT, R2, 0x7fffff62, PT ;  /* 0x7fffff620200780c */ /* 0x000fc60003f86070 */
[----:B------:R1:W-:Y:S01]  /*90e0*/  LDGSTS.E [R5+0x23000], [R126.64], !P5 ;  /* 0x230000007e057fae */ /* 0x0003e2000e921844 */
[----:B------:R-:W-:-:S03]  /*90f0*/  IADD3 R2, R252, -0x63, RZ ;  /* 0xffffff9dfc027810 */ /* 0x000fc60007ffe0ff */
[----:B------:R1:W-:Y:S04]  /*9100*/  LDGSTS.E [R5+0x23200], [R128.64], !P5 ;  /* 0x2320000080057fae */ /* 0x0003e8000e921844 */
[----:B------:R1:W-:Y:S04]  /*9110*/  LDGSTS.E [R5+0x23400], [R130.64], !P5 ;  /* 0x2340000082057fae */ /* 0x0003e8000e921844 */
        /* <DEDUP_REMOVED lines=53> */
[----:B------:R-:W-:-:S03]  /*9470*/  IMAD.WIDE R224, R0, 0x4, R24 ;  /* 0x0000000400e07825 */ /* 0x000fc600078e0218 */
[----:B------:R1:W-:Y:S04]  /*9480*/  LDGSTS.E [R5+0x37200], [R208.64], !P1 ;  /* 0x37200000d0057fae */ /* 0x0003e8000c921844 */
[----:B------:R1:W-:Y:S04]  /*9490*/  LDGSTS.E [R5+0x37400], [R210.64], !P1 ;  /* 0x37400000d2057fae */ /* 0x0003e8000c921844 */
[----:B------:R1:W-:Y:S01]  /*94a0*/  LDGSTS.E [R5+0x37600], [R212.64], !P1 ;  /* 0x37600000d4057fae */ /* 0x0003e2000c921844 */
[----:B------:R-:W-:-:S03]  /*94b0*/  IMAD.WIDE R230, R0, 0x4, R22 ;  /* 0x0000000400e67825 */ /* 0x000fc600078e0216 */
[----:B------:R1:W-:Y:S01]  /*94c0*/  LDGSTS.E [R5+0x39000], [R214.64], !P2 ;  /* 0x39000000d6057fae */ /* 0x0003e2000d121844 */
[----:B------:R-:W-:-:S03]  /*94d0*/  IMAD.WIDE R232, R0, 0x4, R20 ;  /* 0x0000000400e87825 */ /* 0x000fc600078e0214 */
[----:B------:R1:W-:Y:S01]  /*94e0*/  LDGSTS.E [R5+0x39200], [R216.64], !P2 ;  /* 0x39200000d8057fae */ /* 0x0003e2000d121844 */
[----:B------:R-:W-:-:S03]  /*94f0*/  IMAD.WIDE R234, R0, 0x4, R18 ;  /* 0x0000000400ea7825 */ /* 0x000fc600078e0212 */
[----:B------:R1:W-:Y:S01]  /*9500*/  LDGSTS.E [R5+0x39400], [R218.64], !P2 ;  /* 0x39400000da057fae */ /* 0x0003e2000d121844 */
[----:B----4-:R-:W-:-:S03]  /*9510*/  IMAD.WIDE R236, R0, 0x4, R16 ;  /* 0x0000000400ec7825 */ /* 0x010fc600078e0210 */
[----:B------:R1:W-:Y:S01]  /*9520*/  LDGSTS.E [R5+0x39600], [R220.64], !P2 ;  /* 0x39600000dc057fae */ /* 0x0003e2000d121844 */
[----:B------:R-:W-:-:S03]  /*9530*/  IMAD.WIDE R238, R0, 0x4, R14 ;  /* 0x0000000400ee7825 */ /* 0x000fc600078e020e */
[----:B------:R1:W-:Y:S01]  /*9540*/  LDGSTS.E [R5+0x3b000], [R222.64], !P3 ;  /* 0x3b000000de057fae */ /* 0x0003e2000d921844 */
[----:B------:R-:W-:-:S03]  /*9550*/  IMAD.WIDE R240, R0, 0x4, R12 ;  /* 0x0000000400f07825 */ /* 0x000fc600078e020c */
[----:B------:R1:W-:Y:S04]  /*9560*/  LDGSTS.E [R5+0x3b200], [R224.64], !P3 ;  /* 0x3b200000e0057fae */ /* 0x0003e8000d921844 */
[----:B------:R-:W4:Y:S01]  /*9570*/  LDL.LU.64 R22, [R1+0x4f8] ;  /* 0x0004f80001167983 */ /* 0x000f220000300a00 */
[----:B------:R-:W-:-:S03]  /*9580*/  IMAD.WIDE R242, R0, 0x4, R246 ;  /* 0x0000000400f27825 */ /* 0x000fc600078e02f6 */
[----:B------:R1:W-:Y:S04]  /*9590*/  LDGSTS.E [R5+0x3b400], [R226.64], !P3 ;  /* 0x3b400000e2057fae */ /* 0x0003e8000d921844 */
[----:B------:R-:W4:Y:S01]  /*95a0*/  LDL.LU.64 R20, [R1+0x500] ;  /* 0x0005000001147983 */ /* 0x000f220000300a00 */
[----:B------:R-:W-:-:S03]  /*95b0*/  IMAD.WIDE R244, R0, 0x4, R6 ;  /* 0x0000000400f47825 */ /* 0x000fc600078e0206 */
[----:B------:R1:W-:Y:S04]  /*95c0*/  LDGSTS.E [R5+0x3b600], [R228.64], !P3 ;  /* 0x3b600000e4057fae */ /* 0x0003e8000d921844 */
[----:B------:R-:W4:Y:S04]  /*95d0*/  LDL.LU.64 R18, [R1+0x508] ;  /* 0x0005080001127983 */ /* 0x000f280000300a00 */
[----:B------:R1:W-:Y:S04]  /*95e0*/  LDGSTS.E [R5+0x3d000], [R230.64], !P4 ;  /* 0x3d000000e6057fae */ /* 0x0003e8000e121844 */
[----:B------:R1:W-:Y:S04]  /*95f0*/  LDGSTS.E [R5+0x3d200], [R232.64], !P4 ;  /* 0x3d200000e8057fae */ /* 0x0003e8000e121844 */
[----:B------:R-:W4:Y:S04]  /*9600*/  LDL.LU.64 R16, [R1+0x510] ;  /* 0x0005100001107983 */ /* 0x000f280000300a00 */
[----:B------:R1:W-:Y:S04]  /*9610*/  LDGSTS.E [R5+0x3d400], [R234.64], !P4 ;  /* 0x3d400000ea057fae */ /* 0x0003e8000e121844 */
[----:B------:R-:W4:Y:S04]  /*9620*/  LDL.LU.64 R14, [R1+0x518] ;  /* 0x00051800010e7983 */ /* 0x000f280000300a00 */
[----:B------:R1:W-:Y:S04]  /*9630*/  LDGSTS.E [R5+0x3d600], [R236.64], !P4 ;  /* 0x3d600000ec057fae */ /* 0x0003e8000e121844 */
[----:B------:R-:W4:Y:S04]  /*9640*/  LDL.LU.64 R12, [R1+0x520] ;  /* 0x00052000010c7983 */ /* 0x000f280000300a00 */
[----:B------:R1:W-:Y:S04]  /*9650*/  LDGSTS.E [R5+0x3f000], [R238.64], !P5 ;  /* 0x3f000000ee057fae */ /* 0x0003e8000e921844 */
[----:B------:R1:W-:Y:S04]  /*9660*/  LDGSTS.E [R5+0x3f200], [R240.64], !P5 ;  /* 0x3f200000f0057fae */ /* 0x0003e8000e921844 */
[----:B------:R1:W-:Y:S04]  /*9670*/  LDGSTS.E [R5+0x3f400], [R242.64], !P5 ;  /* 0x3f400000f2057fae */ /* 0x0003e8000e921844 */
[----:B------:R1:W-:Y:S01]  /*9680*/  LDGSTS.E [R5+0x3f600], [R244.64], !P5 ;  /* 0x3f600000f4057fae */ /* 0x0003e2000e921844 */
[----:B--2---:R-:W-:-:S03]  /*9690*/  IMAD.WIDE R246, R0, 0x4, R10 ;  /* 0x0000000400f67825 */ /* 0x004fc600078e020a */
[----:B------:R-:W2:Y:S01]  /*96a0*/  LDL.LU.64 R10, [R1+0x528] ;  /* 0x00052800010a7983 */ /* 0x000ea20000300a00 */
[----:B---3--:R-:W-:-:S03]  /*96b0*/  IMAD.WIDE R24, R0, 0x4, R8 ;  /* 0x0000000400187825 */ /* 0x008fc600078e0208 */
[----:B------:R-:W3:Y:S04]  /*96c0*/  LDL.LU.64 R8, [R1+0x530] ;  /* 0x0005300001087983 */ /* 0x000ee80000300a00 */
[----:B------:R-:W3:Y:S04]  /*96d0*/  LDL.LU.64 R6, [R1+0x538] ;  /* 0x0005380001067983 */ /* 0x000ee80000300a00 */
[----:B-1----:R-:W3:Y:S04]  /*96e0*/  LDL.LU.64 R4, [R1+0x540] ;  /* 0x0005400001047983 */ /* 0x002ee80000300a00 */
[----:B------:R-:W3:Y:S01]  /*96f0*/  LDL.LU.64 R42, [R1+0x548] ;  /* 0x00054800012a7983 */ /* 0x000ee20000300a00 */
[----:B------:R-:W-:-:S02]  /*9700*/  IADD3 R2, R252, -0x44, RZ ;  /* 0xffffffbcfc027810 */ /* 0x000fc40007ffe0ff */
[----:B------:R-:W-:Y:S01]  /*9710*/  LOP3.LUT R82, R3, 0x60, RZ, 0x3c, !PT ;  /* 0x0000006003527812 */ /* 0x000fe200078e3cff */
[----:B------:R-:W3:Y:S01]  /*9720*/  LDL.LU.64 R32, [R1+0x550] ;  /* 0x0005500001207983 */ /* 0x000ee20000300a00 */
[----:B------:R-:W-:Y:S02]  /*9730*/  ISETP.GE.U32.AND P6, PT, R2, 0x7fffff7d, PT ;  /* 0x7fffff7d0200780c */ /* 0x000fe40003fc6070 */
[----:B------:R-:W-:Y:S01]  /*9740*/  IADD3 R2, R252, -0x48, RZ ;  /* 0xffffffb8fc027810 */ /* 0x000fe20007ffe0ff */
[----:B------:R-:W3:Y:S03]  /*9750*/  LDL.LU.64 R28, [R1+0x558] ;  /* 0x00055800011c7983 */ /* 0x000ee60000300a00 */
[----:B------:R-:W-:Y:S01]  /*9760*/  ISETP.GE.U32.AND P0, PT, R2, 0x7fffff79, PT ;  /* 0x7fffff790200780c */ /* 0x000fe20003f06070 */
[----:B------:R-:W3:Y:S01]  /*9770*/  LDL.LU.64 R30, [R1+0x560] ;  /* 0x00056000011e7983 */ /* 0x000ee20000300a00 */
[----:B------:R-:W-:-:S03]  /*9780*/  IADD3 R2, R252, -0x4c, RZ ;  /* 0xffffffb4fc027810 */ /* 0x000fc60007ffe0ff */
[----:B------:R-:W3:Y:S01]  /*9790*/  LDL.LU.64 R40, [R1+0x568] ;  /* 0x0005680001287983 */ /* 0x000ee20000300a00 */
[----:B------:R-:W-:Y:S02]  /*97a0*/  ISETP.GE.U32.AND P1, PT, R2, 0x7fffff75, PT ;  /* 0x7fffff750200780c */ /* 0x000fe40003f26070 */
[----:B------:R-:W-:Y:S01]  /*97b0*/  IADD3 R2, R252, -0x50, RZ ;  /* 0xffffffb0fc027810 */ /* 0x000fe20007ffe0ff */
[----:B------:R1:W-:Y:S03]  /*97c0*/  LDGSTS.E [R82+0x21800], [R246.64], !P6 ;  /* 0x21800000f6527fae */ /* 0x0003e6000f121844 */
[----:B------:R-:W-:Y:S01]  /*97d0*/  ISETP.GE.U32.AND P2, PT, R2, 0x7fffff71, PT ;  /* 0x7fffff710200780c */ /* 0x000fe20003f46070 */
[----:B------:R1:W-:Y:S01]  /*97e0*/  LDGSTS.E [R82+0x21a00], [R24.64], !P6 ;  /* 0x21a0000018527fae */ /* 0x0003e2000f121844 */
[----:B------:R-:W-:-:S03]  /*97f0*/  IADD3 R2, R252, -0x54, RZ ;  /* 0xffffffacfc027810 */ /* 0x000fc60007ffe0ff */
        /* <DEDUP_REMOVED lines=10> */
[----:B----4-:R-:W-:-:S05]  /*98a0*/  IMAD.WIDE R22, R0, 0x4, R22 ;  /* 0x0000000400167825 */ /* 0x010fca00078e0216 */
[----:B------:R1:W-:Y:S01]  /*98b0*/  LDGSTS.E [R82+0x21c00], [R22.64], !P6 ;  /* 0x21c0000016527fae */ /* 0x0003e2000f121844 */
[----:B------:R-:W-:-:S05]  /*98c0*/  IMAD.WIDE R20, R0, 0x4, R20 ;  /* 0x0000000400147825 */ /* 0x000fca00078e0214 */
[----:B------:R1:W-:Y:S01]  /*98d0*/  LDGSTS.E [R82+0x21e00], [R20.64], !P6 ;  /* 0x21e0000014527fae */ /* 0x0003e2000f121844 */
[----:B------:R-:W-:Y:S01]  /*98e0*/  IMAD.WIDE R18, R0, 0x4, R18 ;  /* 0x0000000400127825 */ /* 0x000fe200078e0212 */
[----:B------:R-:W-:Y:S02]  /*98f0*/  ISETP.GE.U32.AND P6, PT, R2, 0x7fffff61, PT ;  /* 0x7fffff610200780c */ /* 0x000fe40003fc6070 */
[----:B------:R-:W-:Y:S02]  /*9900*/  IADD3 R2, R252, -0x64, RZ ;  /* 0xffffff9cfc027810 */ /* 0x000fe40007ffe0ff */
[----:B------:R1:W-:Y:S01]  /*9910*/  LDGSTS.E [R82+0x23800], [R18.64], !P0 ;  /* 0x2380000012527fae */ /* 0x0003e2000c121844 */
[----:B------:R-:W-:-:S05]  /*9920*/  IMAD.WIDE R16, R0, 0x4, R16 ;  /* 0x0000000400107825 */ /* 0x000fca00078e0210 */
[----:B------:R1:W-:Y:S01]  /*9930*/  LDGSTS.E [R82+0x23a00], [R16.64], !P0 ;  /* 0x23a0000010527fae */ /* 0x0003e2000c121844 */
[----:B------:R-:W-:-:S05]  /*9940*/  IMAD.WIDE R14, R0, 0x4, R14 ;  /* 0x00000004000e7825 */ /* 0x000fca00078e020e */
[----:B------:R1:W-:Y:S01]  /*9950*/  LDGSTS.E [R82+0x23c00], [R14.64], !P0 ;  /* 0x23c000000e527fae */ /* 0x0003e2000c121844 */
[----:B------:R-:W-:-:S05]  /*9960*/  IMAD.WIDE R12, R0, 0x4, R12 ;  /* 0x00000004000c7825 */ /* 0x000fca00078e020c */
[----:B------:R1:W-:Y:S01]  /*9970*/  LDGSTS.E [R82+0x23e00], [R12.64], !P0 ;  /* 0x23e000000c527fae */ /* 0x0003e2000c121844 */
[----:B------:R-:W-:Y:S02]  /*9980*/  ISETP.GE.U32.AND P0, PT, R2, 0x7fffff5d, PT ;  /* 0x7fffff5d0200780c */ /* 0x000fe40003f06070 */
[----:B------:R-:W-:Y:S01]  /*9990*/  IADD3 R2, R252, -0x68, RZ ;  /* 0xffffff98fc027810 */ /* 0x000fe20007ffe0ff */
[----:B--2---:R-:W-:-:S04]  /*99a0*/  IMAD.WIDE R10, R0, 0x4, R10 ;  /* 0x00000004000a7825 */ /* 0x004fc800078e020a */
[C---:B---3--:R-:W-:Y:S01]  /*99b0*/  IMAD.WIDE R8, R0.reuse, 0x4, R8 ;  /* 0x0000000400087825 */ /* 0x048fe200078e0208 */
[----:B------:R1:W-:Y:S03]  /*99c0*/  LDGSTS.E [R82+0x25800], [R10.64], !P1 ;  /* 0x258000000a527fae */ /* 0x0003e6000c921844 */
[C---:B------:R-:W-:Y:S01]  /*99d0*/  IMAD.WIDE R6, R0.reuse, 0x4, R6 ;  /* 0x0000000400067825 */ /* 0x040fe200078e0206 */
[----:B------:R1:W-:Y:S03]  /*99e0*/  LDGSTS.E [R82+0x25a00], [R8.64], !P1 ;  /* 0x25a0000008527fae */ /* 0x0003e6000c921844 */
[----:B------:R-:W-:Y:S01]  /*99f0*/  IMAD.WIDE R4, R0, 0x4, R4 ;  /* 0x0000000400047825 */ /* 0x000fe200078e0204 */
[----:B------:R1:W-:Y:S04]  /*9a00*/  LDGSTS.E [R82+0x25c00], [R6.64], !P1 ;  /* 0x25c0000006527fae */ /* 0x0003e8000c921844 */
[----:B------:R1:W-:Y:S01]  /*9a10*/  LDGSTS.E [R82+0x25e00], [R4.64], !P1 ;  /* 0x25e0000004527fae */ /* 0x0003e2000c921844 */
[----:B------:R-:W-:Y:S01]  /*9a20*/  ISETP.GE.U32.AND P1, PT, R2, 0x7fffff59, PT ;  /* 0x7fffff590200780c */ /* 0x000fe20003f26070 */
[----:B------:R-:W-:-:S02]  /*9a30*/  IMAD.WIDE R2, R0, 0x4, R42 ;  /* 0x0000000400027825 */ /* 0x000fc400078e022a */
[----:B------:R-:W2:Y:S04]  /*9a40*/  LDL.LU.64 R42, [R1+0x590] ;  /* 0x00059000012a7983 */ /* 0x000ea80000300a00 */
[----:B------:R-:W3:Y:S04]  /*9a50*/  LDL.LU.64 R44, [R1+0x598] ;  /* 0x00059800012c7983 */ /* 0x000ee80000300a00 */
[----:B------:R-:W4:Y:S04]  /*9a60*/  LDL.LU.64 R46, [R1+0x5a0] ;  /* 0x0005a000012e7983 */ /* 0x000f280000300a00 */
        /* <DEDUP_REMOVED lines=15> */
[----:B------:R-:W4:Y:S01]  /*9b60*/  LDL.LU.64 R250, [R1+0x6d0] ;  /* 0x0006d00001fa7983 */ /* 0x000f220000300a00 */
[----:B------:R-:W-:Y:S01]  /*9b70*/  IMAD.WIDE R248, R0, 0x4, R32 ;  /* 0x0000000400f87825 */ /* 0x000fe200078e0220 */
[----:B------:R-:W-:-:S02]  /*9b80*/  IADD3 R32, R252, -0x6c, RZ ;  /* 0xffffff94fc207810 */ /* 0x000fc40007ffe0ff */
        /* <DEDUP_REMOVED lines=10> */
[----:B------:R-:W4:Y:S02]  /*9c30*/  LDL.LU.64 R88, [R1+0x6c8] ;  /* 0x0006c80001587983 */ /* 0x000f240000300a00 */
[C---:B------:R-:W-:Y:S02]  /*9c40*/  IMAD.WIDE R36, R0.reuse, 0x4, R36 ;  /* 0x0000000400247825 */ /* 0x040fe400078e0224 */
[----:B------:R1:W-:Y:S02]  /*9c50*/  LDGSTS.E [R82+0x29800], [R32.64], !P3 ;  /* 0x2980000020527fae */ /* 0x0003e4000d921844 */
[----:B------:R-:W-:-:S02]  /*9c60*/  IMAD.WIDE R38, R0, 0x4, R38 ;  /* 0x0000000400267825 */ /* 0x000fc400078e0226 */
[----:B------:R1:W-:Y:S04]  /*9c70*/  LDGSTS.E [R82+0x29a00], [R34.64], !P3 ;  /* 0x29a0000022527fae */ /* 0x0003e8000d921844 */
[----:B------:R1:W-:Y:S04]  /*9c80*/  LDGSTS.E [R82+0x29c00], [R36.64], !P3 ;  /* 0x29c0000024527fae */ /* 0x0003e8000d921844 */
[----:B------:R1:W-:Y:S01]  /*9c90*/  LDGSTS.E [R82+0x29e00], [R38.64], !P3 ;  /* 0x29e0000026527fae */ /* 0x0003e2000d921844 */
[----:B------:R-:W-:Y:S01]  /*9ca0*/  ISETP.GE.U32.AND P3, PT, R40, 0x7fffff51, PT ;  /* 0x7fffff512800780c */ /* 0x000fe20003f66070 */
[----:B------:R-:W-:Y:S01]  /*9cb0*/  IMAD.WIDE R40, R0, 0x4, R48 ;  /* 0x0000000400287825 */ /* 0x000fe200078e0230 */
[----:B------:R-:W-:Y:S01]  /*9cc0*/  IADD3 R48, R252, -0x74, RZ ;  /* 0xffffff8cfc307810 */ /* 0x000fe20007ffe0ff */
[----:B------:R-:W4:Y:S04]  /*9cd0*/  LDL.LU.64 R90, [R1+0x6c0] ;  /* 0x0006c000015a7983 */ /* 0x000f280000300a00 */
[----:B------:R1:W-:Y:S04]  /*9ce0*/  LDGSTS.E [R82+0x2b800], [R40.64], !P4 ;  /* 0x2b80000028527fae */ /* 0x0003e8000e121844 */
[----:B------:R-:W4:Y:S04]  /*9cf0*/  LDL.LU.64 R84, [R1+0x6b8] ;  /* 0x0006b80001547983 */ /* 0x000f280000300a00 */
[----:B------:R-:W4:Y:S01]  /*9d00*/  LDL.LU.64 R80, [R1+0x6b0] ;  /* 0x0006b00001507983 */ /* 0x000f220000300a00 */
[----:B--2---:R-:W-:-:S04]  /*9d10*/  IMAD.WIDE R42, R0, 0x4, R42 ;  /* 0x00000004002a7825 */ /* 0x004fc800078e022a */
[C---:B---3--:R-:W-:Y:S01]  /*9d20*/  IMAD.WIDE R44, R0.reuse, 0x4, R44 ;  /* 0x00000004002c7825 */ /* 0x048fe200078e022c */
[----:B------:R1:W-:Y:S03]  /*9d30*/  LDGSTS.E [R82+0x2ba00], [R42.64], !P4 ;  /* 0x2ba000002a527fae */ /* 0x0003e6000e121844 */
[----:B----4-:R-:W-:Y:S01]  /*9d40*/  IMAD.WIDE R46, R0, 0x4, R46 ;  /* 0x00000004002e7825 */ /* 0x010fe200078e022e */
[----:B------:R1:W-:Y:S04]  /*9d50*/  LDGSTS.E [R82+0x2bc00], [R44.64], !P4 ;  /* 0x2bc000002c527fae */ /* 0x0003e8000e121844 */
[----:B------:R1:W-:Y:S01]  /*9d60*/  LDGSTS.E [R82+0x2be00], [R46.64], !P4 ;  /* 0x2be000002e527fae */ /* 0x0003e2000e121844 */
[----:B------:R-:W-:Y:S01]  /*9d70*/  ISETP.GE.U32.AND P4, PT, R48, 0x7fffff4d, PT ;  /* 0x7fffff4d3000780c */ /* 0x000fe20003f86070 */
[----:B------:R-:W-:-:S04]  /*9d80*/  IMAD.WIDE R48, R0, 0x4, R56 ;  /* 0x0000000400307825 */ /* 0x000fc800078e0238 */
[----:B------:R-:W-:Y:S01]  /*9d90*/  IMAD.WIDE R50, R0, 0x4, R50 ;  /* 0x0000000400327825 */ /* 0x000fe200078e0232 */
[----:B------:R-:W-:Y:S01]  /*9da0*/  IADD3 R56, R252, -0x78, RZ ;  /* 0xffffff88fc387810 */ /* 0x000fe20007ffe0ff */
[----:B------:R1:W-:Y:S02]  /*9db0*/  LDGSTS.E [R82+0x2d800], [R48.64], !P5 ;  /* 0x2d80000030527fae */ /* 0x0003e4000e921844 */
[C---:B------:R-:W-:Y:S02]  /*9dc0*/  IMAD.WIDE R52, R0.reuse, 0x4, R52 ;  /* 0x0000000400347825 */ /* 0x040fe400078e0234 */
[----:B------:R1:W-:Y:S02]  /*9dd0*/  LDGSTS.E [R82+0x2da00], [R50.64], !P5 ;  /* 0x2da0000032527fae */ /* 0x0003e4000e921844 */
[----:B------:R-:W-:Y:S02]  /*9de0*/  IMAD.WIDE R54, R0, 0x4, R54 ;  /* 0x0000000400367825 */ /* 0x000fe400078e0236 */
        /* <DEDUP_REMOVED lines=14> */
[C---:B------:R-:W-:Y:S02]  /*9ed0*/  IMAD.WIDE R64, R0.reuse, 0x4, R78 ;  /* 0x0000000400407825 */ /* 0x040fe400078e024e */
[----:B------:R2:W-:Y:S02]  /*9ee0*/  STL.64 [R1+0x928], R96 ;  /* 0x0009286001007387 */ /* 0x0005e40000100a00 */
[C---:B------:R-:W-:Y:S02]  /*9ef0*/  IMAD.WIDE R66, R0.reuse, 0x4, R66 ;  /* 0x0000000400427825 */ /* 0x040fe400078e0242 */
[----:B------:R1:W-:Y:S02]  /*9f00*/  LDGSTS.E [R82+0x31800], [R64.64], !P0 ;  /* 0x3180000040527fae */ /* 0x0003e4000c121844 */
[----:B------:R-:W-:-:S02]  /*9f10*/  IMAD.WIDE R94, R0, 0x4, R72 ;  /* 0x00000004005e7825 */ /* 0x000fc400078e0248 */
[----:B------:R1:W-:Y:S02]  /*9f20*/  LDGSTS.E [R82+0x31a00], [R66.64], !P0 ;  /* 0x31a0000042527fae */ /* 0x0003e4000c121844 */
[C---:B------:R-:W-:Y:S02]  /*9f30*/  IMAD.WIDE R92, R0.reuse, 0x4, R26 ;  /* 0x00000004005c7825 */ /* 0x040fe400078e021a */
[----:B------:R-:W3:Y:S02]  /*9f40*/  LDL.LU.64 R72, [R1+0x6a8] ;  /* 0x0006a80001487983 */ /* 0x000ee40000300a00 */
[C---:B------:R-:W-:Y:S02]  /*9f50*/  IMAD.WIDE R86, R0.reuse, 0x4, R250 ;  /* 0x0000000400567825 */ /* 0x040fe400078e02fa */
[----:B------:R4:W-:Y:S04]  /*9f60*/  STL.64 [R1+0x8f0], R94 ;  /* 0x0008f05e01007387 */ /* 0x0009e80000100a00 */
[----:B------:R-:W3:Y:S04]  /*9f70*/  LDL.LU.64 R78, [R1+0x6a0] ;  /* 0x0006a000014e7983 */ /* 0x000ee80000300a00 */
[----:B------:R-:W-:Y:S04]  /*9f80*/  STL.64 [R1+0x8e8], R92 ;  /* 0x0008e85c01007387 */ /* 0x000fe80000100a00 */
[----:B------:R-:W3:Y:S04]  /*9f90*/  LDL.LU.64 R74, [R1+0x698] ;  /* 0x00069800014a7983 */ /* 0x000ee80000300a00 */
[----:B------:R1:W-:Y:S04]  /*9fa0*/  STL.64 [R1+0x8e0], R86 ;  /* 0x0008e05601007387 */ /* 0x0003e80000100a00 */
[----:B------:R-:W3:Y:S01]  /*9fb0*/  LDL.LU.64 R26, [R1+0x690] ;  /* 0x00069000011a7983 */ /* 0x000ee20000300a00 */
[----:B------:R-:W-:-:S04]  /*9fc0*/  IMAD.WIDE R68, R0, 0x4, R68 ;  /* 0x0000000400447825 */ /* 0x000fc800078e0244 */
[C---:B------:R-:W-:Y:S01]  /*9fd0*/  IMAD.WIDE R70, R0.reuse, 0x4, R70 ;  /* 0x0000000400467825 */ /* 0x040fe200078e0246 */
[----:B------:R1:W-:Y:S04]  /*9fe0*/  LDGSTS.E [R82+0x31c00], [R68.64], !P0 ;  /* 0x31c0000044527fae */ /* 0x0003e8000c121844 */
[----:B------:R1:W-:Y:S01]  /*9ff0*/  LDGSTS.E [R82+0x31e00], [R70.64], !P0 ;  /* 0x31e0000046527fae */ /* 0x0003e2000c121844 */
[----:B------:R-:W-:-:S03]  /*a000*/  IMAD.WIDE R88, R0, 0x4, R88 ;  /* 0x0000000400587825 */ /* 0x000fc600078e0258 */
[----:B------:R2:W-:Y:S04]  /*a010*/  LDGSTS.E [R82+0x33800], [R96.64], !P1 ;  /* 0x3380000060527fae */ /* 0x0005e8000c921844 */
[----:B------:R4:W-:Y:S04]  /*a020*/  LDGSTS.E [R82+0x33a00], [R94.64], !P1 ;  /* 0x33a000005e527fae */ /* 0x0009e8000c921844 */
[----:B------:R1:W-:Y:S04]  /*a030*/  LDGSTS.E [R82+0x33c00], [R92.64], !P1 ;  /* 0x33c000005c527fae */ /* 0x0003e8000c921844 */
[----:B------:R1:W-:Y:S01]  /*a040*/  LDGSTS.E [R82+0x33e00], [R86.64], !P1 ;  /* 0x33e0000056527fae */ /* 0x0003e2000c921844 */
[----:B------:R-:W-:-:S03]  /*a050*/  IMAD.WIDE R84, R0, 0x4, R84 ;  /* 0x0000000400547825 */ /* 0x000fc600078e0254 */
[----:B--2---:R-:W2:Y:S01]  /*a060*/  LDL.LU.64 R96, [R1+0x688] ;  /* 0x0006880001607983 */ /* 0x004ea20000300a00 */
[----:B------:R-:W-:-:S03]  /*a070*/  IMAD.WIDE R80, R0, 0x4, R80 ;  /* 0x0000000400507825 */ /* 0x000fc600078e0250 */
[----:B----4-:R-:W4:Y:S01]  /*a080*/  LDL.LU.64 R94, [R1+0x680] ;  /* 0x00068000015e7983 */ /* 0x010f220000300a00 */
[----:B-1----:R-:W-:-:S03]  /*a090*/  IMAD.WIDE R86, R0, 0x4, R90 ;  /* 0x0000000400567825 */ /* 0x002fc600078e025a */
[----:B------:R-:W4:Y:S04]  /*a0a0*/  LDL.LU.64 R92, [R1+0x678] ;  /* 0x00067800015c7983 */ /* 0x000f280000300a00 */
[----:B------:R-:W-:Y:S04]  /*a0b0*/  STL.64 [R1+0x888], R88 ;  /* 0x0008885801007387 */ /* 0x000fe80000100a00 */
[----:B------:R-:W4:Y:S04]  /*a0c0*/  LDL.LU.64 R98, [R1+0x670] ;  /* 0x0006700001627983 */ /* 0x000f280000300a00 */
[----:B------:R-:W-:Y:S04]  /*a0d0*/  STL.64 [R1+0x8c0], R86 ;  /* 0x0008c05601007387 */ /* 0x000fe80000100a00 */
[----:B------:R1:W-:Y:S04]  /*a0e0*/  STL.64 [R1+0x8b8], R84 ;  /* 0x0008b85401007387 */ /* 0x0003e80000100a00 */
[----:B------:R1:W-:Y:S04]  /*a0f0*/  STL.64 [R1+0x8b0], R80 ;  /* 0x0008b05001007387 */ /* 0x0003e80000100a00 */
[----:B------:R1:W-:Y:S04]  /*a100*/  LDGSTS.E [R82+0x35800], [R88.64], !P2 ;  /* 0x3580000058527fae */ /* 0x0003e8000d121844 */
[----:B------:R-:W4:Y:S04]  /*a110*/  LDL.LU.64 R90, [R1+0x668] ;  /* 0x00066800015a7983 */ /* 0x000f280000300a00 */
[----:B------:R3:W-:Y:S04]  /*a120*/  LDGSTS.E [R82+0x35a00], [R86.64], !P2 ;  /* 0x35a0000056527fae */ /* 0x0007e8000d121844 */
[----:B------:R1:W-:Y:S04]  /*a130*/  LDGSTS.E [R82+0x35c00], [R84.64], !P2 ;  /* 0x35c0000054527fae */ /* 0x0003e8000d121844 */
[----:B------:R3:W-:Y:S04]  /*a140*/  LDGSTS.E [R82+0x35e00], [R80.64], !P2 ;  /* 0x35e0000050527fae */ /* 0x0007e8000d121844 */
[----:B-1----:R-:W4:Y:S01]  /*a150*/  LDL.LU.64 R84, [R1+0x660] ;  /* 0x0006600001547983 */ /* 0x002f220000300a00 */
[----:B---3--:R-:W-:-:S03]  /*a160*/  IMAD.WIDE R86, R0, 0x4, R72 ;  /* 0x0000000400567825 */ /* 0x008fc600078e0248 */
[----:B------:R-:W3:Y:S01]  /*a170*/  LDL.LU.64 R72, [R1+0x658] ;  /* 0x0006580001487983 */ /* 0x000ee20000300a00 */
[----:B------:R-:W-:-:S03]  /*a180*/  IMAD.WIDE R80, R0, 0x4, R78 ;  /* 0x0000000400507825 */ /* 0x000fc600078e024e */
[----:B------:R-:W-:Y:S04]  /*a190*/  STL.64 [R1+0x8a8], R86 ;  /* 0x0008a85601007387 */ /* 0x000fe80000100a00 */
[----:B------:R1:W-:Y:S01]  /*a1a0*/  LDGSTS.E [R82+0x37800], [R86.64], !P3 ;  /* 0x3780000056527fae */ /* 0x0003e2000d921844 */
[----:B------:R-:W-:-:S03]  /*a1b0*/  IMAD.WIDE R78, R0, 0x4, R74 ;  /* 0x00000004004e7825 */ /* 0x000fc600078e024a */
[----:B------:R1:W-:Y:S04]  /*a1c0*/  LDGSTS.E [R82+0x37a00], [R80.64], !P3 ;  /* 0x37a0000050527fae */ /* 0x0003e8000d921844 */
[----:B------:R-:W3:Y:S01]  /*a1d0*/  LDL.LU.64 R74, [R1+0x650] ;  /* 0x00065000014a7983 */ /* 0x000ee20000300a00 */
[----:B------:R-:W-:-:S03]  /*a1e0*/  IMAD.WIDE R26, R0, 0x4, R26 ;  /* 0x00000004001a7825 */ /* 0x000fc600078e021a */
[----:B------:R-:W-:Y:S04]  /*a1f0*/  STL.64 [R1+0x920], R80 ;  /* 0x0009205001007387 */ /* 0x000fe80000100a00 */
[----:B------:R1:W-:Y:S04]  /*a200*/  STL.64 [R1+0x918], R78 ;  /* 0x0009184e01007387 */ /* 0x0003e80000100a00 */
[----:B------:R1:W-:Y:S04]  /*a210*/  STL.64 [R1+0x910], R26 ;  /* 0x0009101a01007387 */ /* 0x0003e80000100a00 */
[----:B------:R1:W-:Y:S04]  /*a220*/  LDGSTS.E [R82+0x37c00], [R78.64], !P3 ;  /* 0x37c000004e527fae */ /* 0x0003e8000d921844 */
[----:B------:R2:W-:Y:S04]  /*a230*/  LDGSTS.E [R82+0x37e00], [R26.64], !P3 ;  /* 0x37e000001a527fae */ /* 0x0005e8000d921844 */
[----:B-1----:R-:W3:Y:S04]  /*a240*/  LDL.LU.64 R78, [R1+0x648] ;  /* 0x00064800014e7983 */ /* 0x002ee80000300a00 */
[----:B--2---:R-:W2:Y:S04]  /*a250*/  LDL.LU.64 R26, [R1+0x640] ;  /* 0x00064000011a7983 */ /* 0x004ea80000300a00 */
[----:B------:R-:W2:Y:S04]  /*a260*/  LDL.LU.64 R88, [R1+0x638] ;  /* 0x0006380001587983 */ /* 0x000ea80000300a00 */
[----:B------:R-:W2:Y:S01]  /*a270*/  LDL.LU.64 R80, [R1+0x630] ;  /* 0x0006300001507983 */ /* 0x000ea20000300a00 */
[----:B------:R-:W-:-:S04]  /*a280*/  IMAD.WIDE R96, R0, 0x4, R96 ;  /* 0x0000000400607825 */ /* 0x000fc800078e0260 */
[C---:B----4-:R-:W-:Y:S01]  /*a290*/  IMAD.WIDE R94, R0.reuse, 0x4, R94 ;  /* 0x00000004005e7825 */ /* 0x050fe200078e025e */
[----:B------:R-:W-:Y:S03]  /*a2a0*/  STL.64 [R1+0x880], R96 ;  /* 0x0008806001007387 */ /* 0x000fe60000100a00 */
[C---:B------:R-:W-:Y:S01]  /*a2b0*/  IMAD.WIDE R92, R0.reuse, 0x4, R92 ;  /* 0x00000004005c7825 */ /* 0x040fe200078e025c */
[----:B------:R-:W-:Y:S03]  /*a2c0*/  STL.64 [R1+0x908], R94 ;  /* 0x0009085e01007387 */ /* 0x000fe60000100a00 */
[C---:B------:R-:W-:Y:S01]  /*a2d0*/  IMAD.WIDE R86, R0.reuse, 0x4, R98 ;  /* 0x0000000400567825 */ /* 0x040fe200078e0262 */
[----:B------:R1:W-:Y:S04]  /*a2e0*/  LDGSTS.E [R82+0x39800], [R96.64], !P4 ;  /* 0x3980000060527fae */ /* 0x0003e8000e121844 */
[----:B------:R4:W-:Y:S04]  /*a2f0*/  STL.64 [R1+0x900], R92 ;  /* 0x0009005c01007387 */ /* 0x0009e80000100a00 */
[----:B------:R3:W-:Y:S04]  /*a300*/  LDGSTS.E [R82+0x39a00], [R94.64], !P4 ;  /* 0x39a000005e527fae */ /* 0x0007e8000e121844 */
[----:B------:R1:W-:Y:S04]  /*a310*/  STL.64 [R1+0x8f8], R86 ;  /* 0x0008f85601007387 */ /* 0x0003e80000100a00 */
[----:B------:R4:W-:Y:S01]  /*a320*/  LDGSTS.E [R82+0x39c00], [R92.64], !P4 ;  /* 0x39c000005c527fae */ /* 0x0009e2000e121844 */
[----:B------:R-:W-:-:S03]  /*a330*/  IMAD.WIDE R98, R0, 0x4, R90 ;  /* 0x0000000400627825 */ /* 0x000fc600078e025a */
[----:B------:R1:W-:Y:S04]  /*a340*/  LDGSTS.E [R82+0x39e00], [R86.64], !P4 ;  /* 0x39e0000056527fae */ /* 0x0003e8000e121844 */
[----:B------:R1:W-:Y:S04]  /*a350*/  LDGSTS.E [R82+0x3b800], [R98.64], !P5 ;  /* 0x3b80000062527fae */ /* 0x0003e8000e921844 */
[----:B----4-:R-:W4:Y:S04]  /*a360*/  LDL.LU.64 R92, [R1+0x628] ;  /* 0x00062800015c7983 */ /* 0x010f280000300a00 */
[----:B------:R-:W4:Y:S01]  /*a370*/  LDL.LU.64 R90, [R1+0x620] ;  /* 0x00062000015a7983 */ /* 0x000f220000300a00 */
[----:B-1----:R-:W-:-:S03]  /*a380*/  IMAD.WIDE R96, R0, 0x4, R84 ;  /* 0x0000000400607825 */ /* 0x002fc600078e0254 */
[----:B------:R-:W-:Y:S04]  /*a390*/  STL.64 [R1+0x6d0], R98 ;  /* 0x0006d06201007387 */ /* 0x000fe80000100a00 */
[----:B------:R-:W4:Y:S04]  /*a3a0*/  LDL.LU.64 R84, [R1+0x618] ;  /* 0x0006180001547983 */ /* 0x000f280000300a00 */
[----:B------:R1:W-:Y:S01]  /*a3b0*/  LDGSTS.E [R82+0x3ba00], [R96.64], !P5 ;  /* 0x3ba0000060527fae */ /* 0x0003e2000e921844 */
[----:B---3--:R-:W-:-:S03]  /*a3c0*/  IMAD.WIDE R94, R0, 0x4, R72 ;  /* 0x00000004005e7825 */ /* 0x008fc600078e0248 */
[----:B------:R-:W3:Y:S04]  /*a3d0*/  LDL.LU.64 R72, [R1+0x610] ;  /* 0x0006100001487983 */ /* 0x000ee80000300a00 */
[----:B------:R-:W-:Y:S04]  /*a3e0*/  STL.64 [R1+0x8d8], R96 ;  /* 0x0008d86001007387 */ /* 0x000fe80000100a00 */
[----:B------:R1:W-:Y:S01]  /*a3f0*/  LDGSTS.E [R82+0x3bc00], [R94.64], !P5 ;  /* 0x3bc000005e527fae */ /* 0x0003e2000e921844 */
[----:B------:R-:W-:-:S03]  /*a400*/  IMAD.WIDE R86, R0, 0x4, R74 ;  /* 0x0000000400567825 */ /* 0x000fc600078e024a */
[----:B------:R-:W3:Y:S04]  /*a410*/  LDL.LU R75, [R1+0x2e0] ;  /* 0x0002e000014b7983 */ /* 0x000ee80000300800 */
[----:B------:R-:W-:Y:S04]  /*a420*/  STL.64 [R1+0x8d0], R94 ;  /* 0x0008d05e01007387 */ /* 0x000fe80000100a00 */
[----:B------:R1:W-:Y:S04]  /*a430*/  STL.64 [R1+0x8c8], R86 ;  /* 0x0008c85601007387 */ /* 0x0003e80000100a00 */
[----:B------:R1:W-:Y:S01]  /*a440*/  LDGSTS.E [R82+0x3be00], [R86.64], !P5 ;  /* 0x3be0000056527fae */ /* 0x0003e2000e921844 */
[----:B------:R-:W-:-:S04]  /*a450*/  IMAD.WIDE R78, R0, 0x4, R78 ;  /* 0x00000004004e7825 */ /* 0x000fc800078e024e */
[C---:B--2---:R-:W-:Y:S01]  /*a460*/  IMAD.WIDE R26, R0.reuse, 0x4, R26 ;  /* 0x00000004001a7825 */ /* 0x044fe200078e021a */
[----:B------:R2:W-:Y:S03]  /*a470*/  STL.64 [R1+0x6b8], R78 ;  /* 0x0006b84e01007387 */ /* 0x0005e60000100a00 */
[C---:B------:R-:W-:Y:S01]  /*a480*/  IMAD.WIDE R88, R0.reuse, 0x4, R88 ;  /* 0x0000000400587825 */ /* 0x040fe200078e0258 */
[----:B------:R2:W-:Y:S03]  /*a490*/  STL.64 [R1+0x8a0], R26 ;  /* 0x0008a01a01007387 */ /* 0x0005e60000100a00 */
[----:B-1----:R-:W-:Y:S01]  /*a4a0*/  IMAD.WIDE R86, R0, 0x4, R80 ;  /* 0x0000000400567825 */ /* 0x002fe200078e0250 */
[----:B------:R1:W-:Y:S04]  /*a4b0*/  STL.64 [R1+0x898], R88 ;  /* 0x0008985801007387 */ /* 0x0003e80000100a00 */
[----:B------:R-:W3:Y:S04]  /*a4c0*/  LDL.LU.64 R80, [R1+0x218] ;  /* 0x0002180001507983 */ /* 0x000ee80000300a00 */
[----:B------:R2:W-:Y:S04]  /*a4d0*/  LDGSTS.E [R82+0x3d800], [R78.64], !P6 ;  /* 0x3d8000004e527fae */ /* 0x0005e8000f121844 */
[----:B------:R1:W-:Y:S04]  /*a4e0*/  STL.64 [R1+0x890], R86 ;  /* 0x0008905601007387 */ /* 0x0003e80000100a00 */
[----:B------:R1:W-:Y:S04]  /*a4f0*/  LDGSTS.E [R82+0x3da00], [R26.64], !P6 ;  /* 0x3da000001a527fae */ /* 0x0003e8000f121844 */
[----:B--2---:R-:W2:Y:S04]  /*a500*/  LDL.LU.64 R78, [R1+0x210] ;  /* 0x00021000014e7983 */ /* 0x004ea80000300a00 */
[----:B------:R4:W-:Y:S04]  /*a510*/  LDGSTS.E [R82+0x3dc00], [R88.64], !P6 ;  /* 0x3dc0000058527fae */ /* 0x0009e8000f121844 */
[----:B-1----:R-:W2:Y:S04]  /*a520*/  LDL.LU.64 R26, [R1+0x208] ;  /* 0x00020800011a7983 */ /* 0x002ea80000300a00 */
[----:B------:R-:W2:Y:S04]  /*a530*/  LDL.LU.64 R94, [R1+0x200] ;  /* 0x00020000015e7983 */ /* 0x000ea80000300a00 */
[----:B----4-:R-:W4:Y:S01]  /*a540*/  LDL.LU.64 R88, [R1+0x1f8] ;  /* 0x0001f80001587983 */ /* 0x010f220000300a00 */
[----:B------:R-:W-:-:S03]  /*a550*/  IADD3 R76, R252, -0x80, RZ ;  /* 0xffffff80fc4c7810 */ /* 0x000fc60007ffe0ff */
[----:B------:R1:W-:Y:S01]  /*a560*/  LDGSTS.E [R82+0x3de00], [R86.64], !P6 ;  /* 0x3de0000056527fae */ /* 0x0003e2000f121844 */
[----:B------:R-:W-:Y:S01]  /*a570*/  ISETP.GE.U32.AND P0, PT, R76, 0x7fffff41, PT ;  /* 0x7fffff414c00780c */ /* 0x000fe20003f06070 */
[C---:B------:R-:W-:Y:S02]  /*a580*/  IMAD.WIDE R92, R0.reuse, 0x4, R92 ;  /* 0x00000004005c7825 */ /* 0x040fe400078e025c */
[----:B------:R-:W4:Y:S02]  /*a590*/  LDL.LU.64 R98, [R1+0x1f0] ;  /* 0x0001f00001627983 */ /* 0x000f240000300a00 */
[----:B------:R-:W-:Y:S02]  /*a5a0*/  IMAD.WIDE R90, R0, 0x4, R90 ;  /* 0x00000004005a7825 */ /* 0x000fe400078e025a */
[----:B------:R-:W-:Y:S01]  /*a5b0*/  STL.64 [R1+0x630], R92 ;  /* 0x0006305c01007387 */ /* 0x000fe20000100a00 */
[----:B------:R-:W-:-:S03]  /*a5c0*/  IADD3 R74, R252, -0x8d, RZ ;  /* 0xffffff73fc4a7810 */ /* 0x000fc60007ffe0ff */
[----:B------:R3:W-:Y:S01]  /*a5d0*/  STL.64 [R1+0x6d8], R90 ;  /* 0x0006d85a01007387 */ /* 0x0007e20000100a00 */
[----:B-1----:R-:W-:Y:S01]  /*a5e0*/  IMAD.WIDE R86, R0, 0x4, R84 ;  /* 0x0000000400567825 */ /* 0x002fe200078e0254 */
[----:B------:R-:W-:Y:S02]  /*a5f0*/  ISETP.GE.U32.AND P5, PT, R74, 0x7fffff34, PT ;  /* 0x7fffff344a00780c */ /* 0x000fe40003fa6070 */
[----:B------:R1:W-:Y:S01]  /*a600*/  LDGSTS.E [R82+0x3f800], [R92.64], !P0 ;  /* 0x3f8000005c527fae */ /* 0x0003e2000c121844 */
[----:B------:R-:W-:-:S03]  /*a610*/  MOV R74, c[0x0][0x18c] ;  /* 0x00006300004a7a02 */ /* 0x000fc60000000f00 */
[----:B------:R1:W-:Y:S04]  /*a620*/  LDGSTS.E [R82+0x3fa00], [R90.64], !P0 ;  /* 0x3fa000005a527fae */ /* 0x0003e8000c121844 */
[----:B------:R1:W-:Y:S01]  /*a630*/  LDGSTS.E [R82+0x3fc00], [R86.64], !P0 ;  /* 0x3fc0000056527fae */ /* 0x0003e2000c121844 */
[----:B---3--:R-:W-:-:S03]  /*a640*/  IMAD.WIDE R84, R0, 0x4, R72 ;  /* 0x0000000400547825 */ /* 0x008fc600078e0248 */
[----:B------:R-:W3:Y:S04]  /*a650*/  LDL.LU.64 R72, [R1+0x1e8] ;  /* 0x0001e80001487983 */ /* 0x000ee80000300a00 */
[----:B------:R-:W-:Y:S04]  /*a660*/  STL.64 [R1+0x6c8], R86 ;  /* 0x0006c85601007387 */ /* 0x000fe80000100a00 */
[----:B------:R1:W-:Y:S04]  /*a670*/  STL.64 [R1+0x6c0], R84 ;  /* 0x0006c05401007387 */ /* 0x0003e80000100a00 */
[----:B-1----:R-:W3:Y:S04]  /*a680*/  LDL.LU.64 R90, [R1+0x1e0] ;  /* 0x0001e000015a7983 */ /* 0x002ee80000300a00 */
[----:B------:R-:W3:Y:S04]  /*a690*/  LDL.LU.64 R96, [R1+0x1d8] ;  /* 0x0001d80001607983 */ /* 0x000ee80000300a00 */
[----:B------:R1:W-:Y:S04]  /*a6a0*/  LDGSTS.E [R82+0x3fe00], [R84.64], !P0 ;  /* 0x3fe0000054527fae */ /* 0x0003e8000c121844 */
[----:B------:R-:W3:Y:S04]  /*a6b0*/  LDL.LU.64 R92, [R1+0x1d0] ;  /* 0x0001d000015c7983 */ /* 0x000ee80000300a00 */
[----:B------:R-:W2:Y:S01]  /*a6c0*/  S2R R251, SR_TID.X ;  /* 0x0000000000fb7919 */ /* 0x000ea20000002100 */
[----:B-1----:R-:W-:-:S03]  /*a6d0*/  IMAD.SHL.U32 R82, R74, 0x40, RZ ;  /* 0x000000404a527824 */ /* 0x002fc600078e00ff */
[----:B------:R-:W3:Y:S01]  /*a6e0*/  LDL.LU.64 R84, [R1+0x1c8] ;  /* 0x0001c80001547983 */ /* 0x000ee20000300a00 */
[----:B------:R-:W-:-:S03]  /*a6f0*/  IMAD.MOV.U32 R83, RZ, RZ, 0x3f ;  /* 0x0000003fff537424 */ /* 0x000fc600078e00ff */
[----:B------:R-:W0:Y:S01]  /*a700*/  LDGDEPBAR ;  /* 0x00000000000079af */ /* 0x000e220000000000 */
[----:B------:R-:W-:-:S03]  /*a710*/  IMAD.WIDE R138, R82, 0x4, R80 ;  /* 0x00000004528a7825 */ /* 0x000fc600078e0250 */
[----:B------:R-:W3:Y:S01]  /*a720*/  LDL.LU.64 R80, [R1+0x1c0] ;  /* 0x0001c00001507983 */ /* 0x000ee20000300a00 */
[----:B--2---:R-:W-:-:S04]  /*a730*/  IMAD.WIDE R122, R82, 0x4, R78 ;  /* 0x00000004527a7825 */ /* 0x004fc800078e024e */
[C---:B------:R-:W-:Y:S02]  /*a740*/  IMAD.WIDE R78, R82.reuse, 0x4, R26 ;  /* 0x00000004524e7825 */ /* 0x040fe400078e021a */
[----:B------:R-:W2:Y:S02]  /*a750*/  LDL.LU.64 R26, [R1+0x1b8] ;  /* 0x0001b800011a7983 */ /* 0x000ea40000300a00 */
[C---:B------:R-:W-:Y:S02]  /*a760*/  IMAD.WIDE R100, R82.reuse, 0x4, R94 ;  /* 0x0000000452647825 */ /* 0x040fe400078e025e */
[----:B------:R1:W-:Y:S04]  /*a770*/  STL.64 [R1+0x5a8], R138 ;  /* 0x0005a88a01007387 */ /* 0x0003e80000100a00 */
[----:B------:R-:W2:Y:S01]  /*a780*/  LDL.LU.64 R94, [R1+0x1b0] ;  /* 0x0001b000015e7983 */ /* 0x000ea20000300a00 */
[----:B----4-:R-:W-:-:S03]  /*a790*/  IMAD.WIDE R136, R82, 0x4, R88 ;  /* 0x0000000452887825 */ /* 0x010fc600078e0258 */
[----:B------:R-:W4:Y:S01]  /*a7a0*/  LDL.LU.64 R88, [R1+0x1a8] ;  /* 0x0001a80001587983 */ /* 0x000f220000300a00 */
[----:B------:R-:W-:-:S03]  /*a7b0*/  IMAD.WIDE R120, R82, 0x4, R98 ;  /* 0x0000000452787825 */ /* 0x000fc600078e0262 */
[----:B------:R-:W-:Y:S04]  /*a7c0*/  STL.64 [R1+0x598], R122 ;  /* 0x0005987a01007387 */ /* 0x000fe80000100a00 */
[----:B------:R-:W-:Y:S04]  /*a7d0*/  STL.64 [R1+0x560], R78 ;  /* 0x0005604e01007387 */ /* 0x000fe80000100a00 */
[----:B------:R1:W-:Y:S01]  /*a7e0*/  STL.64 [R1+0x548], R136 ;  /* 0x0005488801007387 */ /* 0x0003e20000100a00 */
[----:B---3--:R-:W-:-:S03]  /*a7f0*/  IMAD.WIDE R114, R82, 0x4, R72 ;  /* 0x0000000452727825 */ /* 0x008fc600078e0248 */
[----:B------:R-:W3:Y:S04]  /*a800*/  LDL.LU.64 R72, [R1+0x1a0] ;  /* 0x0001a00001487983 */ /* 0x000ee80000300a00 */
[----:B------:R-:W-:Y:S04]  /*a810*/  STL.64 [R1+0x550], R100 ;  /* 0x0005506401007387 */ /* 0x000fe80000100a00 */
[----:B------:R-:W-:Y:S04]  /*a820*/  STL.64 [R1+0x540], R120 ;  /* 0x0005407801007387 */ /* 0x000fe80000100a00 */
[----:B------:R-:W3:Y:S01]  /*a830*/  LDL.LU.64 R128, [R1+0x198] ;  /* 0x0001980001807983 */ /* 0x000ee20000300a00 */
[----:B------:R-:W-:-:S03]  /*a840*/  IMAD.WIDE R90, R82, 0x4, R90 ;  /* 0x00000004525a7825 */ /* 0x000fc600078e025a */
[----:B------:R-:W3:Y:S01]  /*a850*/  LDL.LU.64 R116, [R1+0x190] ;  /* 0x0001900001747983 */ /* 0x000ee20000300a00 */
[----:B------:R-:W-:-:S03]  /*a860*/  IMAD.WIDE R134, R82, 0x4, R96 ;  /* 0x0000000452867825 */ /* 0x000fc600078e0260 */
[----:B------:R-:W3:Y:S01]  /*a870*/  LDL.LU.64 R108, [R1+0x188] ;  /* 0x00018800016c7983 */ /* 0x000ee20000300a00 */
[----:B------:R-:W-:-:S03]  /*a880*/  IMAD.WIDE R118, R82, 0x4, R92 ;  /* 0x0000000452767825 */ /* 0x000fc600078e025c */
[----:B------:R-:W-:Y:S04]  /*a890*/  STL.64 [R1+0x538], R114 ;  /* 0x0005387201007387 */ /* 0x000fe80000100a00 */
[----:B------:R-:W3:Y:S04]  /*a8a0*/  LDL.LU.64 R98, [R1+0x180] ;  /* 0x0001800001627983 */ /* 0x000ee80000300a00 */
[----:B------:R-:W3:Y:S04]  /*a8b0*/  LDL.LU.64 R126, [R1+0x178] ;  /* 0x00017800017e7983 */ /* 0x000ee80000300a00 */
[----:B------:R-:W3:Y:S04]  /*a8c0*/  LDL.LU.64 R92, [R1+0x170] ;  /* 0x00017000015c7983 */ /* 0x000ee80000300a00 */
[----:B------:R-:W3:Y:S04]  /*a8d0*/  LDL.LU.64 R106, [R1+0x168] ;  /* 0x00016800016a7983 */ /* 0x000ee80000300a00 */
[----:B------:R1:W-:Y:S01]  /*a8e0*/  STL.64 [R1+0x528], R134 ;  /* 0x0005288601007387 */ /* 0x0003e20000100a00 */
[----:B------:R-:W-:-:S03]  /*a8f0*/  IMAD.WIDE R112, R82, 0x4, R84 ;  /* 0x0000000452707825 */ /* 0x000fc600078e0254 */
[----:B------:R-:W-:Y:S04]  /*a900*/  STL.64 [R1+0x530], R90 ;  /* 0x0005305a01007387 */ /* 0x000fe80000100a00 */
[----:B------:R-:W3:Y:S04]  /*a910*/  LDL.LU.64 R96, [R1+0x160] ;  /* 0x0001600001607983 */ /* 0x000ee80000300a00 */
[----:B------:R-:W-:Y:S04]  /*a920*/  STL.64 [R1+0x520], R118 ;  /* 0x0005207601007387 */ /* 0x000fe80000100a00 */
[----:B------:R-:W3:Y:S01]  /*a930*/  LDL.LU.64 R104, [R1+0x158] ;  /* 0x0001580001687983 */ /* 0x000ee20000300a00 */
[----:B------:R-:W-:-:S04]  /*a940*/  IMAD.WIDE R84, R82, 0x4, R80 ;  /* 0x0000000452547825 */ /* 0x000fc800078e0250 */
[C---:B--2---:R-:W-:Y:S02]  /*a950*/  IMAD.WIDE R132, R82.reuse, 0x4, R26 ;  /* 0x0000000452847825 */ /* 0x044fe400078e021a */
[----:B------:R-:W2:Y:S04]  /*a960*/  LDL.LU.64 R26, [R1+0x150] ;  /* 0x00015000011a7983 */ /* 0x000ea80000300a00 */
[----:B------:R-:W2:Y:S01]  /*a970*/  LDL.LU.64 R80, [R1+0x148] ;  /* 0x0001480001507983 */ /* 0x000ea20000300a00 */
[----:B------:R-:W-:-:S03]  /*a980*/  IMAD.WIDE R86, R82, 0x4, R94 ;  /* 0x0000000452567825 */ /* 0x000fc600078e025e */
[----:B------:R-:W-:Y:S04]  /*a990*/  STL.64 [R1+0x518], R112 ;  /* 0x0005187001007387 */ /* 0x000fe80000100a00 */
[----:B------:R-:W2:Y:S04]  /*a9a0*/  LDL.LU.64 R94, [R1+0x140] ;  /* 0x00014000015e7983 */ /* 0x000ea80000300a00 */
[----:B------:R-:W2:Y:S01]  /*a9b0*/  LDL.LU.64 R124, [R1+0x138] ;  /* 0x00013800017c7983 */ /* 0x000ea20000300a00 */
[----:B----4-:R-:W-:-:S03]  /*a9c0*/  IMAD.WIDE R110, R82, 0x4, R88 ;  /* 0x00000004526e7825 */ /* 0x010fc600078e0258 */
[----:B------:R4:W-:Y:S04]  /*a9d0*/  STL.64 [R1+0x508], R132 ;  /* 0x0005088401007387 */ /* 0x0009e80000100a00 */
[----:B------:R-:W-:Y:S04]  /*a9e0*/  STL.64 [R1+0x510], R84 ;  /* 0x0005105401007387 */ /* 0x000fe80000100a00 */
[----:B------:R-:W4:Y:S04]  /*a9f0*/  LDL.LU.64 R88, [R1+0x130] ;  /* 0x0001300001587983 */ /* 0x000f280000300a00 */
[----:B------:R-:W4:Y:S04]  /*aa00*/  LDL.LU.64 R102, [R1+0x128] ;  /* 0x0001280001667983 */ /* 0x000f280000300a00 */
[----:B------:R-:W-:Y:S04]  /*aa10*/  STL.64 [R1+0x500], R86 ;  /* 0x0005005601007387 */ /* 0x000fe80000100a00 */
[----:B------:R-:W-:Y:S04]  /*aa20*/  STL.64 [R1+0x4d8], R110 ;  /* 0x0004d86e01007387 */ /* 0x000fe80000100a00 */
[----:B------:R-:W4:Y:S01]  /*aa30*/  LDL.LU.64 R140, [R1+0x120] ;  /* 0x00012000018c7983 */ /* 0x000f220000300a00 */
[----:B------:R-:W-:-:S04]  /*aa40*/  IADD3 R83, R83, c[0x0][0x180], RZ ;  /* 0x0000600053537a10 */ /* 0x000fc80007ffe0ff */
[----:B------:R-:W-:-:S04]  /*aa50*/  ISETP.GT.AND P6, PT, R83, 0x7f, PT ;  /* 0x0000007f5300780c */ /* 0x000fc80003fc4270 */
[----:B------:R-:W-:-:S04]  /*aa60*/  SEL R75, R75, RZ, P6 ;  /* 0x000000ff4b4b7207 */ /* 0x000fc80003000000 */
[----:B------:R-:W-:Y:S02]  /*aa70*/  ISETP.NE.U32.AND P6, PT, R75, RZ, PT ;  /* 0x000000ff4b00720c */ /* 0x000fe40003fc5070 */
[----:B------:R-:W-:-:S04]  /*aa80*/  LOP3.LUT R250, R251, 0x3f, RZ, 0xc0, !PT ;  /* 0x0000003ffbfa7812 */ /* 0x000fc800078ec0ff */
[----:B------:R-:W-:-:S04]  /*aa90*/  ISETP.GE.AND P1, PT, R250, R76, PT ;  /* 0x0000004cfa00720c */ /* 0x000fc80003f26270 */
[----:B------:R-:W-:Y:S02]  /*aaa0*/  SEL R75, RZ, 0x4, P1 ;  /* 0x00000004ff4b7807 */ /* 0x000fe40000800000 */
[----:B------:R-:W-:Y:S01]  /*aab0*/  ISETP.GT.AND P1, PT, R83, 0xbf, PT ;  /* 0x000000bf5300780c */ /* 0x000fe20003f24270 */
[----:B------:R-:W-:Y:S02]  /*aac0*/  IMAD.SHL.U32 R250, R250, 0x4, RZ ;  /* 0x00000004fafa7824 */ /* 0x000fe400078e00ff */
[----:B---3--:R-:W-:-:S04]  /*aad0*/  IMAD.WIDE R130, R82, 0x4, R128 ;  /* 0x0000000452827825 */ /* 0x008fc800078e0280 */
[----:B------:R-:W-:-:S04]  /*aae0*/  IMAD.WIDE R128, R82, 0x4, R126 ;  /* 0x0000000452807825 */ /* 0x000fc800078e027e */
[----:B------:R-:W-:-:S04]  /*aaf0*/  IMAD.WIDE R126, R82, 0x4, R104 ;  /* 0x00000004527e7825 */ /* 0x000fc800078e0268 */
[----:B--2---:R-:W-:Y:S02]  /*ab00*/  IMAD.WIDE R104, R82, 0x4, R80 ;  /* 0x0000000452687825 */ /* 0x004fe400078e0250 */
[----:B------:R-:W2:Y:S01]  /*ab10*/  S2R R81, SR_TID.X ;  /* 0x0000000000517919 */ /* 0x000ea20000002100 */
[----:B------:R-:W-:-:S04]  /*ab20*/  SHF.R.S32.HI R80, RZ, 0x6, R251 ;  /* 0x00000006ff507819 */ /* 0x000fc800000114fb */
[----:B------:R-:W-:Y:S02]  /*ab30*/  SGXT R80, R80, 0x1 ;  /* 0x000000015050781a */ /* 0x000fe40000000200 */
[----:B--2---:R-:W-:-:S04]  /*ab40*/  LOP3.LUT R81, R81, 0x3f, RZ, 0xc0, !PT ;  /* 0x0000003f51517812 */ /* 0x004fc800078ec0ff */
[----:B------:R-:W-:-:S04]  /*ab50*/  SHF.L.U32 R81, R81, 0x2, RZ ;  /* 0x0000000251517819 */ /* 0x000fc800000006ff */
[----:B------:R-:W-:Y:S01]  /*ab60*/  LOP3.LUT R251, R81, 0x110, R80, 0x78, !PT ;  /* 0x0000011051fb7812 */ /* 0x000fe200078e7850 */
[----:B------:R-:W-:-:S04]  /*ab70*/  IMAD.WIDE R124, R82, 0x4, R124 ;  /* 0x00000004527c7825 */ /* 0x000fc800078e027c */
[----:B------:R2:W-:Y:S04]  /*ab80*/  LDGSTS.E [R251+0x64000], [R138.64], P6 ;  /* 0x640000008afb7fae */ /* 0x0005e8000b121844 */
[----:B------:R2:W-:Y:S04]  /*ab90*/  LDGSTS.E [R251+0x64800], [R136.64], P6 ;  /* 0x6480000088fb7fae */ /* 0x0005e8000b121844 */
[----:B------:R2:W-:Y:S04]  /*aba0*/  LDGSTS.E [R251+0x65000], [R134.64], P6 ;  /* 0x6500000086fb7fae */ /* 0x0005e8000b121844 */
[----:B------:R2:W-:Y:S04]  /*abb0*/  LDGSTS.E [R251+0x65800], [R132.64], P6 ;  /* 0x6580000084fb7fae */ /* 0x0005e8000b121844 */
[----:B------:R2:W-:Y:S04]  /*abc0*/  LDGSTS.E [R251+0x66000], [R130.64], P6 ;  /* 0x6600000082fb7fae */ /* 0x0005e8000b121844 */
[----:B------:R2:W-:Y:S04]  /*abd0*/  LDGSTS.E [R251+0x66800], [R128.64], P6 ;  /* 0x6680000080fb7fae */ /* 0x0005e8000b121844 */
[----:B------:R2:W-:Y:S01]  /*abe0*/  LDGSTS.E [R251+0x67000], [R126.64], P6 ;  /* 0x670000007efb7fae */ /* 0x0005e2000b121844 */
[----:B------:R-:W-:-:S03]  /*abf0*/  IMAD.WIDE R72, R82, 0x4, R72 ;  /* 0x0000000452487825 */ /* 0x000fc600078e0248 */
[----:B------:R2:W-:Y:S01]  /*ac00*/  LDGSTS.E [R251+0x67800], [R124.64], P6 ;  /* 0x678000007cfb7fae */ /* 0x0005e2000b121844 */
[----:B------:R-:W-:-:S04]  /*ac10*/  IMAD.WIDE R116, R82, 0x4, R116 ;  /* 0x0000000452747825 */ /* 0x000fc800078e0274 */
[C---:B------:R-:W-:Y:S01]  /*ac20*/  IMAD.WIDE R108, R82.reuse, 0x4, R108 ;  /* 0x00000004526c7825 */ /* 0x040fe200078e026c */
[----:B------:R3:W-:Y:S04]  /*ac30*/  STL.64 [R1+0x4b8], R130 ;  /* 0x0004b88201007387 */ /* 0x0007e80000100a00 */
[----:B--2---:R-:W2:Y:S01]  /*ac40*/  S2R R251, SR_TID.X ;  /* 0x0000000000fb7919 */ /* 0x004ea20000002100 */
[----:B------:R-:W-:-:S03]  /*ac50*/  IMAD.WIDE R98, R82, 0x4, R98 ;  /* 0x0000000452627825 */ /* 0x000fc600078e0262 */
[----:B------:R-:W-:Y:S01]  /*ac60*/  STL.64 [R1+0x4d0], R72 ;  /* 0x0004d04801007387 */ /* 0x000fe20000100a00 */
[----:B------:R-:W-:-:S03]  /*ac70*/  IMAD.WIDE R92, R82, 0x4, R92 ;  /* 0x00000004525c7825 */ /* 0x000fc600078e025c */
[----:B------:R-:W-:Y:S01]  /*ac80*/  STL.64 [R1+0x480], R116 ;  /* 0x0004807401007387 */ /* 0x000fe20000100a00 */
[----:B------:R-:W-:-:S03]  /*ac90*/  IMAD.WIDE R106, R82, 0x4, R106 ;  /* 0x00000004526a7825 */ /* 0x000fc600078e026a */
[----:B------:R-:W-:Y:S01]  /*aca0*/  STL.64 [R1+0x448], R108 ;  /* 0x0004486c01007387 */ /* 0x000fe20000100a00 */
[----:B------:R-:W-:-:S03]  /*acb0*/  IMAD.WIDE R96, R82, 0x4, R96 ;  /* 0x0000000452607825 */ /* 0x000fc600078e0260 */
[----:B------:R1:W-:Y:S01]  /*acc0*/  STL.64 [R1+0x418], R128 ;  /* 0x0004188001007387 */ /* 0x0003e20000100a00 */
[----:B------:R-:W-:-:S03]  /*acd0*/  IMAD.WIDE R26, R82, 0x4, R26 ;  /* 0x00000004521a7825 */ /* 0x000fc600078e021a */
[----:B------:R-:W-:Y:S01]  /*ace0*/  STL.64 [R1+0x428], R98 ;  /* 0x0004286201007387 */ /* 0x000fe20000100a00 */
[----:B------:R-:W-:-:S03]  /*acf0*/  IMAD.WIDE R94, R82, 0x4, R94 ;  /* 0x00000004525e7825 */ /* 0x000fc600078e025e */
[----:B------:R-:W-:Y:S01]  /*ad00*/  STL.64 [R1+0x408], R92 ;  /* 0x0004085c01007387 */ /* 0x000fe20000100a00 */
[----:B----4-:R-:W-:-:S03]  /*ad10*/  IMAD.WIDE R88, R82, 0x4, R88 ;  /* 0x0000000452587825 */ /* 0x010fc600078e0258 */
[----:B------:R-:W-:Y:S01]  /*ad20*/  STL.64 [R1+0x400], R106 ;  /* 0x0004006a01007387 */ /* 0x000fe20000100a00 */
[----:B------:R-:W-:-:S03]  /*ad30*/  IMAD.WIDE R102, R82, 0x4, R102 ;  /* 0x0000000452667825 */ /* 0x000fc600078e0266 */
[----:B------:R2:W-:Y:S04]  /*ad40*/  STL.64 [R1+0x3f0], R126 ;  /* 0x0003f07e01007387 */ /* 0x0005e80000100a00 */
[----:B------:R-:W-:Y:S01]  /*ad50*/  STL.64 [R1+0x3f8], R96 ;  /* 0x0003f86001007387 */ /* 0x000fe20000100a00 */
[----:B------:R-:W-:-:S03]  /*ad60*/  IMAD.WIDE R82, R82, 0x4, R140 ;  /* 0x0000000452527825 */ /* 0x000fc600078e028c */
[----:B------:R-:W-:Y:S04]  /*ad70*/  STL.64 [R1+0x3e0], R26 ;  /* 0x0003e01a01007387 */ /* 0x000fe80000100a00 */
[----:B------:R-:W-:Y:S01]  /*ad80*/  STL.64 [R1+0x3d0], R104 ;  /* 0x0003d06801007387 */ /* 0x000fe20000100a00 */
[----:B------:R-:W-:-:S03]  /*ad90*/  LOP3.LUT R80, R81, 0x110, R80, 0x78, !PT ;  /* 0x0000011051507812 */ /* 0x000fc600078e7850 */
[----:B------:R1:W-:Y:S04]  /*ada0*/  STL.64 [R1+0x370], R124 ;  /* 0x0003707c01007387 */ /* 0x0003e80000100a00 */
[----:B------:R-:W-:Y:S04]  /*adb0*/  STL.64 [R1+0x3c0], R94 ;  /* 0x0003c05e01007387 */ /* 0x000fe80000100a00 */
[----:B------:R-:W4:Y:S01]  /*adc0*/  LDL.LU.64 R140, [R1+0xf78] ;  /* 0x000f7800018c7983 */ /* 0x000f220000300a00 */
[----:B--2---:R-:W-:-:S03]  /*add0*/  SHF.R.S32.HI R81, RZ, 0x6, R251 ;  /* 0x00000006ff517819 */ /* 0x004fc600000114fb */
[----:B------:R2:W-:Y:S01]  /*ade0*/  STL.64 [R1+0x360], R88 ;  /* 0x0003605801007387 */ /* 0x0005e20000100a00 */
[----:B------:R-:W-:-:S03]  /*adf0*/  LOP3.LUT R80, R80, 0x20, RZ, 0x3c, !PT ;  /* 0x0000002050507812 */ /* 0x000fc600078e3cff */
[----:B------:R2:W-:Y:S04]  /*ae00*/  STL.64 [R1+0x10], R102 ;  /* 0x0000106601007387 */ /* 0x0005e80000100a00 */
[----:B-1----:R-:W4:Y:S04]  /*ae10*/  LDL.LU.64 R138, [R1+0xf70] ;  /* 0x000f7000018a7983 */ /* 0x002f280000300a00 */
[----:B------:R-:W4:Y:S01]  /*ae20*/  LDL.LU.64 R136, [R1+0xf68] ;  /* 0x000f680001887983 */ /* 0x000f220000300a00 */
[----:B------:R-:W-:-:S03]  /*ae30*/  SGXT R81, R81, 0x1 ;  /* 0x000000015151781a */ /* 0x000fc60000000200 */
[----:B------:R1:W-:Y:S04]  /*ae40*/  STL.64 [R1], R82 ;  /* 0x0000005201007387 */ /* 0x0003e80000100a00 */
[----:B------:R-:W4:Y:S04]  /*ae50*/  LDL.LU.64 R134, [R1+0xf60] ;  /* 0x000f600001867983 */ /* 0x000f280000300a00 */
[----:B------:R-:W4:Y:S04]  /*ae60*/  LDL.LU.64 R132, [R1+0xf58] ;  /* 0x000f580001847983 */ /* 0x000f280000300a00 */
[----:B---3--:R-:W3:Y:S01]  /*ae70*/  LDL.LU.64 R130, [R1+0xf50] ;  /* 0x000f500001827983 */ /* 0x008ee20000300a00 */
[----:B------:R-:W-:-:S03]  /*ae80*/  LOP3.LUT R251, R250, 0x110, R81, 0x78, !PT ;  /* 0x00000110fafb7812 */ /* 0x000fc600078e7851 */
[----:B------:R-:W3:Y:S04]  /*ae90*/  LDL.LU.64 R128, [R1+0xf48] ;  /* 0x000f480001807983 */ /* 0x000ee80000300a00 */
[----:B------:R-:W3:Y:S04]  /*aea0*/  LDL.LU.64 R126, [R1+0xf40] ;  /* 0x000f4000017e7983 */ /* 0x000ee80000300a00 */
[----:B------:R1:W-:Y:S04]  /*aeb0*/  LDGSTS.E [R80+0x64200], [R122.64], P6 ;  /* 0x642000007a507fae */ /* 0x0003e8000b121844 */
[----:B------:R-:W3:Y:S04]  /*aec0*/  LDL.LU.64 R124, [R1+0xf38] ;  /* 0x000f3800017c7983 */ /* 0x000ee80000300a00 */
[----:B------:R2:W-:Y:S04]  /*aed0*/  LDGSTS.E [R80+0x64a00], [R120.64], P6 ;  /* 0x64a0000078507fae */ /* 0x0005e8000b121844 */
[----:B-1----:R-:W3:Y:S04]  /*aee0*/  LDL.LU.64 R122, [R1+0xf30] ;  /* 0x000f3000017a7983 */ /* 0x002ee80000300a00 */
[----:B------:R1:W-:Y:S01]  /*aef0*/  LDGSTS.E [R80+0x65200], [R118.64], P6 ;  /* 0x6520000076507fae */ /* 0x0003e2000b121844 */
[----:B------:R-:W-:-:S03]  /*af00*/  LOP3.LUT R251, R251, 0x40, RZ, 0x3c, !PT ;  /* 0x00000040fbfb7812 */ /* 0x000fc600078e3cff */
[----:B--2---:R-:W2:Y:S04]  /*af10*/  LDL.LU.64 R120, [R1+0xf28] ;  /* 0x000f280001787983 */ /* 0x004ea80000300a00 */
[----:B------:R1:W-:Y:S04]  /*af20*/  LDGSTS.E [R80+0x65a00], [R86.64], P6 ;  /* 0x65a0000056507fae */ /* 0x0003e8000b121844 */
[----:B-1----:R-:W2:Y:S04]  /*af30*/  LDL.LU.64 R118, [R1+0xf20] ;  /* 0x000f200001767983 */ /* 0x002ea80000300a00 */
[----:B------:R1:W-:Y:S04]  /*af40*/  LDGSTS.E [R80+0x66200], [R116.64], P6 ;  /* 0x6620000074507fae */ /* 0x0003e8000b121844 */
[----:B------:R-:W2:Y:S04]  /*af50*/  LDL.LU R86, [R1+0xf18] ;  /* 0x000f180001567983 */ /* 0x000ea80000300800 */
[----:B------:R1:W-:Y:S04]  /*af60*/  LDGSTS.E [R80+0x66a00], [R92.64], P6 ;  /* 0x66a000005c507fae */ /* 0x0003e8000b121844 */
[----:B-1----:R-:W2:Y:S04]  /*af70*/  LDL.LU.64 R116, [R1+0xf10] ;  /* 0x000f100001747983 */ /* 0x002ea80000300a00 */
[----:B------:R1:W-:Y:S04]  /*af80*/  LDGSTS.E [R80+0x67200], [R26.64], P6 ;  /* 0x672000001a507fae */ /* 0x0003e8000b121844 */
[----:B------:R1:W-:Y:S04]  /*af90*/  LDGSTS.E [R80+0x67a00], [R88.64], P6 ;  /* 0x67a0000058507fae */ /* 0x0003e8000b121844 */
[----:B------:R1:W-:Y:S04]  /*afa0*/  LDGSTS.E [R251+0x64400], [R78.64], P6 ;  /* 0x644000004efb7fae */ /* 0x0003e8000b121844 */
[----:B-1----:R-:W2:Y:S04]  /*afb0*/  LDL.LU.64 R26, [R1+0x878] ;  /* 0x00087800011a7983 */ /* 0x002ea80000300a00 */
[----:B------:R-:W3:Y:S04]  /*afc0*/  LDL.LU.64 R92, [R1+0x870] ;  /* 0x00087000015c7983 */ /* 0x000ee80000300a00 */
[----:B------:R-:W4:Y:S04]  /*afd0*/  LDL.LU.64 R88, [R1+0x868] ;  /* 0x0008680001587983 */ /* 0x000f280000300a00 */
[----:B------:R-:W4:Y:S01]  /*afe0*/  LDL.LU.64 R78, [R1+0x860] ;  /* 0x00086000014e7983 */ /* 0x000f220000300a00 */
[----:B------:R-:W-:-:S03]  /*aff0*/  LOP3.LUT R81, R250, 0x110, R81, 0x78, !PT ;  /* 0x00000110fa517812 */ /* 0x000fc600078e7851 */
[----:B------:R1:W-:Y:S01]  /*b000*/  LDGSTS.E [R251+0x64c00], [R114.64], P6 ;  /* 0x64c0000072fb7fae */ /* 0x0003e2000b121844 */
[----:B------:R-:W-:-:S03]  /*b010*/  LOP3.LUT R81, R81, 0x60, RZ, 0x3c, !PT ;  /* 0x0000006051517812 */ /* 0x000fc600078e3cff */
[----:B------:R1:W-:Y:S04]  /*b020*/  LDGSTS.E [R251+0x65400], [R112.64], P6 ;  /* 0x6540000070fb7fae */ /* 0x0003e8000b121844 */
[----:B------:R1:W-:Y:S04]  /*b030*/  LDGSTS.E [R251+0x65c00], [R110.64], P6 ;  /* 0x65c000006efb7fae */ /* 0x0003e8000b121844 */
[----:B-1----:R-:W4:Y:S04]  /*b040*/  LDL.LU.64 R114, [R1+0xf08] ;  /* 0x000f080001727983 */ /* 0x002f280000300a00 */
[----:B------:R-:W4:Y:S04]  /*b050*/  LDL.LU.64 R112, [R1+0xf00] ;  /* 0x000f000001707983 */ /* 0x000f280000300a00 */
[----:B------:R1:W-:Y:S04]  /*b060*/  LDGSTS.E [R251+0x66400], [R108.64], P6 ;  /* 0x664000006cfb7fae */ /* 0x0003e8000b121844 */
[----:B------:R-:W4:Y:S04]  /*b070*/  LDL.LU.64 R110, [R1+0xef8] ;  /* 0x000ef800016e7983 */ /* 0x000f280000300a00 */
[----:B------:R1:W-:Y:S04]  /*b080*/  LDGSTS.E [R251+0x66c00], [R106.64], P6 ;  /* 0x66c000006afb7fae */ /* 0x0003e8000b121844 */
[----:B-1----:R-:W4:Y:S04]  /*b090*/  LDL.LU.64 R108, [R1+0xef0] ;  /* 0x000ef000016c7983 */ /* 0x002f280000300a00 */
[----:B------:R1:W-:Y:S04]  /*b0a0*/  LDGSTS.E [R251+0x67400], [R104.64], P6 ;  /* 0x6740000068fb7fae */ /* 0x0003e8000b121844 */
[----:B------:R-:W4:Y:S04]  /*b0b0*/  LDL.LU.64 R106, [R1+0xee8] ;  /* 0x000ee800016a7983 */ /* 0x000f280000300a00 */
[----:B------:R1:W-:Y:S04]  /*b0c0*/  LDGSTS.E [R251+0x67c00], [R102.64], P6 ;  /* 0x67c0000066fb7fae */ /* 0x0003e8000b121844 */
[----:B-1----:R-:W4:Y:S04]  /*b0d0*/  LDL.LU.64 R104, [R1+0xee0] ;  /* 0x000ee00001687983 */ /* 0x002f280000300a00 */
[----:B------:R1:W-:Y:S04]  /*b0e0*/  LDGSTS.E [R81+0x64600], [R100.64], P6 ;  /* 0x6460000064517fae */ /* 0x0003e8000b121844 */
[----:B------:R-:W4:Y:S04]  /*b0f0*/  LDL.LU.64 R102, [R1+0xed8] ;  /* 0x000ed80001667983 */ /* 0x000f280000300a00 */
[----:B------:R1:W-:Y:S04]  /*b100*/  LDGSTS.E [R81+0x64e00], [R90.64], P6 ;  /* 0x64e000005a517fae */ /* 0x0003e8000b121844 */
[----:B------:R1:W-:Y:S04]  /*b110*/  LDGSTS.E [R81+0x65600], [R84.64], P6 ;  /* 0x6560000054517fae */ /* 0x0003e8000b121844 */
[----:B------:R1:W-:Y:S04]  /*b120*/  LDGSTS.E [R81+0x65e00], [R72.64], P6 ;  /* 0x65e0000048517fae */ /* 0x0003e8000b121844 */
[----:B-1----:R-:W4:Y:S04]  /*b130*/  LDL.LU.64 R90, [R1+0x858] ;  /* 0x00085800015a7983 */ /* 0x002f280000300a00 */
[----:B------:R-:W4:Y:S04]  /*b140*/  LDL.LU.64 R84, [R1+0x850] ;  /* 0x0008500001547983 */ /* 0x000f280000300a00 */
[----:B------:R-:W4:Y:S04]  /*b150*/  LDL.LU.64 R72, [R1+0x848] ;  /* 0x0008480001487983 */ /* 0x000f280000300a00 */
[----:B------:R-:W4:Y:S04]  /*b160*/  LDL.LU.64 R250, [R1+0x840] ;  /* 0x0008400001fa7983 */ /* 0x000f280000300a00 */
[----:B------:R1:W-:Y:S04]  /*b170*/  LDGSTS.E [R81+0x66600], [R98.64], P6 ;  /* 0x6660000062517fae */ /* 0x0003e8000b121844 */
[----:B------:R1:W-:Y:S04]  /*b180*/  LDGSTS.E [R81+0x66e00], [R96.64], P6 ;  /* 0x66e0000060517fae */ /* 0x0003e8000b121844 */
[----:B------:R1:W-:Y:S04]  /*b190*/  LDGSTS.E [R81+0x67600], [R94.64], P6 ;  /* 0x676000005e517fae */ /* 0x0003e8000b121844 */
[----:B------:R1:W-:Y:S04]  /*b1a0*/  LDGSTS.E [R81+0x67e00], [R82.64], P6 ;  /* 0x67e0000052517fae */ /* 0x0003e8000b121844 */
[----:B------:R-:W0:Y:S01]  /*b1b0*/  LDGDEPBAR ;  /* 0x00000000000079af */ /* 0x000e220000000000 */
[----:B------:R-:W-:-:S02]  /*b1c0*/  SEL R75, R75, RZ, P1 ;  /* 0x000000ff4b4b7207 */ /* 0x000fc40000800000 */
[----:B------:R-:W-:Y:S01]  /*b1d0*/  IADD3 R76, R252, -0x81, RZ ;  /* 0xffffff7ffc4c7810 */ /* 0x000fe20007ffe0ff */
[----:B-1----:R-:W4:Y:S03]  /*b1e0*/  LDL.LU.64 R82, [R1+0x838] ;  /* 0x0008380001527983 */ /* 0x002f260000300a00 */
[----:B------:R-:W-:Y:S01]  /*b1f0*/  ISETP.GE.U32.AND P2, PT, R76, 0x7fffff40, PT ;  /* 0x7fffff404c00780c */ /* 0x000fe20003f46070 */
[----:B------:R-:W-:Y:S04]  /*b200*/  STL [R1+0x20], R75 ;  /* 0x0000204b01007387 */ /* 0x000fe80000100800 */
[----:B------:R-:W4:Y:S01]  /*b210*/  LDL.LU.64 R80, [R1+0x830] ;  /* 0x0008300001507983 */ /* 0x000f220000300a00 */
[----:B------:R-:W-:-:S02]  /*b220*/  IADD3 R76, R252, -0x85, RZ ;  /* 0xffffff7bfc4c7810 */ /* 0x000fc40007ffe0ff */
[----:B------:R-:W-:Y:S02]  /*b230*/  IADD3 R74, R252, -0x99, RZ ;  /* 0xffffff67fc4a7810 */ /* 0x000fe40007ffe0ff */
[----:B------:R-:W-:Y:S02]  /*b240*/  ISETP.GE.U32.AND P3, PT, R76, 0x7fffff3c, PT ;  /* 0x7fffff3c4c00780c */ /* 0x000fe40003f66070 */
[----:B------:R-:W-:Y:S02]  /*b250*/  ISETP.GE.U32.AND P1, PT, R74, 0x7fffff28, PT ;  /* 0x7fffff284a00780c */ /* 0x000fe40003f26070 */
[----:B------:R-:W-:Y:S01]  /*b260*/  IADD3 R74, R252, -0x9d, RZ ;  /* 0xffffff63fc4a7810 */ /* 0x000fe20007ffe0ff */
[C---:B--2---:R-:W-:Y:S01]  /*b270*/  IMAD.WIDE R96, R0.reuse, 0x4, R26 ;  /* 0x0000000400607825 */ /* 0x044fe200078e021a */
[----:B------:R-:W-:Y:S03]  /*b280*/  BAR.SYNC.DEFER_BLOCKING 0x0 ;  /* 0x0000000000007b1d */ /* 0x000fe60000010000 */
[----:B---3--:R-:W-:-:S03]  /*b290*/  IMAD.WIDE R94, R0, 0x4, R92 ;  /* 0x00000004005e7825 */ /* 0x008fc600078e025c */
[----:B------:R-:W2:Y:S01]  /*b2a0*/  LDL.LU.64 R26, [R1+0x828] ;  /* 0x00082800011a7983 */ /* 0x000ea20000300a00 */
[----:B----4-:R-:W-:-:S03]  /*b2b0*/  IMAD.WIDE R92, R0, 0x4, R88 ;  /* 0x00000004005c7825 */ /* 0x010fc600078e0258 */
[----:B------:R-:W-:Y:S01]  /*b2c0*/  STL.64 [R1+0x50], R96 ;  /* 0x0000506001007387 */ /* 0x000fe20000100a00 */
[----:B------:R-:W-:-:S03]  /*b2d0*/  IMAD.WIDE R88, R0, 0x4, R78 ;  /* 0x0000000400587825 */ /* 0x000fc600078e024e */
[----:B------:R-:W3:Y:S04]  /*b2e0*/  LDL.LU.64 R78, [R1+0x820] ;  /* 0x00082000014e7983 */ /* 0x000ee80000300a00 */
[----:B------:R-:W-:Y:S04]  /*b2f0*/  STL.64 [R1+0x30], R94 ;  /* 0x0000305e01007387 */ /* 0x000fe80000100a00 */
[----:B------:R1:W-:Y:S04]  /*b300*/  STL.64 [R1+0x90], R92 ;  /* 0x0000905c01007387 */ /* 0x0003e80000100a00 */
[----:B------:R-:W-:Y:S01]  /*b310*/  @!PT LDS RZ, [RZ] ;  /* 0x00000000fffff984 */ /* 0x000fe20000000800 */
[----:B------:R-:W-:Y:S01]  /*b320*/  @!PT LDS RZ, [RZ] ;  /* 0x00000000fffff984 */ /* 0x000fe20000000800 */
[----:B------:R-:W-:Y:S01]  /*b330*/  @!PT LDS RZ, [RZ] ;  /* 0x00000000fffff984 */ /* 0x000fe20000000800 */
[----:B------:R4:W-:Y:S04]  /*b340*/  LDGSTS.E [R77+0x40000], [R96.64], !P2 ;  /* 0x40000000604d7fae */ /* 0x0009e8000d121844 */
[----:B------:R1:W-:Y:S04]  /*b350*/  LDGSTS.E [R77+0x40200], [R94.64], !P2 ;  /* 0x402000005e4d7fae */ /* 0x0003e8000d121844 */
[----:B------:R1:W-:Y:S04]  /*b360*/  STL.64 [R1+0xa0], R88 ;  /* 0x0000a05801007387 */ /* 0x0003e80000100a00 */
[----:B------:R1:W-:Y:S04]  /*b370*/  LDGSTS.E [R77+0x40400], [R92.64], !P2 ;  /* 0x404000005c4d7fae */ /* 0x0003e8000d121844 */
[----:B------:R1:W-:Y:S01]  /*b380*/  LDGSTS.E [R77+0x40600], [R88.64], !P2 ;  /* 0x40600000584d7fae */ /* 0x0003e2000d121844 */
[----:B------:R-:W-:-:S03]  /*b390*/  ISETP.GE.U32.AND P2, PT, R74, 0x7fffff24, PT ;  /* 0x7fffff244a00780c */ /* 0x000fc60003f46070 */
[----:B-1----:R-:W3:Y:S04]  /*b3a0*/  LDL.LU.64 R92, [R1+0x818] ;  /* 0x00081800015c7983 */ /* 0x002ee80000300a00 */
[----:B------:R-:W3:Y:S04]  /*b3b0*/  LDL.LU.64 R88, [R1+0x810] ;  /* 0x0008100001587983 */ /* 0x000ee80000300a00 */
[----:B------:R-:W3:Y:S01]  /*b3c0*/  LDL.LU.64 R74, [R1+0x808] ;  /* 0x00080800014a7983 */ /* 0x000ee20000300a00 */
[----:B----4-:R-:W-:-:S04]  /*b3d0*/  IMAD.WIDE R96, R0, 0x4, R90 ;  /* 0x0000000400607825 */ /* 0x010fc800078e025a */
[C---:B------:R-:W-:Y:S01]  /*b3e0*/  IMAD.WIDE R94, R0.reuse, 0x4, R84 ;  /* 0x00000004005e7825 */ /* 0x040fe200078e0254 */
[----:B------:R1:W-:Y:S03]  /*b3f0*/  LDGSTS.E [R77+0x42000], [R96.64], !P3 ;  /* 0x42000000604d7fae */ /* 0x0003e6000d921844 */
[C---:B------:R-:W-:Y:S01]  /*b400*/  IMAD.WIDE R90, R0.reuse, 0x4, R72 ;  /* 0x00000004005a7825 */ /* 0x040fe200078e0248 */
[----:B------:R-:W4:Y:S03]  /*b410*/  LDL.LU.64 R84, [R1+0x800] ;  /* 0x0008000001547983 */ /* 0x000f260000300a00 */
[----:B------:R-:W-:Y:S01]  /*b420*/  IMAD.WIDE R72, R0, 0x4, R250 ;  /* 0x0000000400487825 */ /* 0x000fe200078e02fa */
[----:B------:R-:W-:Y:S04]  /*b430*/  STL.64 [R1+0xf0], R96 ;  /* 0x0000f06001007387 */ /* 0x000fe80000100a00 */
[----:B------:R-:W-:Y:S04]  /*b440*/  STL.64 [R1+0xf8], R94 ;  /* 0x0000f85e01007387 */ /* 0x000fe80000100a00 */
[----:B------:R1:W-:Y:S04]  /*b450*/  LDGSTS.E [R77+0x42200], [R94.64], !P3 ;  /* 0x422000005e4d7fae */ /* 0x0003e8000d921844 */
[----:B------:R-:W-:Y:S04]  /*b460*/  STL.64 [R1+0x120], R90 ;  /* 0x0001205a01007387 */ /* 0x000fe80000100a00 */
[----:B------:R1:W-:Y:S04]  /*b470*/  LDGSTS.E [R77+0x42400], [R90.64], !P3 ;  /* 0x424000005a4d7fae */ /* 0x0003e8000d921844 */
[----:B------:R1:W-:Y:S04]  /*b480*/  STL.64 [R1+0x128], R72 ;  /* 0x0001284801007387 */ /* 0x0003e80000100a00 */
[----:B------:R1:W-:Y:S04]  /*b490*/  LDGSTS.E [R77+0x42600], [R72.64], !P3 ;  /* 0x42600000484d7fae */ /* 0x0003e8000d921844 */
[----:B-1----:R-:W4:Y:S04]  /*b4a0*/  LDL.LU.64 R72, [R1+0x7f8] ;  /* 0x0007f80001487983 */ /* 0x002f280000300a00 */
[----:B------:R-:W4:Y:S01]  /*b4b0*/  LDL.LU.64 R250, [R1+0x7f0] ;  /* 0x0007f00001fa7983 */ /* 0x000f220000300a00 */
[----:B------:R-:W-:-:S04]  /*b4c0*/  IADD3 R76, R252, -0x89, RZ ;  /* 0xffffff77fc4c7810 */ /* 0x000fc80007ffe0ff */
[----:B------:R-:W-:Y:S01]  /*b4d0*/  ISETP.GE.U32.AND P4, PT, R76, 0x7fffff38, PT ;  /* 0x7fffff384c00780c */ /* 0x000fe20003f86070 */
[C---:B------:R-:W-:Y:S02]  /*b4e0*/  IMAD.WIDE R94, R0.reuse, 0x4, R82 ;  /* 0x00000004005e7825 */ /* 0x040fe400078e0252 */
[----:B------:R-:W4:Y:S02]  /*b4f0*/  LDL.LU.64 R82, [R1+0x7e8] ;  /* 0x0007e80001527983 */ /* 0x000f240000300a00 */
[C---:B------:R-:W-:Y:S02]  /*b500*/  IMAD.WIDE R90, R0.reuse, 0x4, R80 ;  /* 0x00000004005a7825 */ /* 0x040fe400078e0250 */
[----:B------:R-:W-:Y:S06]  /*b510*/  STL.64 [R1+0x290], R94 ;  /* 0x0002905e01007387 */ /* 0x000fec0000100a00 */
[----:B------:R1:W-:Y:S04]  /*b520*/  LDGSTS.E [R77+0x44000], [R94.64], !P4 ;  /* 0x440000005e4d7fae */ /* 0x0003e8000e121844 */
[----:B------:R1:W-:Y:S01]  /*b530*/  LDGSTS.E [R77+0x44200], [R90.64], !P4 ;  /* 0x442000005a4d7fae */ /* 0x0003e2000e121844 */
[----:B--2---:R-:W-:-:S03]  /*b540*/  IMAD.WIDE R80, R0, 0x4, R26 ;  /* 0x0000000400507825 */ /* 0x004fc600078e021a */
[----:B------:R-:W2:Y:S01]  /*b550*/  LDL.LU.64 R26, [R1+0x7e0] ;  /* 0x0007e000011a7983 */ /* 0x000ea20000300a00 */
[----:B---3--:R-:W-:-:S03]  /*b560*/  IMAD.WIDE R78, R0, 0x4, R78 ;  /* 0x00000004004e7825 */ /* 0x008fc600078e024e */
[----:B------:R1:W-:Y:S04]  /*b570*/  STL.64 [R1+0x298], R90 ;  /* 0x0002985a01007387 */ /* 0x0003e80000100a00 */
[----:B------:R3:W-:Y:S04]  /*b580*/  STL.64 [R1+0x2b0], R80 ;  /* 0x0002b05001007387 */ /* 0x0007e80000100a00 */
[----:B------:R3:W-:Y:S04]  /*b590*/  STL.64 [R1+0x2b8], R78 ;  /* 0x0002b84e01007387 */ /* 0x0007e80000100a00 */
[----:B-1----:R-:W2:Y:S04]  /*b5a0*/  LDL.LU.64 R90, [R1+0x7d8] ;  /* 0x0007d800015a7983 */ /* 0x002ea80000300a00 */
[----:B------:R3:W-:Y:S04]  /*b5b0*/  LDGSTS.E [R77+0x44400], [R80.64], !P4 ;  /* 0x44400000504d7fae */ /* 0x0007e8000e121844 */
[----:B------:R1:W-:Y:S04]  /*b5c0*/  LDGSTS.E [R77+0x44600], [R78.64], !P4 ;  /* 0x446000004e4d7fae */ /* 0x0003e8000e121844 */
[----:B---3--:R-:W3:Y:S04]  /*b5d0*/  LDL.LU.64 R80, [R1+0x7d0] ;  /* 0x0007d00001507983 */ /* 0x008ee80000300a00 */
[----:B-1----:R-:W3:Y:S01]  /*b5e0*/  LDL.LU.64 R78, [R1+0x7c8] ;  /* 0x0007c800014e7983 */ /* 0x002ee20000300a00 */
[----:B------:R-:W-:-:S04]  /*b5f0*/  IMAD.WIDE R94, R0, 0x4, R92 ;  /* 0x00000004005e7825 */ /* 0x000fc800078e025c */
[C---:B------:R-:W-:Y:S01]  /*b600*/  IMAD.WIDE R92, R0.reuse, 0x4, R88 ;  /* 0x00000004005c7825 */ /* 0x040fe200078e0258 */
[----:B------:R1:W-:Y:S03]  /*b610*/  LDGSTS.E [R77+0x46000], [R94.64], !P5 ;  /* 0x460000005e4d7fae */ /* 0x0003e6000e921844 */
[C---:B------:R-:W-:Y:S01]  /*b620*/  IMAD.WIDE R88, R0.reuse, 0x4, R74 ;  /* 0x0000000400587825 */ /* 0x040fe200078e024a */
[----:B------:R1:W-:Y:S04]  /*b630*/  LDGSTS.E [R77+0x46200], [R92.64], !P5 ;  /* 0x462000005c4d7fae */ /* 0x0003e8000e921844 */
[----:B------:R-:W3:Y:S04]  /*b640*/  LDL.LU.64 R74, [R1+0x7c0] ;  /* 0x0007c000014a7983 */ /* 0x000ee80000300a00 */
[----:B------:R-:W-:Y:S04]  /*b650*/  STL.64 [R1+0x310], R94 ;  /* 0x0003105e01007387 */ /* 0x000fe80000100a00 */
[----:B------:R-:W-:Y:S04]  /*b660*/  STL.64 [R1+0x320], R92 ;  /* 0x0003205c01007387 */ /* 0x000fe80000100a00 */
[----:B------:R1:W-:Y:S04]  /*b670*/  STL.64 [R1+0x330], R88 ;  /* 0x0003305801007387 */ /* 0x0003e80000100a00 */
[----:B------:R1:W-:Y:S01]  /*b680*/  LDGSTS.E [R77+0x46400], [R88.64], !P5 ;  /* 0x46400000584d7fae */ /* 0x0003e2000e921844 */
[----:B----4-:R-:W-:-:S05]  /*b690*/  IMAD.WIDE R84, R0, 0x4, R84 ;  /* 0x0000000400547825 */ /* 0x010fca00078e0254 */
[----:B------:R4:W-:Y:S04]  /*b6a0*/  STL.64 [R1+0x340], R84 ;  /* 0x0003405401007387 */ /* 0x0009e80000100a00 */
[----:B------:R4:W-:Y:S04]  /*b6b0*/  LDGSTS.E [R77+0x46600], [R84.64], !P5 ;  /* 0x46600000544d7fae */ /* 0x0009e8000e921844 */
[----:B-1----:R-:W3:Y:S04]  /*b6c0*/  LDL.LU.64 R88, [R1+0x7b8] ;  /* 0x0007b80001587983 */ /* 0x002ee80000300a00 */
[----:B----4-:R-:W3:Y:S01]  /*b6d0*/  LDL.LU.64 R84, [R1+0x7b0] ;  /* 0x0007b00001547983 */ /* 0x010ee20000300a00 */
[----:B------:R-:W-:-:S03]  /*b6e0*/  IMAD.WIDE R94, R0, 0x4, R72 ;  /* 0x00000004005e7825 */ /* 0x000fc600078e0248 */
[----:B------:R-:W3:Y:S01]  /*b6f0*/  LDL.LU.64 R72, [R1+0x7a8] ;  /* 0x0007a80001487983 */ /* 0x000ee20000300a00 */
[----:B------:R-:W-:-:S03]  /*b700*/  IMAD.WIDE R92, R0, 0x4, R250 ;  /* 0x00000004005c7825 */ /* 0x000fc600078e02fa */
[----:B------:R-:W3:Y:S01]  /*b710*/  LDL.LU.64 R250, [R1+0x7a0] ;  /* 0x0007a00001fa7983 */ /* 0x000ee20000300a00 */
[----:B------:R-:W-:-:S04]  /*b720*/  IADD3 R76, R252, -0x91, RZ ;  /* 0xffffff6ffc4c7810 */ /* 0x000fc80007ffe0ff */
[----:B------:R-:W-:Y:S01]  /*b730*/  ISETP.GE.U32.AND P0, PT, R76, 0x7fffff30, PT ;  /* 0x7fffff304c00780c */ /* 0x000fe20003f06070 */
[----:B------:R-:W-:Y:S01]  /*b740*/  IMAD.WIDE R82, R0, 0x4, R82 ;  /* 0x0000000400527825 */ /* 0x000fe200078e0252 */
[----:B------:R-:W-:Y:S01]  /*b750*/  IADD3 R76, R252, -0x95, RZ ;  /* 0xffffff6bfc4c7810 */ /* 0x000fe20007ffe0ff */
[----:B------:R-:W-:Y:S04]  /*b760*/  STL.64 [R1+0x438], R94 ;  /* 0x0004385e01007387 */ /* 0x000fe80000100a00 */
[----:B------:R-:W-:Y:S01]  /*b770*/  STL.64 [R1+0x498], R92 ;  /* 0x0004985c01007387 */ /* 0x000fe20000100a00 */
[----:B------:R-:W-:-:S03]  /*b780*/  ISETP.GE.U32.AND P6, PT, R76, 0x7fffff2c, PT ;  /* 0x7fffff2c4c00780c */ /* 0x000fc60003fc6070 */
[----:B------:R1:W-:Y:S04]  /*b790*/  STL.64 [R1+0x4a8], R82 ;  /* 0x0004a85201007387 */ /* 0x0003e80000100a00 */
[----:B------:R3:W-:Y:S04]  /*b7a0*/  LDGSTS.E [R77+0x48000], [R94.64], !P0 ;  /* 0x480000005e4d7fae */ /* 0x0007e8000c121844 */
[----:B------:R1:W-:Y:S04]  /*b7b0*/  LDGSTS.E [R77+0x48200], [R92.64], !P0 ;  /* 0x482000005c4d7fae */ /* 0x0003e8000c121844 */
[----:B------:R1:W-:Y:S01]  /*b7c0*/  LDGSTS.E [R77+0x48400], [R82.64], !P0 ;  /* 0x48400000524d7fae */ /* 0x0003e2000c121844 */
[----:B--2---:R-:W-:-:S05]  /*b7d0*/  IMAD.WIDE R26, R0, 0x4, R26 ;  /* 0x00000004001a7825 */ /* 0x004fca00078e021a */
[----:B------:R2:W-:Y:S04]  /*b7e0*/  STL.64 [R1+0x4c8], R26 ;  /* 0x0004c81a01007387 */ /* 0x0005e80000100a00 */
[----:B------:R2:W-:Y:S04]  /*b7f0*/  LDGSTS.E [R77+0x48600], [R26.64], !P0 ;  /* 0x486000001a4d7fae */ /* 0x0005e8000c121844 */
[----:B-1----:R-:W4:Y:S01]  /*b800*/  LDL.LU.64 R82, [R1+0x798] ;  /* 0x0007980001527983 */ /* 0x002f220000300a00 */
[----:B------:R-:W-:-:S03]  /*b810*/  IMAD.WIDE R96, R0, 0x4, R90 ;  /* 0x0000000400607825 */ /* 0x000fc600078e025a */
[----:B--2---:R-:W2:Y:S04]  /*b820*/  LDL.LU.64 R26, [R1+0x790] ;  /* 0x00079000011a7983 */ /* 0x004ea80000300a00 */
[----:B------:R1:W-:Y:S01]  /*b830*/  LDGSTS.E [R77+0x4a000], [R96.64], !P6 ;  /* 0x4a000000604d7fae */ /* 0x0003e2000f121844 */
[----:B---3--:R-:W-:-:S03]  /*b840*/  IMAD.WIDE R94, R0, 0x4, R80 ;  /* 0x00000004005e7825 */ /* 0x008fc600078e0250 */
[----:B------:R-:W3:Y:S01]  /*b850*/  LDL.LU.64 R80, [R1+0x788] ;  /* 0x0007880001507983 */ /* 0x000ee20000300a00 */
[----:B------:R-:W-:-:S03]  /*b860*/  IMAD.WIDE R92, R0, 0x4, R78 ;  /* 0x00000004005c7825 */ /* 0x000fc600078e024e */
[----:B------:R-:W-:Y:S04]  /*b870*/  STL.64 [R1+0x558], R96 ;  /* 0x0005586001007387 */ /* 0x000fe80000100a00 */
[----:B------:R-:W3:Y:S04]  /*b880*/  LDL.LU.64 R78, [R1+0x780] ;  /* 0x00078000014e7983 */ /* 0x000ee80000300a00 */
[----:B------:R-:W-:Y:S04]  /*b890*/  STL.64 [R1+0x570], R94 ;  /* 0x0005705e01007387 */ /* 0x000fe80000100a00 */
[----:B------:R1:W-:Y:S01]  /*b8a0*/  LDGSTS.E [R77+0x4a200], [R94.64], !P6 ;  /* 0x4a2000005e4d7fae */ /* 0x0003e2000f121844 */
[----:B------:R-:W-:Y:S01]  /*b8b0*/  IMAD.WIDE R90, R0, 0x4, R74 ;  /* 0x00000004005a7825 */ /* 0x000fe200078e024a */
[----:B------:R-:W-:-:S02]  /*b8c0*/  IADD3 R74, R252, -0xb1, RZ ;  /* 0xffffff4ffc4a7810 */ /* 0x000fc40007ffe0ff */
[----:B------:R1:W-:Y:S04]  /*b8d0*/  STL.64 [R1+0x590], R92 ;  /* 0x0005905c01007387 */ /* 0x0003e80000100a00 */
[----:B------:R1:W-:Y:S04]  /*b8e0*/  LDGSTS.E [R77+0x4a400], [R92.64], !P6 ;  /* 0x4a4000005c4d7fae */ /* 0x0003e8000f121844 */
[----:B------:R1:W-:Y:S04]  /*b8f0*/  STL.64 [R1+0x5a0], R90 ;  /* 0x0005a05a01007387 */ /* 0x0003e80000100a00 */
[----:B------:R1:W-:Y:S01]  /*b900*/  LDGSTS.E [R77+0x4a600], [R90.64], !P6 ;  /* 0x4a6000005a4d7fae */ /* 0x0003e2000f121844 */
[----:B------:R-:W-:-:S03]  /*b910*/  ISETP.GE.U32.AND P6, PT, R74, 0x7fffff10, PT ;  /* 0x7fffff104a00780c */ /* 0x000fc60003fc6070 */
[----:B-1----:R-:W3:Y:S04]  /*b920*/  LDL.LU.64 R92, [R1+0x778] ;  /* 0x00077800015c7983 */ /* 0x002ee80000300a00 */
[----:B------:R-:W3:Y:S04]  /*b930*/  LDL.LU.64 R74, [R1+0x770] ;  /* 0x00077000014a7983 */ /* 0x000ee80000300a00 */
[----:B------:R-:W3:Y:S01]  /*b940*/  LDL.LU.64 R90, [R1+0x768] ;  /* 0x00076800015a7983 */ /* 0x000ee20000300a00 */
[----:B------:R-:W-:-:S05]  /*b950*/  IMAD.WIDE R96, R0, 0x4, R88 ;  /* 0x0000000400607825 */ /* 0x000fca00078e0258 */
[----:B------:R1:W-:Y:S01]  /*b960*/  LDGSTS.E [R77+0x4c000], [R96.64], !P1 ;  /* 0x4c000000604d7fae */ /* 0x0003e2000c921844 */
[----:B------:R-:W-:-:S03]  /*b970*/  IMAD.WIDE R94, R0, 0x4, R84 ;  /* 0x00000004005e7825 */ /* 0x000fc600078e0254 */
[----:B------:R-:W3:Y:S04]  /*b980*/  LDL.LU.64 R84, [R1+0x760] ;  /* 0x0007600001547983 */ /* 0x000ee80000300a00 */
[----:B------:R-:W-:Y:S04]  /*b990*/  STL.64 [R1+0x5d0], R96 ;  /* 0x0005d06001007387 */ /* 0x000fe80000100a00 */
[----:B------:R-:W-:Y:S04]  /*b9a0*/  STL.64 [R1+0x600], R94 ;  /* 0x0006005e01007387 */ /* 0x000fe80000100a00 */
[----:B------:R4:W-:Y:S01]  /*b9b0*/  LDGSTS.E [R77+0x4c200], [R94.64], !P1 ;  /* 0x4c2000005e4d7fae */ /* 0x0009e2000c921844 */
[----:B------:R-:W-:-:S04]  /*b9c0*/  IMAD.WIDE R88, R0, 0x4, R72 ;  /* 0x0000000400587825 */ /* 0x000fc800078e0248 */
[----:B------:R-:W-:Y:S01]  /*b9d0*/  IMAD.WIDE R72, R0, 0x4, R250 ;  /* 0x0000000400487825 */ /* 0x000fe200078e02fa */
[----:B------:R-:W-:Y:S04]  /*b9e0*/  STL.64 [R1+0x610], R88 ;  /* 0x0006105801007387 */ /* 0x000fe80000100a00 */
[----:B------:R2:W-:Y:S04]  /*b9f0*/  LDGSTS.E [R77+0x4c400], [R88.64], !P1 ;  /* 0x4c400000584d7fae */ /* 0x0005e8000c921844 */
[----:B------:R1:W-:Y:S04]  /*ba00*/  STL.64 [R1+0x628], R72 ;  /* 0x0006284801007387 */ /* 0x0003e80000100a00 */
[----:B------:R1:W-:Y:S04]  /*ba10*/  LDGSTS.E [R77+0x4c600], [R72.64], !P1 ;  /* 0x4c600000484d7fae */ /* 0x0003e8000c921844 */
[----:B-1----:R-:W3:Y:S04]  /*ba20*/  LDL.LU.64 R72, [R1+0x758] ;  /* 0x0007580001487983 */ /* 0x002ee80000300a00 */
[----:B------:R-:W3:Y:S01]  /*ba30*/  LDL.LU.64 R250, [R1+0x750] ;  /* 0x0007500001fa7983 */ /* 0x000ee20000300a00 */
[----:B------:R-:W-:-:S04]  /*ba40*/  IADD3 R76, R252, -0xa1, RZ ;  /* 0xffffff5ffc4c7810 */ /* 0x000fc80007ffe0ff */
[----:B------:R-:W-:Y:S01]  /*ba50*/  ISETP.GE.U32.AND P3, PT, R76, 0x7fffff20, PT ;  /* 0x7fffff204c00780c */ /* 0x000fe20003f66070 */
[C---:B----4-:R-:W-:Y:S02]  /*ba60*/  IMAD.WIDE R94, R0.reuse, 0x4, R82 ;  /* 0x00000004005e7825 */ /* 0x050fe400078e0252 */
[----:B------:R-:W4:Y:S04]  /*ba70*/  LDL.LU.64 R82, [R1+0x748] ;  /* 0x0007480001527983 */ /* 0x000f280000300a00 */
[----:B------:R1:W-:Y:S01]  /*ba80*/  LDGSTS.E [R77+0x4e000], [R94.64], !P2 ;  /* 0x4e0000005e4d7fae */ /* 0x0003e2000d121844 */
[----:B--2---:R-:W-:-:S03]  /*ba90*/  IMAD.WIDE R88, R0, 0x4, R26 ;  /* 0x0000000400587825 */ /* 0x004fc600078e021a */
[----:B------:R-:W2:Y:S04]  /*baa0*/  LDL.LU.64 R26, [R1+0x740] ;  /* 0x00074000011a7983 */ /* 0x000ea80000300a00 */
[----:B------:R-:W-:Y:S04]  /*bab0*/  STL.64 [R1+0x640], R94 ;  /* 0x0006405e01007387 */ /* 0x000fe80000100a00 */
[----:B------:R1:W-:Y:S04]  /*bac0*/  STL.64 [R1+0x650], R88 ;  /* 0x0006505801007387 */ /* 0x0003e80000100a00 */
[----:B------:R1:W-:Y:S01]  /*bad0*/  LDGSTS.E [R77+0x4e200], [R88.64], !P2 ;  /* 0x4e200000584d7fae */ /* 0x0003e2000d121844 */
[----:B---3--:R-:W-:-:S04]  /*bae0*/  IMAD.WIDE R80, R0, 0x4, R80 ;  /* 0x0000000400507825 */ /* 0x008fc800078e0250 */
[C---:B------:R-:W-:Y:S01]  /*baf0*/  IMAD.WIDE R78, R0.reuse, 0x4, R78 ;  /* 0x00000004004e7825 */ /* 0x040fe200078e024e */
[----:B------:R3:W-:Y:S04]  /*bb00*/  STL.64 [R1+0x6a0], R80 ;  /* 0x0006a05001007387 */ /* 0x0007e80000100a00 */
[----:B------:R3:W-:Y:S04]  /*bb10*/  STL.64 [R1+0x6b0], R78 ;  /* 0x0006b04e01007387 */ /* 0x0007e80000100a00 */
[----:B------:R3:W-:Y:S04]  /*bb20*/  LDGSTS.E [R77+0x4e400], [R80.64], !P2 ;  /* 0x4e400000504d7fae */ /* 0x0007e8000d121844 */
[----:B-1----:R-:W2:Y:S04]  /*bb30*/  LDL.LU.64 R88, [R1+0x738] ;  /* 0x0007380001587983 */ /* 0x002ea80000300a00 */
[----:B------:R1:W-:Y:S04]  /*bb40*/  LDGSTS.E [R77+0x4e600], [R78.64], !P2 ;  /* 0x4e6000004e4d7fae */ /* 0x0003e8000d121844 */
[----:B---3--:R-:W2:Y:S01]  /*bb50*/  LDL.LU.64 R80, [R1+0x730] ;  /* 0x0007300001507983 */ /* 0x008ea20000300a00 */
[----:B------:R-:W-:-:S03]  /*bb60*/  IMAD.WIDE R94, R0, 0x4, R92 ;  /* 0x00000004005e7825 */ /* 0x000fc600078e025c */
[----:B-1----:R-:W2:Y:S01]  /*bb70*/  LDL.LU.64 R78, [R1+0x728] ;  /* 0x00072800014e7983 */ /* 0x002ea20000300a00 */
[----:B------:R-:W-:-:S03]  /*bb80*/  IMAD.WIDE R92, R0, 0x4, R74 ;  /* 0x00000004005c7825 */ /* 0x000fc600078e024a */
[----:B------:R1:W-:Y:S01]  /*bb90*/  LDGSTS.E [R77+0x50000], [R94.64], !P3 ;  /* 0x500000005e4d7fae */ /* 0x0003e2000d921844 */
[----:B------:R-:W-:-:S03]  /*bba0*/  IMAD.WIDE R90, R0, 0x4, R90 ;  /* 0x00000004005a7825 */ /* 0x000fc600078e025a */
[----:B------:R-:W2:Y:S04]  /*bbb0*/  LDL.LU.64 R74, [R1+0x720] ;  /* 0x00072000014a7983 */ /* 0x000ea80000300a00 */
[----:B------:R-:W-:Y:S04]  /*bbc0*/  STL.64 [R1+0x778], R94 ;  /* 0x0007785e01007387 */ /* 0x000fe80000100a00 */
[----:B------:R1:W-:Y:S04]  /*bbd0*/  STL.64 [R1+0x770], R92 ;  /* 0x0007705c01007387 */ /* 0x0003e80000100a00 */
[----:B------:R-:W-:Y:S04]  /*bbe0*/  STL.64 [R1+0x7a8], R90 ;  /* 0x0007a85a01007387 */ /* 0x000fe80000100a00 */
[----:B------:R1:W-:Y:S04]  /*bbf0*/  LDGSTS.E [R77+0x50200], [R92.64], !P3 ;  /* 0x502000005c4d7fae */ /* 0x0003e8000d921844 */
[----:B------:R1:W-:Y:S01]  /*bc00*/  LDGSTS.E [R77+0x50400], [R90.64], !P3 ;  /* 0x504000005a4d7fae */ /* 0x0003e2000d921844 */
[----:B------:R-:W-:-:S05]  /*bc10*/  IMAD.WIDE R84, R0, 0x4, R84 ;  /* 0x0000000400547825 */ /* 0x000fca00078e0254 */
[----:B------:R1:W-:Y:S04]  /*bc20*/  STL.64 [R1+0x7b8], R84 ;  /* 0x0007b85401007387 */ /* 0x0003e80000100a00 */
[----:B------:R1:W-:Y:S04]  /*bc30*/  LDGSTS.E [R77+0x50600], [R84.64], !P3 ;  /* 0x50600000544d7fae */ /* 0x0003e8000d921844 */
[----:B-1----:R-:W2:Y:S04]  /*bc40*/  LDL.LU.64 R92, [R1+0x718] ;  /* 0x00071800015c7983 */ /* 0x002ea80000300a00 */
[----:B------:R-:W2:Y:S01]  /*bc50*/  LDL.LU.64 R84, [R1+0x710] ;  /* 0x0007100001547983 */ /* 0x000ea20000300a00 */
[----:B------:R-:W-:-:S03]  /*bc60*/  IMAD.WIDE R94, R0, 0x4, R72 ;  /* 0x00000004005e7825 */ /* 0x000fc600078e0248 */
[----:B------:R-:W2:Y:S01]  /*bc70*/  LDL.LU.64 R72, [R1+0x708] ;  /* 0x0007080001487983 */ /* 0x000ea20000300a00 */
[----:B------:R-:W-:-:S03]  /*bc80*/  IMAD.WIDE R90, R0, 0x4, R250 ;  /* 0x00000004005a7825 */ /* 0x000fc600078e02fa */
[----:B------:R-:W2:Y:S01]  /*bc90*/  LDL.LU.64 R250, [R1+0x700] ;  /* 0x0007000001fa7983 */ /* 0x000ea20000300a00 */
[----:B------:R-:W-:-:S04]  /*bca0*/  IADD3 R76, R252, -0xa5, RZ ;  /* 0xffffff5bfc4c7810 */ /* 0x000fc80007ffe0ff */
[----:B------:R-:W-:Y:S01]  /*bcb0*/  ISETP.GE.U32.AND P4, PT, R76, 0x7fffff1c, PT ;  /* 0x7fffff1c4c00780c */ /* 0x000fe20003f86070 */
[----:B------:R-:W-:Y:S01]  /*bcc0*/  STL.64 [R1+0x758], R94 ;  /* 0x0007585e01007387 */ /* 0x000fe20000100a00 */
[----:B------:R-:W-:-:S03]  /*bcd0*/  IADD3 R76, R252, -0xa9, RZ ;  /* 0xffffff57fc4c7810 */ /* 0x000fc60007ffe0ff */
[----:B------:R1:W-:Y:S01]  /*bce0*/  STL.64 [R1+0x750], R90 ;  /* 0x0007505a01007387 */ /* 0x0003e20000100a00 */
[----:B------:R-:W-:-:S07]  /*bcf0*/  ISETP.GE.U32.AND P5, PT, R76, 0x7fffff18, PT ;  /* 0x7fffff184c00780c */ /* 0x000fce0003fa6070 */
[----:B------:R2:W-:Y:S04]  /*bd00*/  LDGSTS.E [R77+0x52000], [R94.64], !P4 ;  /* 0x520000005e4d7fae */ /* 0x0005e8000e121844 */
[----:B------:R1:W-:Y:S01]  /*bd10*/  LDGSTS.E [R77+0x52200], [R90.64], !P4 ;  /* 0x522000005a4d7fae */ /* 0x0003e2000e121844 */
[----:B------:R-:W-:-:S04]  /*bd20*/  IADD3 R76, R252, -0xad, RZ ;  /* 0xffffff53fc4c7810 */ /* 0x000fc80007ffe0ff */
[----:B------:R-:W-:Y:S01]  /*bd30*/  ISETP.GE.U32.AND P0, PT, R76, 0x7fffff14, PT ;  /* 0x7fffff144c00780c */ /* 0x000fe20003f06070 */
[----:B----4-:R-:W-:-:S04]  /*bd40*/  IMAD.WIDE R82, R0, 0x4, R82 ;  /* 0x0000000400527825 */ /* 0x010fc800078e0252 */
[C---:B--2---:R-:W-:Y:S01]  /*bd50*/  IMAD.WIDE R26, R0.reuse, 0x4, R26 ;  /* 0x00000004001a7825 */ /* 0x044fe200078e021a */
[----:B------:R2:W-:Y:S04]  /*bd60*/  STL.64 [R1+0x7c8], R82 ;  /* 0x0007c85201007387 */ /* 0x0005e80000100a00 */
[----:B------:R4:W-:Y:S04]  /*bd70*/  STL.64 [R1+0x7d8], R26 ;  /* 0x0007d81a01007387 */ /* 0x0009e80000100a00 */
[----:B-1----:R-:W3:Y:S04]  /*bd80*/  LDL.LU.64 R90, [R1+0x6f8] ;  /* 0x0006f800015a7983 */ /* 0x002ee80000300a00 */
[----:B------:R2:W-:Y:S04]  /*bd90*/  LDGSTS.E [R77+0x52400], [R82.64], !P4 ;  /* 0x52400000524d7fae */ /* 0x0005e8000e121844 */
[----:B------:R4:W-:Y:S04]  /*bda0*/  LDGSTS.E [R77+0x52600], [R26.64], !P4 ;  /* 0x526000001a4d7fae */ /* 0x0009e8000e121844 */
[----:B--2---:R-:W2:Y:S04]  /*bdb0*/  LDL.LU.64 R82, [R1+0x6f0] ;  /* 0x0006f00001527983 */ /* 0x004ea80000300a00 */
[----:B----4-:R-:W4:Y:S01]  /*bdc0*/  LDL.LU.64 R26, [R1+0x6e8] ;  /* 0x0006e800011a7983 */ /* 0x010f220000300a00 */
[----:B------:R-:W-:-:S05]  /*bdd0*/  IMAD.WIDE R96, R0, 0x4, R88 ;  /* 0x0000000400607825 */ /* 0x000fca00078e0258 */
[----:B------:R1:W-:Y:S01]  /*bde0*/  LDGSTS.E [R77+0x54000], [R96.64], !P5 ;  /* 0x54000000604d7fae */ /* 0x0003e2000e921844 */
[----:B------:R-:W-:-:S03]  /*bdf0*/  IMAD.WIDE R94, R0, 0x4, R80 ;  /* 0x00000004005e7825 */ /* 0x000fc600078e0250 */
[----:B------:R-:W4:Y:S01]  /*be00*/  LDL.LU.64 R80, [R1+0x4c0] ;  /* 0x0004c00001507983 */ /* 0x000f220000300a00 */
[----:B------:R-:W-:-:S03]  /*be10*/  IMAD.WIDE R88, R0, 0x4, R78 ;  /* 0x0000000400587825 */ /* 0x000fc600078e024e */
[----:B------:R-:W-:Y:S04]  /*be20*/  STL.64 [R1+0x828], R96 ;  /* 0x0008286001007387 */ /* 0x000fe80000100a00 */
[----:B------:R-:W-:Y:S01]  /*be30*/  STL.64 [R1+0x838], R94 ;  /* 0x0008385e01007387 */ /* 0x000fe20000100a00 */
[----:B------:R-:W-:Y:S01]  /*be40*/  IMAD.WIDE R78, R0, 0x4, R74 ;  /* 0x00000004004e7825 */ /* 0x000fe200078e024a */
[----:B------:R-:W-:Y:S02]  /*be50*/  IADD3 R74, R252, -0x86, RZ ;  /* 0xffffff7afc4a7810 */ /* 0x000fe40007ffe0ff */
[----:B------:R1:W-:Y:S04]  /*be60*/  LDGSTS.E [R77+0x54200], [R94.64], !P5 ;  /* 0x542000005e4d7fae */ /* 0x0003e8000e921844 */
[----:B------:R1:W-:Y:S04]  /*be70*/  STL.64 [R1+0x848], R88 ;  /* 0x0008485801007387 */ /* 0x0003e80000100a00 */
[----:B------:R1:W-:Y:S04]  /*be80*/  LDGSTS.E [R77+0x54400], [R88.64], !P5 ;  /* 0x54400000584d7fae */ /* 0x0003e8000e921844 */
[----:B------:R1:W-:Y:S04]  /*be90*/  STL.64 [R1+0x858], R78 ;  /* 0x0008584e01007387 */ /* 0x0003e80000100a00 */
[----:B------:R1:W-:Y:S01]  /*bea0*/  LDGSTS.E [R77+0x54600], [R78.64], !P5 ;  /* 0x546000004e4d7fae */ /* 0x0003e2000e921844 */
[----:B------:R-:W-:-:S03]  /*beb0*/  ISETP.GE.U32.AND P5, PT, R74, 0x7fffff3b, PT ;  /* 0x7fffff3b4a00780c */ /* 0x000fc60003fa6070 */
[----:B-1----:R-:W4:Y:S04]  /*bec0*/  LDL.LU.64 R88, [R1+0x4b0] ;  /* 0x0004b00001587983 */ /* 0x002f280000300a00 */
[----:B------:R-:W4:Y:S04]  /*bed0*/  LDL.LU.64 R74, [R1+0x4a0] ;  /* 0x0004a000014a7983 */ /* 0x000f280000300a00 */
[----:B------:R-:W4:Y:S01]  /*bee0*/  LDL.LU.64 R78, [R1+0x488] ;  /* 0x00048800014e7983 */ /* 0x000f220000300a00 */
[----:B------:R-:W-:-:S05]  /*bef0*/  IMAD.WIDE R96, R0, 0x4, R92 ;  /* 0x0000000400607825 */ /* 0x000fca00078e025c */
[----:B------:R1:W-:Y:S01]  /*bf00*/  LDGSTS.E [R77+0x56000], [R96.64], !P0 ;  /* 0x56000000604d7fae */ /* 0x0003e2000c121844 */
[----:B------:R-:W-:-:S03]  /*bf10*/  IMAD.WIDE R94, R0, 0x4, R84 ;  /* 0x00000004005e7825 */ /* 0x000fc600078e0254 */
[----:B------:R-:W4:Y:S04]  /*bf20*/  LDL.LU.64 R84, [R1+0x478] ;  /* 0x0004780001547983 */ /* 0x000f280000300a00 */
[----:B------:R-:W-:Y:S04]  /*bf30*/  STL.64 [R1+0xa08], R96 ;  /* 0x000a086001007387 */ /* 0x000fe80000100a00 */
[----:B------:R-:W-:Y:S04]  /*bf40*/  STL.64 [R1+0xc10], R94 ;  /* 0x000c105e01007387 */ /* 0x000fe80000100a00 */
[----:B------:R3:W-:Y:S01]  /*bf50*/  LDGSTS.E [R77+0x56200], [R94.64], !P0 ;  /* 0x562000005e4d7fae */ /* 0x0007e2000c121844 */
[----:B------:R-:W-:-:S04]  /*bf60*/  IMAD.WIDE R72, R0, 0x4, R72 ;  /* 0x0000000400487825 */ /* 0x000fc800078e0248 */
[----:B------:R-:W-:Y:S01]  /*bf70*/  IMAD.WIDE R92, R0, 0x4, R250 ;  /* 0x00000004005c7825 */ /* 0x000fe200078e02fa */
[----:B------:R1:W-:Y:S04]  /*bf80*/  STL.64 [R1+0xc28], R72 ;  /* 0x000c284801007387 */ /* 0x0003e80000100a00 */
[----:B------:R1:W-:Y:S04]  /*bf90*/  STL.64 [R1+0xc48], R92 ;  /* 0x000c485c01007387 */ /* 0x0003e80000100a00 */
[----:B------:R1:W-:Y:S01]  /*bfa0*/  LDGSTS.E [R77+0x56400], [R72.64], !P0 ;  /* 0x56400000484d7fae */ /* 0x0003e2000c121844 */
[----:B------:R-:W-:-:S03]  /*bfb0*/  IADD3 R76, R252, -0xb5, RZ ;  /* 0xffffff4bfc4c7810 */ /* 0x000fc60007ffe0ff */
[----:B------:R2:W-:Y:S04]  /*bfc0*/  LDGSTS.E [R77+0x56600], [R92.64], !P0 ;  /* 0x566000005c4d7fae */ /* 0x0005e8000c121844 */
[----:B-1----:R-:W4:Y:S04]  /*bfd0*/  LDL.LU.64 R72, [R1+0x460] ;  /* 0x0004600001487983 */ /* 0x002f280000300a00 */
[----:B------:R-:W4:Y:S01]  /*bfe0*/  LDL.LU.64 R250, [R1+0x450] ;  /* 0x0004500001fa7983 */ /* 0x000f220000300a00 */
[----:B------:R-:W-:Y:S01]  /*bff0*/  ISETP.GE.U32.AND P1, PT, R76, 0x7fffff0c, PT ;  /* 0x7fffff0c4c00780c */ /* 0x000fe20003f26070 */
[----:B---3--:R-:W-:-:S05]  /*c000*/  IMAD.WIDE R94, R0, 0x4, R90 ;  /* 0x00000004005e7825 */ /* 0x008fca00078e025a */
[----:B------:R1:W-:Y:S01]  /*c010*/  LDGSTS.E [R77+0x58000], [R94.64], !P6 ;  /* 0x580000005e4d7fae */ /* 0x0003e2000f121844 */
[----:B--2---:R-:W-:-:S04]  /*c020*/  IMAD.WIDE R90, R0, 0x4, R82 ;  /* 0x00000004005a7825 */ /* 0x004fc800078e0252 */
[C---:B----4-:R-:W-:Y:S01]  /*c030*/  IMAD.WIDE R82, R0.reuse, 0x4, R26 ;  /* 0x0000000400527825 */ /* 0x050fe200078e021a */
[----:B------:R2:W-:Y:S04]  /*c040*/  LDGSTS.E [R77+0x58200], [R90.64], !P6 ;  /* 0x582000005a4d7fae */ /* 0x0005e8000f121844 */
[----:B------:R-:W3:Y:S04]  /*c050*/  LDL.LU.64 R26, [R1+0x440] ;  /* 0x00044000011a7983 */ /* 0x000ee80000300a00 */
[----:B------:R-:W-:Y:S04]  /*c060*/  STL.64 [R1+0xc80], R94 ;  /* 0x000c805e01007387 */ /* 0x000fe80000100a00 */
[----:B------:R-:W4:Y:S01]  /*c070*/  LDL.LU.64 R92, [R1+0x430] ;  /* 0x00043000015c7983 */ /* 0x000f220000300a00 */
[----:B------:R-:W-:-:S03]  /*c080*/  IMAD.WIDE R80, R0, 0x4, R80 ;  /* 0x0000000400507825 */ /* 0x000fc600078e0250 */
[----:B------:R2:W-:Y:S04]  /*c090*/  STL.64 [R1+0xc90], R90 ;  /* 0x000c905a01007387 */ /* 0x0005e80000100a00 */
[----:B------:R1:W-:Y:S04]  /*c0a0*/  STL.64 [R1+0xca0], R82 ;  /* 0x000ca05201007387 */ /* 0x0003e80000100a00 */
[----:B------:R1:W-:Y:S04]  /*c0b0*/  STL.64 [R1+0xcb0], R80 ;  /* 0x000cb05001007387 */ /* 0x0003e80000100a00 */
[----:B--2---:R-:W3:Y:S04]  /*c0c0*/  LDL.LU.64 R90, [R1+0x420] ;  /* 0x00042000015a7983 */ /* 0x004ee80000300a00 */
[----:B------:R1:W-:Y:S04]  /*c0d0*/  LDGSTS.E [R77+0x58400], [R82.64], !P6 ;  /* 0x58400000524d7fae */ /* 0x0003e8000f121844 */
[----:B------:R1:W-:Y:S04]  /*c0e0*/  LDGSTS.E [R77+0x58600], [R80.64], !P6 ;  /* 0x58600000504d7fae */ /* 0x0003e8000f121844 */
[----:B-1----:R-:W3:Y:S04]  /*c0f0*/  LDL.LU.64 R82, [R1+0x410] ;  /* 0x0004100001527983 */ /* 0x002ee80000300a00 */
[----:B------:R-:W3:Y:S01]  /*c100*/  LDL.LU.64 R80, [R1+0x3d8] ;  /* 0x0003d80001507983 */ /* 0x000ee20000300a00 */
[----:B------:R-:W-:-:S04]  /*c110*/  IMAD.WIDE R94, R0, 0x4, R88 ;  /* 0x00000004005e7825 */ /* 0x000fc800078e0258 */
[C---:B------:R-:W-:Y:S01]  /*c120*/  IMAD.WIDE R74, R0.reuse, 0x4, R74 ;  /* 0x00000004004a7825 */ /* 0x040fe200078e024a */
[----:B------:R1:W-:Y:S03]  /*c130*/  LDGSTS.E [R77+0x5a000], [R94.64], !P1 ;  /* 0x5a0000005e4d7fae */ /* 0x0003e6000c921844 */
[C---:B------:R-:W-:Y:S01]  /*c140*/  IMAD.WIDE R88, R0.reuse, 0x4, R78 ;  /* 0x0000000400587825 */ /* 0x040fe200078e024e */
[----:B------:R1:W-:Y:S04]  /*c150*/  LDGSTS.E [R77+0x5a200], [R74.64], !P1 ;  /* 0x5a2000004a4d7fae */ /* 0x0003e8000c921844 */
[----:B------:R-:W3:Y:S04]  /*c160*/  LDL.LU.64 R78, [R1+0x3c8] ;  /* 0x0003c800014e7983 */ /* 0x000ee80000300a00 */
[----:B------:R-:W-:Y:S04]  /*c170*/  STL.64 [R1+0xcc0], R94 ;  /* 0x000cc05e01007387 */ /* 0x000fe80000100a00 */
[----:B------:R1:W-:Y:S04]  /*c180*/  STL.64 [R1+0xcd0], R74 ;  /* 0x000cd04a01007387 */ /* 0x0003e80000100a00 */
[----:B------:R1:W-:Y:S04]  /*c190*/  STL.64 [R1+0xce0], R88 ;  /* 0x000ce05801007387 */ /* 0x0003e80000100a00 */
[----:B------:R1:W-:Y:S01]  /*c1a0*/  LDGSTS.E [R77+0x5a400], [R88.64], !P1 ;  /* 0x5a400000584d7fae */ /* 0x0003e2000c921844 */
[----:B------:R-:W-:-:S05]  /*c1b0*/  IMAD.WIDE R84, R0, 0x4, R84 ;  /* 0x0000000400547825 */ /* 0x000fca00078e0254 */
[----:B------:R1:W-:Y:S04]  /*c1c0*/  STL.64 [R1+0xcf0], R84 ;  /* 0x000cf05401007387 */ /* 0x0003e80000100a00 */
[----:B-1----:R-:W3:Y:S04]  /*c1d0*/  LDL.LU.64 R74, [R1+0x3b8] ;  /* 0x0003b800014a7983 */ /* 0x002ee80000300a00 */
[----:B------:R1:W-:Y:S04]  /*c1e0*/  LDGSTS.E [R77+0x5a600], [R84.64], !P1 ;  /* 0x5a600000544d7fae */ /* 0x0003e8000c921844 */
[----:B------:R-:W3:Y:S04]  /*c1f0*/  LDL.LU.64 R88, [R1+0x3b0] ;  /* 0x0003b00001587983 */ /* 0x000ee80000300a00 */
[----:B-1----:R-:W3:Y:S01]  /*c200*/  LDL.LU.64 R84, [R1+0x3a8] ;  /* 0x0003a80001547983 */ /* 0x002ee20000300a00 */
[----:B------:R-:W-:-:S04]  /*c210*/  IMAD.WIDE R94, R0, 0x4, R72 ;  /* 0x00000004005e7825 */ /* 0x000fc800078e0248 */
[----:B------:R-:W-:Y:S01]  /*c220*/  IMAD.WIDE R72, R0, 0x4, R250 ;  /* 0x0000000400487825 */ /* 0x000fe200078e02fa */
[----:B------:R-:W-:Y:S04]  /*c230*/  STL.64 [R1+0xcf8], R94 ;  /* 0x000cf85e01007387 */ /* 0x000fe80000100a00 */
[----:B------:R-:W3:Y:S01]  /*c240*/  LDL.LU.64 R250, [R1+0x3a0] ;  /* 0x0003a00001fa7983 */ /* 0x000ee20000300a00 */
[----:B------:R-:W-:-:S04]  /*c250*/  IADD3 R76, R252, -0xb9, RZ ;  /* 0xffffff47fc4c7810 */ /* 0x000fc80007ffe0ff */
[----:B------:R-:W-:Y:S02]  /*c260*/  ISETP.GE.U32.AND P2, PT, R76, 0x7fffff08, PT ;  /* 0x7fffff084c00780c */ /* 0x000fe40003f46070 */
[----:B------:R-:W-:-:S04]  /*c270*/  IADD3 R76, R252, -0xbd, RZ ;  /* 0xffffff43fc4c7810 */ /* 0x000fc80007ffe0ff */
[----:B------:R-:W-:Y:S02]  /*c280*/  ISETP.GE.U32.AND P3, PT, R76, 0x7fffff04, PT ;  /* 0x7fffff044c00780c */ /* 0x000fe40003f66070 */
[----:B------:R-:W-:-:S04]  /*c290*/  IADD3 R76, R252, -0x82, RZ ;  /* 0xffffff7efc4c7810 */ /* 0x000fc80007ffe0ff */
[----:B------:R-:W-:Y:S01]  /*c2a0*/  ISETP.GE.U32.AND P4, PT, R76, 0x7fffff3f, PT ;  /* 0x7fffff3f4c00780c */ /* 0x000fe20003f86070 */
[----:B------:R1:W-:Y:S01]  /*c2b0*/  STL.64 [R1+0xd00], R72 ;  /* 0x000d004801007387 */ /* 0x0003e20000100a00 */
[----:B------:R-:W-:-:S03]  /*c2c0*/  IADD3 R76, R252, -0x8a, RZ ;  /* 0xffffff76fc4c7810 */ /* 0x000fc60007ffe0ff */
[----:B------:R3:W-:Y:S01]  /*c2d0*/  LDGSTS.E [R77+0x5c000], [R94.64], !P2 ;  /* 0x5c0000005e4d7fae */ /* 0x0007e2000d121844 */
[----:B------:R-:W-:Y:S02]  /*c2e0*/  ISETP.GE.U32.AND P0, PT, R76, 0x7fffff37, PT ;  /* 0x7fffff374c00780c */ /* 0x000fe40003f06070 */
[----:B------:R-:W-:Y:S01]  /*c2f0*/  IADD3 R76, R252, -0x8e, RZ ;  /* 0xffffff72fc4c7810 */ /* 0x000fe20007ffe0ff */
[----:B------:R1:W-:Y:S03]  /*c300*/  LDGSTS.E [R77+0x5c200], [R72.64], !P2 ;  /* 0x5c200000484d7fae */ /* 0x0003e6000d121844 */
[----:B------:R-:W-:Y:S02]  /*c310*/  ISETP.GE.U32.AND P6, PT, R76, 0x7fffff33, PT ;  /* 0x7fffff334c00780c */ /* 0x000fe40003fc6070 */
[----:B------:R-:W-:-:S04]  /*c320*/  IADD3 R76, R252, -0x92, RZ ;  /* 0xffffff6efc4c7810 */ /* 0x000fc80007ffe0ff */
[----:B------:R-:W-:Y:S02]  /*c330*/  ISETP.GE.U32.AND P1, PT, R76, 0x7fffff2f, PT ;  /* 0x7fffff2f4c00780c */ /* 0x000fe40003f26070 */
[----:B------:R-:W-:Y:S01]  /*c340*/  IADD3 R76, R252, -0x96, RZ ;  /* 0xffffff6afc4c7810 */ /* 0x000fe20007ffe0ff */
[----:B---3--:R-:W-:-:S04]  /*c350*/  IMAD.WIDE R26, R0, 0x4, R26 ;  /* 0x00000004001a7825 */ /* 0x008fc800078e021a */
[C---:B----4-:R-:W-:Y:S01]  /*c360*/  IMAD.WIDE R92, R0.reuse, 0x4, R92 ;  /* 0x00000004005c7825 */ /* 0x050fe200078e025c */
[----:B------:R3:W-:Y:S04]  /*c370*/  STL.64 [R1+0xd08], R26 ;  /* 0x000d081a01007387 */ /* 0x0007e80000100a00 */
[----:B------:R4:W-:Y:S04]  /*c380*/  STL.64 [R1+0xd10], R92 ;  /* 0x000d105c01007387 */ /* 0x0009e80000100a00 */
[----:B------:R3:W-:Y:S04]  /*c390*/  LDGSTS.E [R77+0x5c400], [R26.64], !P2 ;  /* 0x5c4000001a4d7fae */ /* 0x0007e8000d121844 */
[----:B-1----:R-:W2:Y:S01]  /*c3a0*/  LDL.LU.64 R72, [R1+0x398] ;  /* 0x0003980001487983 */ /* 0x002ea20000300a00 */
[----:B---3--:R-:W-:-:S03]  /*c3b0*/  IMAD.WIDE R94, R0, 0x4, R90 ;  /* 0x00000004005e7825 */ /* 0x008fc600078e025a */
[----:B------:R4:W-:Y:S04]  /*c3c0*/  LDGSTS.E [R77+0x5c600], [R92.64], !P2 ;  /* 0x5c6000005c4d7fae */ /* 0x0009e8000d121844 */
[----:B------:R-:W3:Y:S01]  /*c3d0*/  LDL.LU.64 R26, [R1+0x390] ;  /* 0x00039000011a7983 */ /* 0x000ee20000300a00 */
[----:B----4-:R-:W-:-:S04]  /*c3e0*/  IMAD.WIDE R92, R0, 0x4, R82 ;  /* 0x00000004005c7825 */ /* 0x010fc800078e0252 */
[----:B------:R-:W-:Y:S01]  /*c3f0*/  IMAD.WIDE R90, R0, 0x4, R80 ;  /* 0x00000004005a7825 */ /* 0x000fe200078e0250 */
[----:B------:R-:W4:Y:S04]  /*c400*/  LDL.LU.64 R82, [R1+0x388] ;  /* 0x0003880001527983 */ /* 0x000f280000300a00 */
[----:B------:R-:W-:Y:S04]  /*c410*/  STL.64 [R1+0xd18], R94 ;  /* 0x000d185e01007387 */ /* 0x000fe80000100a00 */
[----:B------:R-:W4:Y:S01]  /*c420*/  LDL.LU.64 R80, [R1+0x380] ;  /* 0x0003800001507983 */ /* 0x000f220000300a00 */
[----:B------:R-:W-:-:S02]  /*c430*/  ISETP.GE.U32.AND P2, PT, R76, 0x7fffff2b, PT ;  /* 0x7fffff2b4c00780c */ /* 0x000fc40003f46070 */
[----:B------:R-:W-:Y:S01]  /*c440*/  IADD3 R76, R252, -0x9a, RZ ;  /* 0xffffff66fc4c7810 */ /* 0x000fe20007ffe0ff */
[----:B------:R1:W-:Y:S01]  /*c450*/  STL.64 [R1+0xd20], R92 ;  /* 0x000d205c01007387 */ /* 0x0003e20000100a00 */
[----:B------:R-:W-:-:S03]  /*c460*/  IMAD.WIDE R78, R0, 0x4, R78 ;  /* 0x00000004004e7825 */ /* 0x000fc600078e024e */
[----:B------:R1:W-:Y:S04]  /*c470*/  LDGSTS.E [R77+0x5e000], [R94.64], !P3 ;  /* 0x5e0000005e4d7fae */ /* 0x0003e8000d921844 */
[----:B------:R-:W-:Y:S04]  /*c480*/  STL.64 [R1+0xd28], R90 ;  /* 0x000d285a01007387 */ /* 0x000fe80000100a00 */
[----:B------:R1:W-:Y:S04]  /*c490*/  LDGSTS.E [R77+0x5e200], [R92.64], !P3 ;  /* 0x5e2000005c4d7fae */ /* 0x0003e8000d921844 */
[----:B------:R1:W-:Y:S04]  /*c4a0*/  STL.64 [R1+0xd30], R78 ;  /* 0x000d304e01007387 */ /* 0x0003e80000100a00 */
[----:B------:R1:W-:Y:S04]  /*c4b0*/  LDGSTS.E [R77+0x5e400], [R90.64], !P3 ;  /* 0x5e4000005a4d7fae */ /* 0x0003e8000d921844 */
[----:B------:R1:W-:Y:S01]  /*c4c0*/  LDGSTS.E [R77+0x5e600], [R78.64], !P3 ;  /* 0x5e6000004e4d7fae */ /* 0x0003e2000d921844 */
[----:B------:R-:W-:-:S03]  /*c4d0*/  ISETP.GE.U32.AND P3, PT, R76, 0x7fffff27, PT ;  /* 0x7fffff274c00780c */ /* 0x000fc60003f66070 */
[----:B-1----:R-:W4:Y:S01]  /*c4e0*/  LDL.LU.64 R92, [R1+0x378] ;  /* 0x00037800015c7983 */ /* 0x002f220000300a00 */
[----:B------:R-:W-:-:S05]  /*c4f0*/  IMAD.WIDE R96, R0, 0x4, R74 ;  /* 0x0000000400607825 */ /* 0x000fca00078e024a */
[----:B------:R1:W-:Y:S01]  /*c500*/  LDGSTS.E [R86+0x40800], [R96.64], !P4 ;  /* 0x4080000060567fae */ /* 0x0003e2000e121844 */
[----:B------:R-:W-:-:S03]  /*c510*/  IMAD.WIDE R94, R0, 0x4, R88 ;  /* 0x00000004005e7825 */ /* 0x000fc600078e0258 */
[----:B------:R-:W4:Y:S04]  /*c520*/  LDL.LU.64 R78, [R1+0x368] ;  /* 0x00036800014e7983 */ /* 0x000f280000300a00 */
[----:B------:R-:W4:Y:S01]  /*c530*/  LDL.LU.64 R76, [R1+0x358] ;  /* 0x00035800014c7983 */ /* 0x000f220000300a00 */
[----:B------:R-:W-:-:S03]  /*c540*/  IMAD.WIDE R90, R0, 0x4, R84 ;  /* 0x00000004005a7825 */ /* 0x000fc600078e0254 */
[----:B------:R-:W-:Y:S04]  /*c550*/  STL.64 [R1+0xb0], R96 ;  /* 0x0000b06001007387 */ /* 0x000fe80000100a00 */
[----:B------:R-:W4:Y:S04]  /*c560*/  LDL.LU.64 R74, [R1+0x348] ;  /* 0x00034800014a7983 */ /* 0x000f280000300a00 */
[----:B------:R-:W-:Y:S04]  /*c570*/  STL.64 [R1+0xc0], R94 ;  /* 0x0000c05e01007387 */ /* 0x000fe80000100a00 */
[----:B------:R1:W-:Y:S01]  /*c580*/  STL.64 [R1+0xd0], R90 ;  /* 0x0000d05a01007387 */ /* 0x0003e20000100a00 */
[----:B------:R-:W-:-:S03]  /*c590*/  IMAD.WIDE R88, R0, 0x4, R250 ;  /* 0x0000000400587825 */ /* 0x000fc600078e02fa */
[----:B------:R2:W-:Y:S04]  /*c5a0*/  LDGSTS.E [R86+0x40a00], [R94.64], !P4 ;  /* 0x40a000005e567fae */ /* 0x0005e8000e121844 */
[----:B------:R1:W-:Y:S04]  /*c5b0*/  STL.64 [R1+0xe0], R88 ;  /* 0x0000e05801007387 */ /* 0x0003e80000100a00 */
[----:B------:R-:W4:Y:S01]  /*c5c0*/  LDL.LU.64 R250, [R1+0x338] ;  /* 0x0003380001fa7983 */ /* 0x000f220000300a00 */
[----:B------:R-:W-:-:S03]  /*c5d0*/  IADD3 R84, R252, -0x9e, RZ ;  /* 0xffffff62fc547810 */ /* 0x000fc60007ffe0ff */
[----:B------:R1:W-:Y:S04]  /*c5e0*/  LDGSTS.E [R86+0x40c00], [R90.64], !P4 ;  /* 0x40c000005a567fae */ /* 0x0003e8000e121844 */
[----:B------:R1:W-:Y:S01]  /*c5f0*/  LDGSTS.E [R86+0x40e00], [R88.64], !P4 ;  /* 0x40e0000058567fae */ /* 0x0003e2000e121844 */
[----:B------:R-:W-:-:S03]  /*c600*/  ISETP.GE.U32.AND P4, PT, R84, 0x7fffff23, PT ;  /* 0x7fffff235400780c */ /* 0x000fc60003f86070 */
[----:B-1----:R-:W4:Y:S04]  /*c610*/  LDL.LU.64 R90, [R1+0x328] ;  /* 0x00032800015a7983 */ /* 0x002f280000300a00 */
[----:B------:R-:W4:Y:S01]  /*c620*/  LDL.LU.64 R88, [R1+0x318] ;  /* 0x0003180001587983 */ /* 0x000f220000300a00 */
[----:B--2---:R-:W-:-:S05]  /*c630*/  IMAD.WIDE R94, R0, 0x4, R72 ;  /* 0x00000004005e7825 */ /* 0x004fca00078e0248 */
[----:B------:R-:W-:Y:S01]  /*c640*/  STL.64 [R1+0x1d0], R94 ;  /* 0x0001d05e01007387 */ /* 0x000fe20000100a00 */
[----:B---3--:R-:W-:-:S03]  /*c650*/  IMAD.WIDE R26, R0, 0x4, R26 ;  /* 0x00000004001a7825 */ /* 0x008fc600078e021a */
[----:B------:R-:W2:Y:S04]  /*c660*/  LDL.LU.64 R72, [R1+0x308] ;  /* 0x0003080001487983 */ /* 0x000ea80000300a00 */
[----:B------:R1:W-:Y:S04]  /*c670*/  STL.64 [R1+0x1d8], R26 ;  /* 0x0001d81a01007387 */ /* 0x0003e80000100a00 */
[----:B------:R3:W-:Y:S04]  /*c680*/  LDGSTS.E [R86+0x42800], [R94.64], !P5 ;  /* 0x428000005e567fae */ /* 0x0007e8000e921844 */
[----:B------:R1:W-:Y:S01]  /*c690*/  LDGSTS.E [R86+0x42a00], [R26.64], !P5 ;  /* 0x42a000001a567fae */ /* 0x0003e2000e921844 */
[----:B----4-:R-:W-:-:S04]  /*c6a0*/  IMAD.WIDE R84, R0, 0x4, R82 ;  /* 0x0000000400547825 */ /* 0x010fc800078e0252 */
[----:B------:R-:W-:Y:S01]  /*c6b0*/  IMAD.WIDE R82, R0, 0x4, R80 ;  /* 0x0000000400527825 */ /* 0x000fe200078e0250 */
[----:B------:R-:W-:Y:S01]  /*c6c0*/  IADD3 R80, R252, -0xa2, RZ ;  /* 0xffffff5efc507810 */ /* 0x000fe20007ffe0ff */
[----:B------:R4:W-:Y:S04]  /*c6d0*/  STL.64 [R1+0x1e0], R84 ;  /* 0x0001e05401007387 */ /* 0x0009e80000100a00 */
[----:B------:R3:W-:Y:S04]  /*c6e0*/  STL.64 [R1+0x1e8], R82 ;  /* 0x0001e85201007387 */ /* 0x0007e80000100a00 */
[----:B-1----:R-:W2:Y:S04]  /*c6f0*/  LDL.LU.64 R26, [R1+0x2f8] ;  /* 0x0002f800011a7983 */ /* 0x002ea80000300a00 */
[----:B------:R4:W-:Y:S04]  /*c700*/  LDGSTS.E [R86+0x42c00], [R84.64], !P5 ;  /* 0x42c0000054567fae */ /* 0x0009e8000e921844 */
[----:B------:R3:W-:Y:S01]  /*c710*/  LDGSTS.E [R86+0x42e00], [R82.64], !P5 ;  /* 0x42e0000052567fae */ /* 0x0007e2000e921844 */
[----:B------:R-:W-:-:S03]  /*c720*/  ISETP.GE.U32.AND P5, PT, R80, 0x7fffff1f, PT ;  /* 0x7fffff1f5000780c */ /* 0x000fc60003fa6070 */
[----:B----4-:R-:W4:Y:S04]  /*c730*/  LDL.LU.64 R84, [R1+0x2d8] ;  /* 0x0002d80001547983 */ /* 0x010f280000300a00 */
[----:B---3--:R-:W3:Y:S04]  /*c740*/  LDL.LU.64 R82, [R1+0x288] ;  /* 0x0002880001527983 */ /* 0x008ee80000300a00 */
[----:B------:R-:W3:Y:S01]  /*c750*/  LDL.LU.64 R80, [R1+0x278] ;  /* 0x0002780001507983 */ /* 0x000ee20000300a00 */
[----:B------:R-:W-:-:S04]  /*c760*/  IMAD.WIDE R94, R0, 0x4, R92 ;  /* 0x00000004005e7825 */ /* 0x000fc800078e025c */
[C---:B------:R-:W-:Y:S01]  /*c770*/  IMAD.WIDE R92, R0.reuse, 0x4, R78 ;  /* 0x00000004005c7825 */ /* 0x040fe200078e024e */
[----:B------:R-:W-:Y:S03]  /*c780*/  STL.64 [R1+0x250], R94 ;  /* 0x0002505e01007387 */ /* 0x000fe60000100a00 */
[C---:B------:R-:W-:Y:S01]  /*c790*/  IMAD.WIDE R78, R0.reuse, 0x4, R76 ;  /* 0x00000004004e7825 */ /* 0x040fe200078e024c */
[----:B------:R1:W-:Y:S04]  /*c7a0*/  LDGSTS.E [R86+0x44800], [R94.64], !P0 ;  /* 0x448000005e567fae */ /* 0x0003e8000c121844 */
[----:B------:R-:W-:Y:S01]  /*c7b0*/  STL.64 [R1+0x260], R92 ;  /* 0x0002605c01007387 */ /* 0x000fe20000100a00 */
[----:B------:R-:W-:Y:S01]  /*c7c0*/  IMAD.WIDE R76, R0, 0x4, R74 ;  /* 0x00000004004c7825 */ /* 0x000fe200078e024a */
[----:B------:R-:W-:-:S02]  /*c7d0*/  IADD3 R74, R252, -0xa6, RZ ;  /* 0xffffff5afc4a7810 */ /* 0x000fc40007ffe0ff */
[----:B------:R1:W-:Y:S04]  /*c7e0*/  LDGSTS.E [R86+0x44a00], [R92.64], !P0 ;  /* 0x44a000005c567fae */ /* 0x0003e8000c121844 */
[----:B------:R-:W-:Y:S04]  /*c7f0*/  STL.64 [R1+0x270], R78 ;  /* 0x0002704e01007387 */ /* 0x000fe80000100a00 */
        /* <DEDUP_REMOVED lines=8> */
[----:B------:R-:W-:Y:S04]  /*c880*/  STL.64 [R1+0x2c0], R94 ;  /* 0x0002c05e01007387 */ /* 0x000fe80000100a00 */
[----:B------:R-:W3:Y:S04]  /*c890*/  LDL.LU.64 R250, [R1+0x238] ;  /* 0x0002380001fa7983 */ /* 0x000ee80000300a00 */
[----:B------:R1:W-:Y:S01]  /*c8a0*/  LDGSTS.E [R86+0x46800], [R94.64], !P6 ;  /* 0x468000005e567fae */ /* 0x0003e2000f121844 */
[----:B------:R-:W-:-:S04]  /*c8b0*/  IMAD.WIDE R92, R0, 0x4, R90 ;  /* 0x00000004005c7825 */ /* 0x000fc800078e025a */
[C---:B------:R-:W-:Y:S01]  /*c8c0*/  IMAD.WIDE R90, R0.reuse, 0x4, R88 ;  /* 0x00000004005a7825 */ /* 0x040fe200078e0258 */
[----:B------:R-:W-:Y:S04]  /*c8d0*/  STL.64 [R1+0x2c8], R92 ;  /* 0x0002c85c01007387 */ /* 0x000fe80000100a00 */
[----:B------:R1:W-:Y:S04]  /*c8e0*/  LDGSTS.E [R86+0x46a00], [R92.64], !P6 ;  /* 0x46a000005c567fae */ /* 0x0003e8000f121844 */
[----:B------:R1:W-:Y:S04]  /*c8f0*/  STL.64 [R1+0x2f0], R90 ;  /* 0x0002f05a01007387 */ /* 0x0003e80000100a00 */
[----:B------:R1:W-:Y:S01]  /*c900*/  LDGSTS.E [R86+0x46c00], [R90.64], !P6 ;  /* 0x46c000005a567fae */ /* 0x0003e2000f121844 */
[----:B--2---:R-:W-:Y:S01]  /*c910*/  IMAD.WIDE R88, R0, 0x4, R72 ;  /* 0x0000000400587825 */ /* 0x004fe200078e0248 */
[----:B------:R-:W-:-:S04]  /*c920*/  IADD3 R72, R252, -0xaa, RZ ;  /* 0xffffff56fc487810 */ /* 0x000fc80007ffe0ff */
[----:B------:R4:W-:Y:S04]  /*c930*/  STL.64 [R1+0x300], R88 ;  /* 0x0003005801007387 */ /* 0x0009e80000100a00 */
[----:B------:R4:W-:Y:S01]  /*c940*/  LDGSTS.E [R86+0x46e00], [R88.64], !P6 ;  /* 0x46e0000058567fae */ /* 0x0009e2000f121844 */
[----:B------:R-:W-:-:S03]  /*c950*/  ISETP.GE.U32.AND P6, PT, R72, 0x7fffff17, PT ;  /* 0x7fffff174800780c */ /* 0x000fc60003fc6070 */
[----:B------:R-:W2:Y:S01]  /*c960*/  LDL.LU.64 R72, [R1+0x228] ;  /* 0x0002280001487983 */ /* 0x000ea20000300a00 */
[----:B-1----:R-:W-:-:S03]  /*c970*/  IMAD.WIDE R90, R0, 0x4, R26 ;  /* 0x00000004005a7825 */ /* 0x002fc600078e021a */
[----:B------:R-:W2:Y:S04]  /*c980*/  LDL.LU.64 R26, [R1+0xd8] ;  /* 0x0000d800011a7983 */ /* 0x000ea80000300a00 */
[----:B------:R1:W-:Y:S04]  /*c990*/  STL.64 [R1+0x338], R90 ;  /* 0x0003385a01007387 */ /* 0x0003e80000100a00 */
[----:B------:R1:W-:Y:S01]  /*c9a0*/  LDGSTS.E [R86+0x48800], [R90.64], !P1 ;  /* 0x488000005a567fae */ /* 0x0003e2000c921844 */
[----:B----4-:R-:W-:-:S04]  /*c9b0*/  IMAD.WIDE R88, R0, 0x4, R84 ;  /* 0x0000000400587825 */ /* 0x010fc800078e0254 */
[C---:B---3--:R-:W-:Y:S01]  /*c9c0*/  IMAD.WIDE R84, R0.reuse, 0x4, R82 ;  /* 0x0000000400547825 */ /* 0x048fe200078e0252 */
[----:B------:R3:W-:Y:S03]  /*c9d0*/  STL.64 [R1+0x348], R88 ;  /* 0x0003485801007387 */ /* 0x0007e60000100a00 */
[----:B------:R-:W-:Y:S01]  /*c9e0*/  IMAD.WIDE R82, R0, 0x4, R80 ;  /* 0x0000000400527825 */ /* 0x000fe200078e0250 */
[----:B------:R4:W-:Y:S04]  /*c9f0*/  STL.64 [R1+0x350], R84 ;  /* 0x0003505401007387 */ /* 0x0009e80000100a00 */
[----:B------:R-:W2:Y:S04]  /*ca00*/  LDL.LU.64 R94, [R1+0xc8] ;  /* 0x0000c800015e7983 */ /* 0x000ea80000300a00 */
[----:B------:R1:W-:Y:S04]  /*ca10*/  STL.64 [R1+0x358], R82 ;  /* 0x0003585201007387 */ /* 0x0003e80000100a00 */
[----:B------:R-:W2:Y:S01]  /*ca20*/  LDL.LU.64 R92, [R1+0xb8] ;  /* 0x0000b800015c7983 */ /* 0x000ea20000300a00 */
[----:B------:R-:W-:-:S03]  /*ca30*/  IADD3 R80, R252, -0xae, RZ ;  /* 0xffffff52fc507810 */ /* 0x000fc60007ffe0ff */
[----:B------:R3:W-:Y:S04]  /*ca40*/  LDGSTS.E [R86+0x48a00], [R88.64], !P1 ;  /* 0x48a0000058567fae */ /* 0x0007e8000c921844 */
[----:B-1----:R-:W2:Y:S04]  /*ca50*/  LDL.LU.64 R90, [R1+0xa8] ;  /* 0x0000a800015a7983 */ /* 0x002ea80000300a00 */
[----:B------:R4:W-:Y:S04]  /*ca60*/  LDGSTS.E [R86+0x48c00], [R84.64], !P1 ;  /* 0x48c0000054567fae */ /* 0x0009e8000c921844 */
[----:B---3--:R-:W3:Y:S04]  /*ca70*/  LDL.LU.64 R88, [R1+0x98] ;  /* 0x0000980001587983 */ /* 0x008ee80000300a00 */
[----:B------:R1:W-:Y:S04]  /*ca80*/  LDGSTS.E [R86+0x48e00], [R82.64], !P1 ;  /* 0x48e0000052567fae */ /* 0x0003e8000c921844 */
[----:B----4-:R-:W4:Y:S01]  /*ca90*/  LDL.LU.64 R84, [R1+0x88] ;  /* 0x0000880001547983 */ /* 0x010f220000300a00 */
[----:B------:R-:W-:-:S03]  /*caa0*/  ISETP.GE.U32.AND P1, PT, R80, 0x7fffff13, PT ;  /* 0x7fffff135000780c */ /* 0x000fc60003f26070 */
[----:B-1----:R-:W4:Y:S01]  /*cab0*/  LDL.LU.64 R82, [R1+0x78] ;  /* 0x0000780001527983 */ /* 0x002f220000300a00 */
[----:B------:R-:W-:-:S04]  /*cac0*/  IMAD.WIDE R76, R0, 0x4, R76 ;  /* 0x00000004004c7825 */ /* 0x000fc800078e024c */
[C---:B------:R-:W-:Y:S01]  /*cad0*/  IMAD.WIDE R100, R0.reuse, 0x4, R78 ;  /* 0x0000000400647825 */ /* 0x040fe200078e024e */
[----:B------:R1:W-:Y:S03]  /*cae0*/  STL.64 [R1+0x3b0], R76 ;  /* 0x0003b04c01007387 */ /* 0x0003e60000100a00 */
[C---:B------:R-:W-:Y:S01]  /*caf0*/  IMAD.WIDE R98, R0.reuse, 0x4, R74 ;  /* 0x0000000400627825 */ /* 0x040fe200078e024a */
[----:B------:R1:W-:Y:S04]  /*cb00*/  STL.64 [R1+0x3b8], R100 ;  /* 0x0003b86401007387 */ /* 0x0003e80000100a00 */
[----:B------:R2:W-:Y:S04]  /*cb10*/  STL.64 [R1+0x3c8], R98 ;  /* 0x0003c86201007387 */ /* 0x0005e80000100a00 */
[----:B------:R-:W4:Y:S01]  /*cb20*/  LDL.LU.64 R80, [R1+0x68] ;  /* 0x0000680001507983 */ /* 0x000f220000300a00 */
[----:B------:R-:W-:-:S03]  /*cb30*/  IMAD.WIDE R96, R0, 0x4, R250 ;  /* 0x0000000400607825 */ /* 0x000fc600078e02fa */
[----:B------:R1:W-:Y:S04]  /*cb40*/  LDGSTS.E [R86+0x4a800], [R76.64], !P2 ;  /* 0x4a8000004c567fae */ /* 0x0003e8000d121844 */
[----:B------:R2:W-:Y:S04]  /*cb50*/  STL.64 [R1+0x3d8], R96 ;  /* 0x0003d86001007387 */ /* 0x0005e80000100a00 */
[----:B------:R-:W4:Y:S04]  /*cb60*/  LDL.LU.64 R78, [R1+0x58] ;  /* 0x00005800014e7983 */ /* 0x000f280000300a00 */
[----:B-1----:R-:W4:Y:S04]  /*cb70*/  LDL.LU.64 R76, [R1+0x48] ;  /* 0x00004800014c7983 */ /* 0x002f280000300a00 */
[----:B------:R-:W4:Y:S01]  /*cb80*/  LDL.LU.64 R250, [R1+0x38] ;  /* 0x0000380001fa7983 */ /* 0x000f220000300a00 */
[----:B------:R-:W-:-:S03]  /*cb90*/  IADD3 R74, R252, -0xb2, RZ ;  /* 0xffffff4efc4a7810 */ /* 0x000fc60007ffe0ff */
[----:B------:R1:W-:Y:S04]  /*cba0*/  LDGSTS.E [R86+0x4aa00], [R100.64], !P2 ;  /* 0x4aa0000064567fae */ /* 0x0003e8000d121844 */
[----:B------:R2:W-:Y:S04]  /*cbb0*/  LDGSTS.E [R86+0x4ac00], [R98.64], !P2 ;  /* 0x4ac0000062567fae */ /* 0x0005e8000d121844 */
[----:B------:R2:W-:Y:S01]  /*cbc0*/  LDGSTS.E [R86+0x4ae00], [R96.64], !P2 ;  /* 0x4ae0000060567fae */ /* 0x0005e2000d121844 */
[----:B------:R-:W-:-:S03]  /*cbd0*/  ISETP.GE.U32.AND P2, PT, R74, 0x7fffff0f, PT ;  /* 0x7fffff0f4a00780c */ /* 0x000fc60003f46070 */
[----:B-1----:R-:W4:Y:S04]  /*cbe0*/  LDL.LU.64 R100, [R1+0xed0] ;  /* 0x000ed00001647983 */ /* 0x002f280000300a00 */
[----:B------:R-:W4:Y:S01]  /*cbf0*/  LDL.LU.64 R74, [R1+0x28] ;  /* 0x00002800014a7983 */ /* 0x000f220000300a00 */
[----:B--2---:R-:W-:-:S03]  /*cc00*/  IMAD.WIDE R98, R0, 0x4, R72 ;  /* 0x0000000400627825 */ /* 0x004fc600078e0248 */
[----:B------:R-:W2:Y:S04]  /*cc10*/  LDL.LU.64 R72, [R1+0x18] ;  /* 0x0000180001487983 */ /* 0x000ea80000300a00 */
[----:B------:R1:W-:Y:S04]  /*cc20*/  STL.64 [R1+0x440], R98 ;  /* 0x0004406201007387 */ /* 0x0003e80000100a00 */
[----:B------:R1:W-:Y:S01]  /*cc30*/  LDGSTS.E [R86+0x4c800], [R98.64], !P3 ;  /* 0x4c80000062567fae */ /* 0x0003e2000d921844 */
[----:B------:R-:W-:-:S03]  /*cc40*/  IMAD.WIDE R96, R0, 0x4, R26 ;  /* 0x0000000400607825 */ /* 0x000fc600078e021a */
[----:B------:R-:W2:Y:S04]  /*cc50*/  LDL.LU.64 R26, [R1+0x8] ;  /* 0x00000800011a7983 */ /* 0x000ea80000300a00 */
[----:B------:R1:W-:Y:S04]  /*cc60*/  STL.64 [R1+0x450], R96 ;  /* 0x0004506001007387 */ /* 0x0003e80000100a00 */
[----:B-1----:R-:W2:Y:S04]  /*cc70*/  LDL.LU.64 R98, [R1+0xec8] ;  /* 0x000ec80001627983 */ /* 0x002ea80000300a00 */
[----:B------:R1:W-:Y:S01]  /*cc80*/  LDGSTS.E [R86+0x4ca00], [R96.64], !P3 ;  /* 0x4ca0000060567fae */ /* 0x0003e2000d921844 */
[----:B------:R-:W-:-:S05]  /*cc90*/  IMAD.WIDE R94, R0, 0x4, R94 ;  /* 0x00000004005e7825 */ /* 0x000fca00078e025e */
[----:B------:R3:W-:Y:S01]  /*cca0*/  STL.64 [R1+0x488], R94 ;  /* 0x0004885e01007387 */ /* 0x0007e20000100a00 */
[----:B------:R-:W-:-:S03]  /*ccb0*/  IMAD.WIDE R92, R0, 0x4, R92 ;  /* 0x00000004005c7825 */ /* 0x000fc600078e025c */
[----:B-1----:R-:W2:Y:S04]  /*ccc0*/  LDL.LU.64 R96, [R1+0xec0] ;  /* 0x000ec00001607983 */ /* 0x002ea80000300a00 */
[----:B------:R3:W-:Y:S04]  /*ccd0*/  LDGSTS.E [R86+0x4cc00], [R94.64], !P3 ;  /* 0x4cc000005e567fae */ /* 0x0007e8000d921844 */
[----:B------:R1:W-:Y:S04]  /*cce0*/  STL.64 [R1+0x4a0], R92 ;  /* 0x0004a05c01007387 */ /* 0x0003e80000100a00 */
[----:B------:R1:W-:Y:S04]  /*ccf0*/  LDGSTS.E [R86+0x4ce00], [R92.64], !P3 ;  /* 0x4ce000005c567fae */ /* 0x0003e8000d921844 */
[----:B---3--:R-:W3:Y:S01]  /*cd00*/  LDL.LU.64 R94, [R1+0xeb8] ;  /* 0x000eb800015e7983 */ /* 0x008ee20000300a00 */
[----:B-1----:R-:W-:-:S04]  /*cd10*/  IMAD.WIDE R92, R0, 0x4, R90 ;  /* 0x00000004005c7825 */ /* 0x002fc800078e025a */
[C---:B------:R-:W-:Y:S01]  /*cd20*/  IMAD.WIDE R90, R0.reuse, 0x4, R88 ;  /* 0x00000004005a7825 */ /* 0x040fe200078e0258 */
[----:B------:R1:W-:Y:S03]  /*cd30*/  LDGSTS.E [R86+0x4e800], [R92.64], !P4 ;  /* 0x4e8000005c567fae */ /* 0x0003e6000e121844 */
[C---:B----4-:R-:W-:Y:S01]  /*cd40*/  IMAD.WIDE R88, R0.reuse, 0x4, R84 ;  /* 0x0000000400587825 */ /* 0x050fe200078e0254 */
[----:B------:R4:W-:Y:S03]  /*cd50*/  LDGSTS.E [R86+0x4ea00], [R90.64], !P4 ;  /* 0x4ea000005a567fae */ /* 0x0009e6000e121844 */
[----:B------:R-:W-:Y:S01]  /*cd60*/  IMAD.WIDE R84, R0, 0x4, R82 ;  /* 0x0000000400547825 */ /* 0x000fe200078e0252 */
[----:B------:R-:W-:Y:S01]  /*cd70*/  IADD3 R82, R252, -0xba, RZ ;  /* 0xffffff46fc527810 */ /* 0x000fe20007ffe0ff */
[----:B------:R1:W-:Y:S04]  /*cd80*/  STL.64 [R1+0x4c0], R92 ;  /* 0x0004c05c01007387 */ /* 0x0003e80000100a00 */
[----:B------:R1:W-:Y:S04]  /*cd90*/  LDGSTS.E [R86+0x4ec00], [R88.64], !P4 ;  /* 0x4ec0000058567fae */ /* 0x0003e8000e121844 */
[----:B------:R4:W-:Y:S04]  /*cda0*/  STL.64 [R1+0x5b0], R90 ;  /* 0x0005b05a01007387 */ /* 0x0009e80000100a00 */
[----:B------:R4:W-:Y:S01]  /*cdb0*/  LDGSTS.E [R86+0x4ee00], [R84.64], !P4 ;  /* 0x4ee0000054567fae */ /* 0x0009e2000e121844 */
[----:B------:R-:W-:Y:S01]  /*cdc0*/  ISETP.GE.U32.AND P4, PT, R82, 0x7fffff07, PT ;  /* 0x7fffff075200780c */ /* 0x000fe20003f86070 */
[----:B------:R-:W-:-:S02]  /*cdd0*/  IMAD.WIDE R82, R0, 0x4, R80 ;  /* 0x0000000400527825 */ /* 0x000fc400078e0250 */
[----:B-1----:R-:W3:Y:S04]  /*cde0*/  LDL.LU.64 R92, [R1+0xeb0] ;  /* 0x000eb000015c7983 */ /* 0x002ee80000300a00 */
[----:B------:R1:W-:Y:S04]  /*cdf0*/  STL.64 [R1+0x5b8], R88 ;  /* 0x0005b85801007387 */ /* 0x0003e80000100a00 */
[----:B----4-:R-:W4:Y:S01]  /*ce00*/  LDL.LU.64 R90, [R1+0xea8] ;  /* 0x000ea800015a7983 */ /* 0x010f220000300a00 */
[----:B------:R-:W-:-:S03]  /*ce10*/  IMAD.WIDE R80, R0, 0x4, R78 ;  /* 0x0000000400507825 */ /* 0x000fc600078e024e */
[----:B------:R1:W-:Y:S01]  /*ce20*/  STL.64 [R1+0x5c0], R84 ;  /* 0x0005c05401007387 */ /* 0x0003e20000100a00 */
[----:B------:R-:W-:-:S03]  /*ce30*/  IMAD.WIDE R78, R0, 0x4, R76 ;  /* 0x00000004004e7825 */ /* 0x000fc600078e024c */
[----:B-1----:R-:W3:Y:S01]  /*ce40*/  LDL.LU.64 R88, [R1+0xea0] ;  /* 0x000ea00001587983 */ /* 0x002ee20000300a00 */
[----:B------:R-:W-:-:S03]  /*ce50*/  IMAD.WIDE R250, R0, 0x4, R250 ;  /* 0x0000000400fa7825 */ /* 0x000fc600078e02fa */
[----:B------:R1:W-:Y:S04]  /*ce60*/  LDGSTS.E [R86+0x50800], [R82.64], !P5 ;  /* 0x5080000052567fae */ /* 0x0003e8000e921844 */
[----:B------:R-:W3:Y:S04]  /*ce70*/  LDL.LU.64 R84, [R1+0xe98] ;  /* 0x000e980001547983 */ /* 0x000ee80000300a00 */
[----:B------:R1:W-:Y:S04]  /*ce80*/  STL.64 [R1+0x5c8], R82 ;  /* 0x0005c85201007387 */ /* 0x0003e80000100a00 */
[----:B------:R1:W-:Y:S04]  /*ce90*/  STL.64 [R1+0x5d8], R80 ;  /* 0x0005d85001007387 */ /* 0x0003e80000100a00 */
[----:B------:R1:W-:Y:S04]  /*cea0*/  LDGSTS.E [R86+0x50a00], [R80.64], !P5 ;  /* 0x50a0000050567fae */ /* 0x0003e8000e921844 */
[----:B-1----:R-:W3:Y:S04]  /*ceb0*/  LDL.LU.64 R82, [R1+0xe90] ;  /* 0x000e900001527983 */ /* 0x002ee80000300a00 */
[----:B------:R1:W-:Y:S04]  /*cec0*/  STL.64 [R1+0x608], R78 ;  /* 0x0006084e01007387 */ /* 0x0003e80000100a00 */
[----:B------:R-:W3:Y:S04]  /*ced0*/  LDL.LU.64 R80, [R1+0xe88] ;  /* 0x000e880001507983 */ /* 0x000ee80000300a00 */
[----:B------:R1:W-:Y:S04]  /*cee0*/  STL.64 [R1+0x620], R250 ;  /* 0x000620fa01007387 */ /* 0x0003e80000100a00 */
[----:B------:R1:W-:Y:S04]  /*cef0*/  LDGSTS.E [R86+0x50c00], [R78.64], !P5 ;  /* 0x50c000004e567fae */ /* 0x0003e8000e921844 */
[----:B------:R1:W-:Y:S04]  /*cf00*/  LDGSTS.E [R86+0x50e00], [R250.64], !P5 ;  /* 0x50e00000fa567fae */ /* 0x0003e8000e921844 */
[----:B-1----:R-:W3:Y:S04]  /*cf10*/  LDL.LU.64 R78, [R1+0xe80] ;  /* 0x000e8000014e7983 */ /* 0x002ee80000300a00 */
[----:B------:R-:W3:Y:S01]  /*cf20*/  LDL.LU.64 R250, [R1+0xe78] ;  /* 0x000e780001fa7983 */ /* 0x000ee20000300a00 */
[----:B------:R-:W-:-:S04]  /*cf30*/  IADD3 R76, R252, -0xbe, RZ ;  /* 0xffffff42fc4c7810 */ /* 0x000fc80007ffe0ff */
[----:B------:R-:W-:Y:S01]  /*cf40*/  ISETP.GE.U32.AND P5, PT, R76, 0x7fffff03, PT ;  /* 0x7fffff034c00780c */ /* 0x000fe20003fa6070 */
[----:B------:R-:W-:-:S05]  /*cf50*/  IMAD.WIDE R76, R0, 0x4, R74 ;  /* 0x00000004004c7825 */ /* 0x000fca00078e024a */
[----:B------:R1:W-:Y:S04]  /*cf60*/  STL.64 [R1+0x638], R76 ;  /* 0x0006384c01007387 */ /* 0x0003e80000100a00 */
[----:B------:R1:W-:Y:S01]  /*cf70*/  LDGSTS.E [R86+0x52800], [R76.64], !P0 ;  /* 0x528000004c567fae */ /* 0x0003e2000c121844 */
[----:B--2---:R-:W-:-:S05]  /*cf80*/  IMAD.WIDE R74, R0, 0x4, R72 ;  /* 0x00000004004a7825 */ /* 0x004fca00078e0248 */
[----:B------:R2:W-:Y:S04]  /*cf90*/  STL.64 [R1+0x648], R74 ;  /* 0x0006484a01007387 */ /* 0x0005e80000100a00 */
[----:B-1----:R-:W4:Y:S04]  /*cfa0*/  LDL.LU.64 R76, [R1+0xe70] ;  /* 0x000e7000014c7983 */ /* 0x002f280000300a00 */
[----:B------:R2:W-:Y:S01]  /*cfb0*/  LDGSTS.E [R86+0x52a00], [R74.64], !P0 ;  /* 0x52a000004a567fae */ /* 0x0005e2000c121844 */
[----:B------:R-:W-:-:S05]  /*cfc0*/  IMAD.WIDE R72, R0, 0x4, R26 ;  /* 0x0000000400487825 */ /* 0x000fca00078e021a */
[----:B------:R1:W-:Y:S04]  /*cfd0*/  STL.64 [R1+0x658], R72 ;  /* 0x0006584801007387 */ /* 0x0003e80000100a00 */
[----:B------:R1:W-:Y:S01]  /*cfe0*/  LDGSTS.E [R86+0x52c00], [R72.64], !P0 ;  /* 0x52c0000048567fae */ /* 0x0003e2000c121844 */
[----:B---3--:R-:W-:-:S05]  /*cff0*/  IMAD.WIDE R26, R0, 0x4, R250 ;  /* 0x00000004001a7825 */ /* 0x008fca00078e02fa */
[----:B------:R3:W-:Y:S04]  /*d000*/  STL.64 [R1+0x6a8], R26 ;  /* 0x0006a81a01007387 */ /* 0x0007e80000100a00 */
[----:B--2---:R-:W2:Y:S04]  /*d010*/  LDL.LU.64 R74, [R1+0xe68] ;  /* 0x000e6800014a7983 */ /* 0x004ea80000300a00 */
[----:B-1----:R-:W4:Y:S04]  /*d020*/  LDL.LU.64 R72, [R1+0xe60] ;  /* 0x000e600001487983 */ /* 0x002f280000300a00 */
[----:B------:R3:W-:Y:S04]  /*d030*/  LDGSTS.E [R86+0x52e00], [R26.64], !P0 ;  /* 0x52e000001a567fae */ /* 0x0007e8000c121844 */
[----:B---3--:R-:W3:Y:S01]  /*d040*/  LDL.LU.64 R26, [R1+0xe58] ;  /* 0x000e5800011a7983 */ /* 0x008ee20000300a00 */
[----:B------:R-:W-:-:S04]  /*d050*/  IADD3 R87, R252, -0xb6, RZ ;  /* 0xffffff4afc577810 */ /* 0x000fc80007ffe0ff */
[----:B------:R-:W-:Y:S02]  /*d060*/  ISETP.GE.U32.AND P3, PT, R87, 0x7fffff0b, PT ;  /* 0x7fffff0b5700780c */ /* 0x000fe40003f66070 */
[----:B------:R-:W1:Y:S01]  /*d070*/  S2R R87, SR_TID.X ;  /* 0x0000000000577919 */ /* 0x000e620000002100 */
[----:B------:R-:W-:-:S04]  /*d080*/  IADD3 R250, R252, -0x83, RZ ;  /* 0xffffff7dfcfa7810 */ /* 0x000fc80007ffe0ff */
[----:B------:R-:W-:Y:S02]  /*d090*/  ISETP.GE.U32.AND P0, PT, R250, 0x7fffff3e, PT ;  /* 0x7fffff3efa00780c */ /* 0x000fe40003f06070 */
[----:B-1----:R-:W-:-:S05]  /*d0a0*/  LOP3.LUT R87, R87, 0x7f, RZ, 0xc0, !PT ;  /* 0x0000007f57577812 */ /* 0x002fca00078ec0ff */
[----:B------:R-:W-:-:S05]  /*d0b0*/  IMAD.SHL.U32 R251, R87, 0x4, RZ ;  /* 0x0000000457fb7824 */ /* 0x000fca00078e00ff */
[----:B------:R-:W-:Y:S01]  /*d0c0*/  LOP3.LUT R250, R251, 0x20, RZ, 0x3c, !PT ;  /* 0x00000020fbfa7812 */ /* 0x000fe200078e3cff */
[----:B--2---:R-:W-:-:S04]  /*d0d0*/  IMAD.WIDE R74, R0, 0x4, R74 ;  /* 0x00000004004a7825 */ /* 0x004fc800078e024a */
[----:B----4-:R-:W-:-:S04]  /*d0e0*/  IMAD.WIDE R86, R0, 0x4, R72 ;  /* 0x0000000400567825 */ /* 0x010fc800078e0248 */
[----:B------:R-:W-:-:S04]  /*d0f0*/  IMAD.WIDE R72, R0, 0x4, R76 ;  /* 0x0000000400487825 */ /* 0x000fc800078e024c */
[----:B---3--:R-:W-:-:S04]  /*d100*/  IMAD.WIDE R26, R0, 0x4, R26 ;  /* 0x00000004001a7825 */ /* 0x008fc800078e021a */
[----:B------:R-:W-:Y:S01]  /*d110*/  IMAD.MOV.U32 R77, RZ, RZ, R27 ;  /* 0x000000ffff4d7224 */ /* 0x000fe200078e001b */
[----:B------:R-:W-:Y:S01]  /*d120*/  MOV R76, R26 ;  /* 0x0000001a004c7202 */ /* 0x000fe20000000f00 */
[----:B------:R-:W-:Y:S04]  /*d130*/  STL.64 [R1+0x720], R26 ;  /* 0x0007201a01007387 */ /* 0x000fe80000100a00 */
[----:B------:R1:W-:Y:S04]  /*d140*/  STL.64 [R1+0x728], R86 ;  /* 0x0007285601007387 */ /* 0x0003e80000100a00 */
[----:B------:R2:W-:Y:S04]  /*d150*/  LDGSTS.E [R250+0x54800], [R76.64], !P6 ;  /* 0x548000004cfa7fae */ /* 0x0005e8000f121844 */
[----:B------:R3:W-:Y:S04]  /*d160*/  STL.64 [R1+0x730], R74 ;  /* 0x0007304a01007387 */ /* 0x0007e80000100a00 */
[----:B------:R1:W-:Y:S01]  /*d170*/  LDGSTS.E [R250+0x54a00], [R86.64], !P6 ;  /* 0x54a0000056fa7fae */ /* 0x0003e2000f121844 */
[----:B------:R-:W-:-:S03]  /*d180*/  IMAD.WIDE R78, R0, 0x4, R78 ;  /* 0x00000004004e7825 */ /* 0x000fc600078e024e */
[----:B------:R-:W4:Y:S01]  /*d190*/  S2R R251, SR_TID.X ;  /* 0x0000000000fb7919 */ /* 0x000f220000002100 */
[----:B--2---:R-:W-:-:S03]  /*d1a0*/  IMAD.WIDE R76, R0, 0x4, R80 ;  /* 0x00000004004c7825 */ /* 0x004fc600078e0250 */
[----:B------:R3:W-:Y:S04]  /*d1b0*/  LDGSTS.E [R250+0x54c00], [R74.64], !P6 ;  /* 0x54c000004afa7fae */ /* 0x0007e8000f121844 */
[----:B-1----:R-:W2:Y:S04]  /*d1c0*/  LDL.LU.64 R86, [R1+0xe50] ;  /* 0x000e500001567983 */ /* 0x002ea80000300a00 */
[----:B------:R1:W-:Y:S04]  /*d1d0*/  STL.64 [R1+0x738], R72 ;  /* 0x0007384801007387 */ /* 0x0003e80000100a00 */
[----:B------:R1:W-:Y:S01]  /*d1e0*/  LDGSTS.E [R250+0x54e00], [R72.64], !P6 ;  /* 0x54e0000048fa7fae */ /* 0x0003e2000f121844 */
[----:B---3--:R-:W-:-:S03]  /*d1f0*/  IMAD.WIDE R74, R0, 0x4, R82 ;  /* 0x00000004004a7825 */ /* 0x008fc600078e0252 */
[----:B------:R-:W-:Y:S04]  /*d200*/  STL.64 [R1+0x740], R78 ;  /* 0x0007404e01007387 */ /* 0x000fe80000100a00 */
[----:B------:R2:W-:Y:S01]  /*d210*/  LDGSTS.E [R250+0x56800], [R78.64], !P1 ;  /* 0x568000004efa7fae */ /* 0x0005e2000c921844 */
[----:B-1----:R-:W-:-:S03]  /*d220*/  IMAD.WIDE R72, R0, 0x4, R84 ;  /* 0x0000000400487825 */ /* 0x002fc600078e0254 */
[----:B------:R1:W-:Y:S04]  /*d230*/  STL.64 [R1+0x748], R76 ;  /* 0x0007484c01007387 */ /* 0x0003e80000100a00 */
[----:B------:R1:W-:Y:S04]  /*d240*/  LDGSTS.E [R250+0x56a00], [R76.64], !P1 ;  /* 0x56a000004cfa7fae */ /* 0x0003e8000c921844 */
[----:B------:R3:W-:Y:S04]  /*d250*/  STL.64 [R1+0x7c0], R74 ;  /* 0x0007c04a01007387 */ /* 0x0007e80000100a00 */
[----:B------:R3:W-:Y:S01]  /*d260*/  LDGSTS.E [R250+0x56c00], [R74.64], !P1 ;  /* 0x56c000004afa7fae */ /* 0x0007e2000c921844 */
[----:B-1----:R-:W-:-:S03]  /*d270*/  IMAD.WIDE R76, R0, 0x4, R88 ;  /* 0x00000004004c7825 */ /* 0x002fc600078e0258 */
[----:B------:R1:W-:Y:S04]  /*d280*/  STL.64 [R1+0x7d0], R72 ;  /* 0x0007d04801007387 */ /* 0x0003e80000100a00 */
[----:B------:R1:W-:Y:S01]  /*d290*/  LDGSTS.E [R250+0x56e00], [R72.64], !P1 ;  /* 0x56e0000048fa7fae */ /* 0x0003e2000c921844 */
[----:B---3--:R-:W-:-:S04]  /*d2a0*/  IMAD.WIDE R74, R0, 0x4, R90 ;  /* 0x00000004004a7825 */ /* 0x008fc800078e025a */
[----:B-1----:R-:W-:Y:S01]  /*d2b0*/  IMAD.WIDE R72, R0, 0x4, R92 ;  /* 0x0000000400487825 */ /* 0x002fe200078e025c */
[----:B------:R-:W-:Y:S02]  /*d2c0*/  IADD3 R26, R252, -0x87, RZ ;  /* 0xffffff79fc1a7810 */ /* 0x000fe40007ffe0ff */
[----:B----4-:R-:W-:Y:S02]  /*d2d0*/  LOP3.LUT R251, R251, 0x7f, RZ, 0xc0, !PT ;  /* 0x0000007ffbfb7812 */ /* 0x010fe400078ec0ff */
[----:B------:R-:W-:Y:S02]  /*d2e0*/  ISETP.GE.U32.AND P6, PT, R26, 0x7fffff3a, PT ;  /* 0x7fffff3a1a00780c */ /* 0x000fe40003fc6070 */
[----:B------:R-:W-:Y:S01]  /*d2f0*/  IADD3 R26, R252, -0x8b, RZ ;  /* 0xffffff75fc1a7810 */ /* 0x000fe20007ffe0ff */
[----:B------:R-:W-:-:S03]  /*d300*/  IMAD.SHL.U32 R251, R251, 0x4, RZ ;  /* 0x00000004fbfb7824 */ /* 0x000fc600078e00ff */
[----:B------:R-:W-:Y:S02]  /*d310*/  ISETP.GE.U32.AND P1, PT, R26, 0x7fffff36, PT ;  /* 0x7fffff361a00780c */ /* 0x000fe40003f26070 */
[----:B------:R-:W-:Y:S01]  /*d320*/  IADD3 R26, R252, -0x8f, RZ ;  /* 0xffffff71fc1a7810 */ /* 0x000fe20007ffe0ff */
        /* <DEDUP_REMOVED lines=19> */
[----:B--2---:R-:W-:-:S05]  /*d460*/  IMAD.WIDE R78, R0, 0x4, R86 ;  /* 0x00000004004e7825 */ /* 0x004fca00078e0256 */
[----:B------:R1:W-:Y:S04]  /*d470*/  STL.64 [R1+0x820], R78 ;  /* 0x0008204e01007387 */ /* 0x0003e80000100a00 */
[----:B------:R1:W-:Y:S04]  /*d480*/  LDGSTS.E [R250+0x58800], [R78.64], !P2 ;  /* 0x588000004efa7fae */ /* 0x0003e8000d121844 */
        /* <DEDUP_REMOVED lines=33> */
[----:B------:R1:W-:Y:S04]  /*d6a0*/  LDGSTS.E [R250+0x5e800], [R78.64], !P5 ;  /* 0x5e8000004efa7fae */ /* 0x0003e8000e921844 */
[----:B------:R1:W-:Y:S01]  /*d6b0*/  LDGSTS.E [R250+0x5ea00], [R76.64], !P5 ;  /* 0x5ea000004cfa7fae */ /* 0x0003e2000e921844 */
[----:B--2---:R-:W-:-:S03]  /*d6c0*/  IMAD.WIDE R72, R0, 0x4, R116 ;  /* 0x0000000400487825 */ /* 0x004fc600078e0274 */
[----:B------:R1:W-:Y:S01]  /*d6d0*/  LDGSTS.E [R250+0x5ec00], [R74.64], !P5 ;  /* 0x5ec000004afa7fae */ /* 0x0003e2000e921844 */
[----:B------:R-:W-:Y:S01]  /*d6e0*/  ISETP.GE.U32.AND P2, PT, R26, 0x7fffff32, PT ;  /* 0x7fffff321a00780c */ /* 0x000fe20003f46070 */
[----:B------:R-:W-:Y:S02]  /*d6f0*/  IMAD.WIDE R94, R0, 0x4, R118 ;  /* 0x00000004005e7825 */ /* 0x000fe400078e0276 */
[----:B------:R1:W-:Y:S01]  /*d700*/  LDGSTS.E [R250+0x5ee00], [R72.64], !P5 ;  /* 0x5ee0000048fa7fae */ /* 0x0003e2000e921844 */
[----:B------:R-:W-:-:S03]  /*d710*/  IADD3 R26, R252, -0x93, RZ ;  /* 0xffffff6dfc1a7810 */ /* 0x000fc60007ffe0ff */
[----:B------:R2:W-:Y:S04]  /*d720*/  STL.64 [R1+0xcb8], R78 ;  /* 0x000cb84e01007387 */ /* 0x0005e80000100a00 */
[----:B------:R3:W-:Y:S01]  /*d730*/  STL.64 [R1+0xcc8], R76 ;  /* 0x000cc84c01007387 */ /* 0x0007e20000100a00 */
[----:B-1----:R-:W-:-:S03]  /*d740*/  LOP3.LUT R250, R251, 0x40, RZ, 0x3c, !PT ;  /* 0x00000040fbfa7812 */ /* 0x002fc600078e3cff */
[----:B------:R1:W-:Y:S01]  /*d750*/  STL.64 [R1+0xcd8], R74 ;  /* 0x000cd84a01007387 */ /* 0x0003e20000100a00 */
[----:B--2---:R-:W-:-:S03]  /*d760*/  IMAD.WIDE R78, R0, 0x4, R126 ;  /* 0x00000004004e7825 */ /* 0x004fc600078e027e */
[----:B------:R2:W-:Y:S01]  /*d770*/  STL.64 [R1+0xce8], R72 ;  /* 0x000ce84801007387 */ /* 0x0005e20000100a00 */
[----:B------:R-:W-:Y:S01]  /*d780*/  ISETP.GE.U32.AND P3, PT, R26, 0x7fffff2e, PT ;  /* 0x7fffff2e1a00780c */ /* 0x000fe20003f66070 */
[----:B---3--:R-:W-:Y:S02]  /*d790*/  IMAD.WIDE R76, R0, 0x4, R128 ;  /* 0x00000004004c7825 */ /* 0x008fe400078e0280 */
[----:B------:R3:W-:Y:S01]  /*d7a0*/  LDGSTS.E [R250+0x41000], [R94.64], !P0 ;  /* 0x410000005efa7fae */ /* 0x0007e2000c121844 */
[----:B------:R-:W-:-:S03]  /*d7b0*/  IADD3 R26, R252, -0x97, RZ ;  /* 0xffffff69fc1a7810 */ /* 0x000fc60007ffe0ff */
[----:B------:R-:W-:Y:S01]  /*d7c0*/  STL.64 [R1+0xd48], R94 ;  /* 0x000d485e01007387 */ /* 0x000fe20000100a00 */
[----:B-1----:R-:W-:-:S03]  /*d7d0*/  IMAD.WIDE R74, R0, 0x4, R130 ;  /* 0x00000004004a7825 */ /* 0x002fc600078e0282 */
[----:B------:R1:W-:Y:S01]  /*d7e0*/  LDGSTS.E [R250+0x41200], [R92.64], !P0 ;  /* 0x412000005cfa7fae */ /* 0x0003e2000c121844 */
[----:B--2---:R-:W-:-:S03]  /*d7f0*/  IMAD.WIDE R72, R0, 0x4, R132 ;  /* 0x0000000400487825 */ /* 0x004fc600078e0284 */
[----:B------:R-:W-:Y:S04]  /*d800*/  STL.64 [R1+0xd50], R92 ;  /* 0x000d505c01007387 */ /* 0x000fe80000100a00 */
[----:B------:R2:W-:Y:S04]  /*d810*/  LDGSTS.E [R250+0x41400], [R90.64], !P0 ;  /* 0x414000005afa7fae */ /* 0x0005e8000c121844 */
[----:B------:R-:W-:Y:S04]  /*d820*/  STL.64 [R1+0xd58], R90 ;  /* 0x000d585a01007387 */ /* 0x000fe80000100a00 */
[----:B------:R4:W-:Y:S04]  /*d830*/  LDGSTS.E [R250+0x41600], [R88.64], !P0 ;  /* 0x4160000058fa7fae */ /* 0x0009e8000c121844 */
[----:B------:R-:W-:Y:S01]  /*d840*/  STL.64 [R1+0xd60], R88 ;  /* 0x000d605801007387 */ /* 0x000fe20000100a00 */
[----:B------:R-:W-:-:S03]  /*d850*/  ISETP.GE.U32.AND P4, PT, R26, 0x7fffff2a, PT ;  /* 0x7fffff2a1a00780c */ /* 0x000fc60003f86070 */
[----:B------:R1:W-:Y:S04]  /*d860*/  STL.64 [R1+0x38], R78 ;  /* 0x0000384e01007387 */ /* 0x0003e80000100a00 */
[----:B------:R1:W-:Y:S01]  /*d870*/  LDGSTS.E [R250+0x43000], [R78.64], !P6 ;  /* 0x430000004efa7fae */ /* 0x0003e2000f121844 */
[----:B------:R-:W-:-:S03]  /*d880*/  IADD3 R26, R252, -0x9b, RZ ;  /* 0xffffff65fc1a7810 */ /* 0x000fc60007ffe0ff */
        /* <DEDUP_REMOVED lines=9> */
[----:B------:R1:W-:Y:S01]  /*d920*/  STL.64 [R1+0xb8], R78 ;  /* 0x0000b84e01007387 */ /* 0x0003e20000100a00 */
[----:B------:R-:W-:-:S03]  /*d930*/  ISETP.GE.U32.AND P5, PT, R26, 0x7fffff26, PT ;  /* 0x7fffff261a00780c */ /* 0x000fc60003fa6070 */
[----:B------:R1:W-:Y:S01]  /*d940*/  LDGSTS.E [R250+0x45000], [R78.64], !P1 ;  /* 0x450000004efa7fae */ /* 0x0003e2000c921844 */
[----:B--2---:R-:W-:-:S03]  /*d950*/  IMAD.WIDE R72, R0, 0x4, R140 ;  /* 0x0000000400487825 */ /* 0x004fc600078e028c */
[----:B------:R2:W-:Y:S01]  /*d960*/  STL.64 [R1+0xc8], R76 ;  /* 0x0000c84c01007387 */ /* 0x0005e20000100a00 */
[----:B------:R-:W-:-:S03]  /*d970*/  IADD3 R26, R252, -0x9f, RZ ;  /* 0xffffff61fc1a7810 */ /* 0x000fc60007ffe0ff */
        /* <DEDUP_REMOVED lines=19> */
[----:B------:R2:W-:Y:S01]  /*dab0*/  STL.64 [R1+0x208], R72 ;  /* 0x0002084801007387 */ /* 0x0005e20000100a00 */
[----:B------:R-:W-:-:S03]  /*dac0*/  ISETP.GE.U32.AND P6, PT, R26, 0x7fffff1e, PT ;  /* 0x7fffff1e1a00780c */ /* 0x000fc60003fc6070 */
[----:B------:R2:W-:Y:S01]  /*dad0*/  LDGSTS.E [R250+0x47600], [R72.64], !P2 ;  /* 0x4760000048fa7fae */ /* 0x0005e2000d121844 */
[----:B-1----:R-:W-:-:S03]  /*dae0*/  IMAD.WIDE R74, R0, 0x4, R154 ;  /* 0x00000004004a7825 */ /* 0x002fc600078e029a */
[----:B------:R1:W-:Y:S01]  /*daf0*/  STL.64 [R1+0x240], R78 ;  /* 0x0002404e01007387 */ /* 0x0003e20000100a00 */
[----:B------:R-:W-:-:S03]  /*db00*/  IADD3 R26, R252, -0xa7, RZ ;  /* 0xffffff59fc1a7810 */ /* 0x000fc60007ffe0ff */
        /* <DEDUP_REMOVED lines=99> */
[----:B------:R-:W1:Y:S01]  /*e140*/  S2R R251, SR_TID.X ;  /* 0x0000000000fb7919 */ /* 0x000e620000002100 */
[----:B------:R-:W-:-:S03]  /*e150*/  ISETP.GE.U32.AND P2, PT, R26, 0x7fffff39, PT ;  /* 0x7fffff391a00780c */ /* 0x000fc60003f46070 */
[----:B------:R3:W-:Y:S01]  /*e160*/  STL.64 [R1+0x6e0], R78 ;  /* 0x0006e04e01007387 */ /* 0x0007e20000100a00 */
[----:B--2---:R-:W-:-:S03]  /*e170*/  IMAD.WIDE R72, R0, 0x4, R212 ;  /* 0x0000000400487825 */ /* 0x004fc600078e02d4 */
[----:B------:R3:W-:Y:S01]  /*e180*/  LDGSTS.E [R250+0x57000], [R78.64], !P3 ;  /* 0x570000004efa7fae */ /* 0x0007e2000d921844 */
[----:B------:R-:W-:-:S03]  /*e190*/  IADD3 R26, R252, -0x8c, RZ ;  /* 0xffffff74fc1a7810 */ /* 0x000fc60007ffe0ff */
        /* <DEDUP_REMOVED lines=36> */
[----:B------:R-:W-:Y:S01]  /*e3e0*/  ISETP.GE.U32.AND P5, PT, R26, 0x7fffff2d, PT ;  /* 0x7fffff2d1a00780c */ /* 0x000fe20003fa6070 */
[----:B---3--:R-:W-:Y:S02]  /*e3f0*/  IMAD.WIDE R74, R0, 0x4, R234 ;  /* 0x00000004004a7825 */ /* 0x008fe400078e02ea */
        /* <DEDUP_REMOVED lines=8> */
[----:B-1----:R-:W-:-:S03]  /*e480*/  LOP3.LUT R251, R251, 0x7f, RZ, 0xc0, !PT ;  /* 0x0000007ffbfb7812 */ /* 0x002fc600078ec0ff */
[----:B------:R3:W-:Y:S01]  /*e490*/  LDGSTS.E [R250+0x5d400], [R74.64], !P0 ;  /* 0x5d4000004afa7fae */ /* 0x0007e2000c121844 */
[----:B--2---:R-:W-:-:S03]  /*e4a0*/  IMAD.WIDE R76, R0, 0x4, R240 ;  /* 0x00000004004c7825 */ /* 0x004fc600078e02f0 */
[----:B------:R1:W-:Y:S04]  /*e4b0*/  STL.64 [R1+0x878], R72 ;  /* 0x0008784801007387 */ /* 0x0003e80000100a00 */
[----:B------:R1:W-:Y:S01]  /*e4c0*/  LDGSTS.E [R250+0x5d600], [R72.64], !P0 ;  /* 0x5d60000048fa7fae */ /* 0x0003e2000c121844 */
[----:B------:R-:W-:Y:S01]  /*e4d0*/  ISETP.GE.U32.AND P0, PT, R26, 0x7fffff29, PT ;  /* 0x7fffff291a00780c */ /* 0x000fe20003f06070 */
[----:B---3--:R-:W-:Y:S01]  /*e4e0*/  IMAD.WIDE R74, R0, 0x4, R242 ;  /* 0x00000004004a7825 */ /* 0x008fe200078e02f2 */
[----:B------:R-:W-:Y:S01]  /*e4f0*/  IADD3 R26, R252, -0x9c, RZ ;  /* 0xffffff64fc1a7810 */ /* 0x000fe20007ffe0ff */
[----:B------:R2:W-:Y:S01]  /*e500*/  LDGSTS.E [R250+0x5f000], [R78.64], !P6 ;  /* 0x5f0000004efa7fae */ /* 0x0005e2000f121844 */
[----:B------:R-:W-:-:S03]  /*e510*/  SHF.L.U32 R251, R251, 0x2, RZ ;  /* 0x00000002fbfb7819 */ /* 0x000fc600000006ff */
[----:B------:R2:W-:Y:S01]  /*e520*/  LDGSTS.E [R250+0x5f200], [R76.64], !P6 ;  /* 0x5f2000004cfa7fae */ /* 0x0005e2000f121844 */
[----:B-1----:R-:W-:-:S03]  /*e530*/  IMAD.WIDE R72, R0, 0x4, R244 ;  /* 0x0000000400487825 */ /* 0x002fc600078e02f4 */
[----:B------:R2:W-:Y:S04]  /*e540*/  LDGSTS.E [R250+0x5f400], [R74.64], !P6 ;  /* 0x5f4000004afa7fae */ /* 0x0005e8000f121844 */
[----:B------:R1:W-:Y:S01]  /*e550*/  LDGSTS.E [R250+0x5f600], [R72.64], !P6 ;  /* 0x5f60000048fa7fae */ /* 0x0003e2000f121844 */
[----:B------:R-:W-:Y:S01]  /*e560*/  ISETP.GE.U32.AND P6, PT, R26, 0x7fffff25, PT ;  /* 0x7fffff251a00780c */ /* 0x000fe20003fc6070 */
[----:B------:R-:W-:Y:S02]  /*e570*/  IMAD.WIDE R26, R0, 0x4, R246 ;  /* 0x00000004001a7825 */ /* 0x000fe400078e02f6 */
[----:B------:R-:W-:Y:S01]  /*e580*/  STL.64 [R1+0x9e8], R78 ;  /* 0x0009e84e01007387 */ /* 0x000fe20000100a00 */
[----:B------:R-:W-:-:S03]  /*e590*/  LOP3.LUT R226, R251, 0x60, RZ, 0x3c, !PT ;  /* 0x00000060fbe27812 */ /* 0x000fc600078e3cff */
[----:B------:R-:W-:Y:S04]  /*e5a0*/  STL.64 [R1+0xa10], R76 ;  /* 0x000a104c01007387 */ /* 0x000fe80000100a00 */
[----:B------:R-:W-:Y:S04]  /*e5b0*/  STL.64 [R1+0xc18], R74 ;  /* 0x000c184a01007387 */ /* 0x000fe80000100a00 */
[----:B------:R1:W-:Y:S04]  /*e5c0*/  STL.64 [R1+0xc38], R72 ;  /* 0x000c384801007387 */ /* 0x0003e80000100a00 */
[----:B------:R-:W3:Y:S04]  /*e5d0*/  LDL.LU R251, [R1+0x20] ;  /* 0x0000200001fb7983 */ /* 0x000ee80000300800 */
[----:B------:R-:W-:Y:S04]  /*e5e0*/  STL.64 [R1+0xd68], R26 ;  /* 0x000d681a01007387 */ /* 0x000fe80000100a00 */
[----:B------:R-:W-:Y:S04]  /*e5f0*/  STL.64 [R1+0xd70], R24 ;  /* 0x000d701801007387 */ /* 0x000fe80000100a00 */
[----:B------:R-:W-:Y:S04]  /*e600*/  STL.64 [R1+0xd78], R22 ;  /* 0x000d781601007387 */ /* 0x000fe80000100a00 */
[----:B------:R-:W-:Y:S04]  /*e610*/  STL.64 [R1+0xd80], R20 ;  /* 0x000d801401007387 */ /* 0x000fe80000100a00 */
[----:B------:R-:W-:Y:S01]  /*e620*/  STL.64 [R1+0xd88], R18 ;  /* 0x000d881201007387 */ /* 0x000fe20000100a00 */
[----:B------:R-:W-:-:S03]  /*e630*/  IMAD.WIDE R140, R0, 0x4, R248 ;  /* 0x00000004008c7825 */ /* 0x000fc600078e02f8 */
[----:B------:R-:W-:Y:S04]  /*e640*/  STL.64 [R1+0xd90], R16 ;  /* 0x000d901001007387 */ /* 0x000fe80000100a00 */
[----:B------:R-:W-:Y:S04]  /*e650*/  STL.64 [R1+0xd98], R14 ;  /* 0x000d980e01007387 */ /* 0x000fe80000100a00 */
[----:B------:R-:W-:Y:S04]  /*e660*/  STL.64 [R1+0xda0], R12 ;  /* 0x000da00c01007387 */ /* 0x000fe80000100a00 */
[----:B------:R-:W-:Y:S04]  /*e670*/  STL.64 [R1+0xda8], R10 ;  /* 0x000da80a01007387 */ /* 0x000fe80000100a00 */
[----:B------:R1:W-:Y:S01]  /*e680*/  STL.64 [R1+0xdb0], R8 ;  /* 0x000db00801007387 */ /* 0x0003e20000100a00 */
        /* <DEDUP_REMOVED lines=21> */
[----:B------:R-:W-:Y:S04]  /*e7e0*/  STL.64 [R1+0xe08], R166 ;  /* 0x000e08a601007387 */ /* 0x000fe80000100a00 */
        /* <DEDUP_REMOVED lines=8> */
[----:B------:R-:W-:Y:S04]  /*e870*/  STL [R1+0x110], RZ ;  /* 0x000110ff01007387 */ /* 0x000fe80000100800 */
        /* <DEDUP_REMOVED lines=71> */
[----:B------:R-:W2:Y:S04]  /*ecf0*/  LDL.LU.64 R94, [R1+0x928] ;  /* 0x00092800015e7983 */ /* 0x000ea80000300a00 */
[----:B------:R-:W-:Y:S04]  /*ed00*/  STL [R1+0x70], RZ ;  /* 0x000070ff01007387 */ /* 0x000fe80000100800 */
[----:B------:R-:W-:Y:S04]  /*ed10*/  STL [R1+0x74], RZ ;  /* 0x000074ff01007387 */ /* 0x000fe80000100800 */
[----:B------:R-:W-:Y:S04]  /*ed20*/  STL [R1+0x78], RZ ;  /* 0x000078ff01007387 */ /* 0x000fe80000100800 */
[----:B------:R-:W-:Y:S04]  /*ed30*/  STL [R1+0x7c], RZ ;  /* 0x00007cff01007387 */ /* 0x000fe80000100800 */
[----:B------:R-:W2:Y:S04]  /*ed40*/  LDL.LU.64 R206, [R1+0x888] ;  /* 0x0008880001ce7983 */ /* 0x000ea80000300a00 */
[----:B------:R-:W2:Y:S04]  /*ed50*/  LDL.LU.64 R204, [R1+0x8f0] ;  /* 0x0008f00001cc7983 */ /* 0x000ea80000300a00 */
[----:B------:R-:W-:Y:S04]  /*ed60*/  STL [R1+0x60], RZ ;  /* 0x000060ff01007387 */ /* 0x000fe80000100800 */
[----:B------:R-:W-:Y:S04]  /*ed70*/  STL [R1+0x64], RZ ;  /* 0x000064ff01007387 */ /* 0x000fe80000100800 */
[----:B------:R-:W-:Y:S04]  /*ed80*/  STL [R1+0x68], RZ ;  /* 0x000068ff01007387 */ /* 0x000fe80000100800 */
[----:B------:R-:W-:Y:S04]  /*ed90*/  STL [R1+0x6c], RZ ;  /* 0x00006cff01007387 */ /* 0x000fe80000100800 */
[----:B------:R-:W2:Y:S04]  /*eda0*/  LDL.LU.64 R190, [R1+0x8e8] ;  /* 0x0008e80001be7983 */ /* 0x000ea80000300a00 */
[----:B------:R-:W2:Y:S04]  /*edb0*/  LDL.LU.64 R188, [R1+0x8e0] ;  /* 0x0008e00001bc7983 */ /* 0x000ea80000300a00 */
[----:B----4-:R-:W4:Y:S04]  /*edc0*/  LDL.LU.64 R88, [R1+0x8c0] ;  /* 0x0008c00001587983 */ /* 0x010f280000300a00 */
[----:B------:R-:W4:Y:S04]  /*edd0*/  LDL.LU.64 R90, [R1+0x8b8] ;  /* 0x0008b800015a7983 */ /* 0x000f280000300a00 */
[----:B------:R1:W-:Y:S04]  /*ede0*/  LDGSTS.E [R226+0x41800], [R26.64], !P1 ;  /* 0x418000001ae27fae */ /* 0x0003e8000c921844 */
[----:B------:R1:W-:Y:S04]  /*edf0*/  LDGSTS.E [R226+0x41a00], [R24.64], !P1 ;  /* 0x41a0000018e27fae */ /* 0x0003e8000c921844 */
[----:B------:R1:W-:Y:S04]  /*ee00*/  LDGSTS.E [R226+0x41c00], [R22.64], !P1 ;  /* 0x41c0000016e27fae */ /* 0x0003e8000c921844 */
[----:B------:R1:W-:Y:S04]  /*ee10*/  LDGSTS.E [R226+0x41e00], [R20.64], !P1 ;  /* 0x41e0000014e27fae */ /* 0x0003e8000c921844 */
[----:B------:R2:W-:Y:S04]  /*ee20*/  LDGSTS.E [R226+0x43800], [R18.64], !P2 ;  /* 0x4380000012e27fae */ /* 0x0005e8000d121844 */
[----:B------:R2:W-:Y:S04]  /*ee30*/  LDGSTS.E [R226+0x43a00], [R16.64], !P2 ;  /* 0x43a0000010e27fae */ /* 0x0005e8000d121844 */
[----:B------:R2:W-:Y:S01]  /*ee40*/  LDGSTS.E [R226+0x43c00], [R14.64], !P2 ;  /* 0x43c000000ee27fae */ /* 0x0005e2000d121844 */
[----:B-1----:R-:W-:-:S03]  /*ee50*/  IADD3 R72, R252, -0xa0, RZ ;  /* 0xffffff60fc487810 */ /* 0x002fc60007ffe0ff */
        /* <DEDUP_REMOVED lines=12> */
[----:B------:R1:W-:Y:S04]  /*ef20*/  LDGSTS.E [R226+0x49800], [R32.64], !P5 ;  /* 0x4980000020e27fae */ /* 0x0003e8000e921844 */
[----:B------:R1:W-:Y:S04]  /*ef30*/  LDGSTS.E [R226+0x49a00], [R34.64], !P5 ;  /* 0x49a0000022e27fae */ /* 0x0003e8000e921844 */
        /* <DEDUP_REMOVED lines=16> */
[----:B------:R1:W-:Y:S04]  /*f040*/  LDGSTS.E [R226+0x4de00], [R192.64], !P6 ;  /* 0x4de00000c0e27fae */ /* 0x0003e8000f121844 */
[----:B------:R1:W-:Y:S04]  /*f050*/  LDGSTS.E [R226+0x4f800], [R196.64], !P1 ;  /* 0x4f800000c4e27fae */ /* 0x0003e8000c921844 */
[----:B------:R1:W-:Y:S04]  /*f060*/  LDGSTS.E [R226+0x4fa00], [R194.64], !P1 ;  /* 0x4fa00000c2e27fae */ /* 0x0003e8000c921844 */
[----:B------:R1:W-:Y:S04]  /*f070*/  LDGSTS.E [R226+0x4fc00], [R198.64], !P1 ;  /* 0x4fc00000c6e27fae */ /* 0x0003e8000c921844 */
[----:B------:R1:W-:Y:S04]  /*f080*/  LDGSTS.E [R226+0x4fe00], [R200.64], !P1 ;  /* 0x4fe00000c8e27fae */ /* 0x0003e8000c921844 */
[----:B------:R1:W-:Y:S04]  /*f090*/  LDGSTS.E [R226+0x51800], [R240.64], !P2 ;  /* 0x51800000f0e27fae */ /* 0x0003e8000d121844 */
[----:B------:R1:W-:Y:S04]  /*f0a0*/  LDGSTS.E [R226+0x51a00], [R202.64], !P2 ;  /* 0x51a00000cae27fae */ /* 0x0003e8000d121844 */
[----:B------:R1:W-:Y:S04]  /*f0b0*/  LDGSTS.E [R226+0x51c00], [R220.64], !P2 ;  /* 0x51c00000dce27fae */ /* 0x0003e8000d121844 */
[----:B------:R1:W-:Y:S01]  /*f0c0*/  LDGSTS.E [R226+0x51e00], [R222.64], !P2 ;  /* 0x51e00000dee27fae */ /* 0x0003e2000d121844 */
[----:B---3--:R-:W-:-:S03]  /*f0d0*/  ISETP.NE.U32.AND P2, PT, R251, RZ, PT ;  /* 0x000000fffb00720c */ /* 0x008fc60003f45070 */
[----:B--2---:R-:W2:Y:S04]  /*f0e0*/  LDL.LU.64 R250, [R1+0x8b0] ;  /* 0x0008b00001fa7983 */ /* 0x004ea80000300a00 */
[----:B------:R-:W-:Y:S04]  /*f0f0*/  STL [R1+0x20], RZ ;  /* 0x000020ff01007387 */ /* 0x000fe80000100800 */
[----:B------:R-:W-:Y:S04]  /*f100*/  STL [R1+0x24], RZ ;  /* 0x000024ff01007387 */ /* 0x000fe80000100800 */
[----:B------:R-:W-:Y:S04]  /*f110*/  STL [R1+0x28], RZ ;  /* 0x000028ff01007387 */ /* 0x000fe80000100800 */
[----:B------:R-:W-:Y:S04]  /*f120*/  STL [R1+0x2c], RZ ;  /* 0x00002cff01007387 */ /* 0x000fe80000100800 */
[----:B------:R-:W3:Y:S04]  /*f130*/  LDL.LU.64 R92, [R1+0x5a8] ;  /* 0x0005a800015c7983 */ /* 0x000ee80000300a00 */
[----:B------:R-:W3:Y:S01]  /*f140*/  LDL.LU.64 R214, [R1+0x548] ;  /* 0x0005480001d67983 */ /* 0x000ee20000300a00 */
[----:B------:R-:W-:-:S03]  /*f150*/  IMAD.WIDE R242, R0, 0x4, R94 ;  /* 0x0000000400f27825 */ /* 0x000fc600078e025e */
[----:B------:R-:W3:Y:S04]  /*f160*/  LDL.LU.64 R94, [R1+0x528] ;  /* 0x00052800015e7983 */ /* 0x000ee80000300a00 */
[----:B------:R-:W3:Y:S04]  /*f170*/  LDL.LU.64 R212, [R1+0x508] ;  /* 0x0005080001d47983 */ /* 0x000ee80000300a00 */
[----:B------:R-:W3:Y:S01]  /*f180*/  LDL.LU.64 R208, [R1+0x4b8] ;  /* 0x0004b80001d07983 */ /* 0x000ee20000300a00 */
[----:B-1----:R-:W-:-:S05]  /*f190*/  IMAD.WIDE R8, R0, 0x4, R206 ;  /* 0x0000000400087825 */ /* 0x002fca00078e02ce */
[----:B------:R3:W-:Y:S01]  /*f1a0*/  STL.64 [R1+0x680], R8 ;  /* 0x0006800801007387 */ /* 0x0007e20000100a00 */
[----:B------:R-:W-:-:S03]  /*f1b0*/  IMAD.WIDE R244, R0, 0x4, R204 ;  /* 0x0000000400f47825 */ /* 0x000fc600078e02cc */
[----:B------:R-:W3:Y:S01]  /*f1c0*/  LDL.LU.64 R206, [R1+0x418] ;  /* 0x0004180001ce7983 */ /* 0x000ee20000300a00 */
[----:B------:R-:W-:-:S04]  /*f1d0*/  IMAD.WIDE R12, R0, 0x4, R188 ;  /* 0x00000004000c7825 */ /* 0x000fc800078e02bc */
[C---:B----4-:R-:W-:Y:S01]  /*f1e0*/  IMAD.WIDE R6, R0.reuse, 0x4, R88 ;  /* 0x0000000400067825 */ /* 0x050fe200078e0258 */
[----:B------:R1:W-:Y:S03]  /*f1f0*/  STL.64 [R1+0x618], R12 ;  /* 0x0006180c01007387 */ /* 0x0003e60000100a00 */
[C---:B------:R-:W-:Y:S01]  /*f200*/  IMAD.WIDE R4, R0.reuse, 0x4, R90 ;  /* 0x0000000400047825 */ /* 0x040fe200078e025a */
[----:B------:R-:W4:Y:S03]  /*f210*/  LDL.LU.64 R204, [R1+0x3f0] ;  /* 0x0003f00001cc7983 */ /* 0x000f260000300a00 */
[----:B------:R-:W-:Y:S01]  /*f220*/  IMAD.WIDE R246, R0, 0x4, R190 ;  /* 0x0000000400f67825 */ /* 0x000fe200078e02be */
[----:B------:R-:W-:Y:S04]  /*f230*/  STL.64 [R1+0x688], R6 ;  /* 0x0006880601007387 */ /* 0x000fe80000100a00 */
[----:B------:R-:W4:Y:S04]  /*f240*/  LDL.LU.64 R190, [R1+0x370] ;  /* 0x0003700001be7983 */ /* 0x000f280000300a00 */
[----:B------:R-:W-:Y:S04]  /*f250*/  STL.64 [R1+0x690], R4 ;  /* 0x0006900401007387 */ /* 0x000fe80000100a00 */
[----:B------:R-:W4:Y:S01]  /*f260*/  LDL.LU.64 R188, [R1+0x598] ;  /* 0x0005980001bc7983 */ /* 0x000f220000300a00 */
[----:B------:R-:W-:-:S04]  /*f270*/  IADD3 R72, R252, -0xa8, RZ ;  /* 0xffffff58fc487810 */ /* 0x000fc80007ffe0ff */
[----:B------:R-:W-:Y:S02]  /*f280*/  ISETP.GE.U32.AND P3, PT, R72, 0x7fffff19, PT ;  /* 0x7fffff194800780c */ /* 0x000fe40003f66070 */
[----:B------:R-:W-:-:S04]  /*f290*/  IADD3 R72, R252, -0xac, RZ ;  /* 0xffffff54fc487810 */ /* 0x000fc80007ffe0ff */
[----:B------:R-:W-:Y:S02]  /*f2a0*/  ISETP.GE.U32.AND P4, PT, R72, 0x7fffff15, PT ;  /* 0x7fffff154800780c */ /* 0x000fe40003f86070 */
[----:B------:R-:W-:-:S05]  /*f2b0*/  IADD3 R10, R252, -0xc0, RZ ;  /* 0xffffff40fc0a7810 */ /* 0x000fca0007ffe0ff */
[----:B------:R1:W-:Y:S04]  /*f2c0*/  LDGSTS.E [R226+0x53800], [R242.64], !P3 ;  /* 0x53800000f2e27fae */ /* 0x0003e8000d921844 */
[----:B------:R1:W-:Y:S04]  /*f2d0*/  LDGSTS.E [R226+0x53a00], [R244.64], !P3 ;  /* 0x53a00000f4e27fae */ /* 0x0003e8000d921844 */
[----:B------:R1:W-:Y:S04]  /*f2e0*/  LDGSTS.E [R226+0x53c00], [R246.64], !P3 ;  /* 0x53c00000f6e27fae */ /* 0x0003e8000d921844 */
[----:B------:R1:W-:Y:S01]  /*f2f0*/  LDGSTS.E [R226+0x53e00], [R12.64], !P3 ;  /* 0x53e000000ce27fae */ /* 0x0003e2000d921844 */
[----:B------:R-:W-:-:S03]  /*f300*/  ISETP.GE.U32.AND P3, PT, R10, 0x7fffff01, PT ;  /* 0x7fffff010a00780c */ /* 0x000fc60003f66070 */
[----:B------:R3:W-:Y:S04]  /*f310*/  LDGSTS.E [R226+0x55800], [R8.64], !P4 ;  /* 0x5580000008e27fae */ /* 0x0007e8000e121844 */
[----:B------:R1:W-:Y:S04]  /*f320*/  LDGSTS.E [R226+0x55a00], [R6.64], !P4 ;  /* 0x55a0000006e27fae */ /* 0x0003e8000e121844 */
[----:B------:R1:W-:Y:S01]  /*f330*/  LDGSTS.E [R226+0x55c00], [R4.64], !P4 ;  /* 0x55c0000004e27fae */ /* 0x0003e2000e121844 */
[----:B--2---:R-:W-:-:S04]  /*f340*/  IMAD.WIDE R2, R0, 0x4, R250 ;  /* 0x0000000400027825 */ /* 0x004fc800078e02fa */
[----:B------:R-:W-:Y:S01]  /*f350*/  IMAD.MOV.U32 R251, RZ, RZ, c[0x0][0x18c] ;  /* 0x00006300fffb7624 */ /* 0x000fe200078e00ff */
[----:B------:R2:W-:Y:S04]  /*f360*/  STL.64 [R1+0x698], R2 ;  /* 0x0006980201007387 */ /* 0x0005e80000100a00 */
[----:B------:R-:W2:Y:S01]  /*f370*/  LDL.LU.64 R210, [R1+0x540] ;  /* 0x0005400001d27983 */ /* 0x000ea20000300a00 */
[----:B------:R-:W-:-:S03]  /*f380*/  SHF.L.U32 R251, R251, 0x6, RZ ;  /* 0x00000006fbfb7819 */ /* 0x000fc600000006ff */
[----:B------:R-:W2:Y:S04]  /*f390*/  LDL.LU.64 R88, [R1+0x520] ;  /* 0x0005200001587983 */ /* 0x000ea80000300a00 */
[----:B------:R-:W2:Y:S01]  /*f3a0*/  LDL.LU.64 R90, [R1+0x500] ;  /* 0x00050000015a7983 */ /* 0x000ea20000300a00 */
[----:B---3--:R-:W-:-:S03]  /*f3b0*/  IMAD.WIDE R8, R251, 0x4, R92 ;  /* 0x00000004fb087825 */ /* 0x008fc600078e025c */
[----:B------:R3:W-:Y:S01]  /*f3c0*/  LDGSTS.E [R226+0x55e00], [R2.64], !P4 ;  /* 0x55e0000002e27fae */ /* 0x0007e2000e121844 */
[----:B------:R-:W-:-:S03]  /*f3d0*/  IMAD.WIDE R10, R251, 0x4, R214 ;  /* 0x00000004fb0a7825 */ /* 0x000fc600078e02d6 */
[----:B------:R-:W3:Y:S01]  /*f3e0*/  LDL.LU.64 R92, [R1+0x480] ;  /* 0x00048000015c7983 */ /* 0x000ee20000300a00 */
[----:B-1----:R-:W-:-:S03]  /*f3f0*/  IMAD.WIDE R12, R251, 0x4, R94 ;  /* 0x00000004fb0c7825 */ /* 0x002fc600078e025e */
[----:B------:R-:W3:Y:S01]  /*f400*/  LDL.LU.64 R94, [R1+0x408] ;  /* 0x00040800015e7983 */ /* 0x000ee20000300a00 */
[----:B------:R-:W-:-:S03]  /*f410*/  IMAD.WIDE R14, R251, 0x4, R212 ;  /* 0x00000004fb0e7825 */ /* 0x000fc600078e02d4 */
[----:B------:R-:W-:Y:S01]  /*f420*/  STL.64 [R1+0x948], R8 ;  /* 0x0009480801007387 */ /* 0x000fe20000100a00 */
[----:B------:R-:W-:-:S03]  /*f430*/  IMAD.WIDE R16, R251, 0x4, R208 ;  /* 0x00000004fb107825 */ /* 0x000fc600078e02d0 */
[----:B------:R-:W3:Y:S04]  /*f440*/  LDL.LU.64 R208, [R1+0x3e0] ;  /* 0x0003e00001d07983 */ /* 0x000ee80000300a00 */
[----:B------:R-:W-:Y:S01]  /*f450*/  STL.64 [R1+0x968], R10 ;  /* 0x0009680a01007387 */ /* 0x000fe20000100a00 */
[----:B------:R-:W-:-:S03]  /*f460*/  IMAD.WIDE R18, R251, 0x4, R206 ;  /* 0x00000004fb127825 */ /* 0x000fc600078e02ce */
[----:B------:R-:W3:Y:S04]  /*f470*/  LDL.LU.64 R206, [R1+0x360] ;  /* 0x0003600001ce7983 */ /* 0x000ee80000300a00 */
[----:B------:R-:W-:Y:S04]  /*f480*/  STL.64 [R1+0x988], R12 ;  /* 0x0009880c01007387 */ /* 0x000fe80000100a00 */
[----:B------:R-:W3:Y:S04]  /*f490*/  LDL.LU.64 R230, [R1+0x560] ;  /* 0x0005600001e67983 */ /* 0x000ee80000300a00 */
[----:B------:R-:W-:Y:S01]  /*f4a0*/  STL.64 [R1+0x9a8], R14 ;  /* 0x0009a80e01007387 */ /* 0x000fe20000100a00 */
[----:B----4-:R-:W-:-:S03]  /*f4b0*/  IMAD.WIDE R20, R251, 0x4, R204 ;  /* 0x00000004fb147825 */ /* 0x010fc600078e02cc */
[----:B------:R-:W4:Y:S04]  /*f4c0*/  LDL.LU.64 R204, [R1+0x538] ;  /* 0x0005380001cc7983 */ /* 0x000f280000300a00 */
[----:B------:R-:W-:Y:S01]  /*f4d0*/  STL.64 [R1+0x9c8], R16 ;  /* 0x0009c81001007387 */ /* 0x000fe20000100a00 */
[----:B------:R-:W-:-:S03]  /*f4e0*/  IMAD.WIDE R22, R251, 0x4, R190 ;  /* 0x00000004fb167825 */ /* 0x000fc600078e02be */
[----:B------:R-:W4:Y:S01]  /*f4f0*/  LDL.LU.64 R190, [R1+0x518] ;  /* 0x0005180001be7983 */ /* 0x000f220000300a00 */
[----:B------:R-:W-:-:S03]  /*f500*/  IMAD.WIDE R24, R251, 0x4, R188 ;  /* 0x00000004fb187825 */ /* 0x000fc600078e02bc */
[----:B------:R-:W4:Y:S04]  /*f510*/  LDL.LU.64 R188, [R1+0x4d8] ;  /* 0x0004d80001bc7983 */ /* 0x000f280000300a00 */
[----:B------:R-:W-:Y:S04]  /*f520*/  STL.64 [R1+0xc30], R18 ;  /* 0x000c301201007387 */ /* 0x000fe80000100a00 */
[----:B------:R-:W-:Y:S04]  /*f530*/  STL.64 [R1+0xc60], R20 ;  /* 0x000c601401007387 */ /* 0x000fe80000100a00 */
[----:B------:R-:W4:Y:S04]  /*f540*/  LDL.LU.64 R228, [R1+0x448] ;  /* 0x0004480001e47983 */ /* 0x000f280000300a00 */
[----:B------:R-:W4:Y:S04]  /*f550*/  LDL.LU.64 R224, [R1+0x400] ;  /* 0x0004000001e07983 */ /* 0x000f280000300a00 */
[----:B------:R-:W-:Y:S04]  /*f560*/  STL.64 [R1+0xc70], R22 ;  /* 0x000c701601007387 */ /* 0x000fe80000100a00 */
[----:B------:R-:W4:Y:S04]  /*f570*/  LDL.LU.64 R218, [R1+0x3d0] ;  /* 0x0003d00001da7983 */ /* 0x000f280000300a00 */
[----:B------:R-:W-:Y:S04]  /*f580*/  STL.64 [R1+0x940], R24 ;  /* 0x0009401801007387 */ /* 0x000fe80000100a00 */
[----:B------:R-:W4:Y:S01]  /*f590*/  LDL.LU.64 R216, [R1+0x10] ;  /* 0x0000100001d87983 */ /* 0x000f220000300a00 */
[----:B--2---:R-:W-:-:S04]  /*f5a0*/  IMAD.WIDE R26, R251, 0x4, R210 ;  /* 0x00000004fb1a7825 */ /* 0x004fc800078e02d2 */
[C---:B------:R-:W-:Y:S01]  /*f5b0*/  IMAD.WIDE R88, R251.reuse, 0x4, R88 ;  /* 0x00000004fb587825 */ /* 0x040fe200078e0258 */
[----:B------:R-:W-:Y:S04]  /*f5c0*/  STL.64 [R1+0x960], R26 ;  /* 0x0009601a01007387 */ /* 0x000fe80000100a00 */
[----:B------:R-:W2:Y:S01]  /*f5d0*/  LDL.LU.64 R214, [R1+0x550] ;  /* 0x0005500001d67983 */ /* 0x000ea20000300a00 */
[----:B------:R-:W-:-:S03]  /*f5e0*/  IMAD.WIDE R90, R251, 0x4, R90 ;  /* 0x00000004fb5a7825 */ /* 0x000fc600078e025a */
[----:B------:R-:W2:Y:S01]  /*f5f0*/  LDL.LU.64 R212, [R1+0x530] ;  /* 0x0005300001d47983 */ /* 0x000ea20000300a00 */
[----:B---3--:R-:W-:-:S03]  /*f600*/  IMAD.WIDE R92, R251, 0x4, R92 ;  /* 0x00000004fb5c7825 */ /* 0x008fc600078e025c */
[----:B------:R-:W-:Y:S04]  /*f610*/  STL.64 [R1+0x980], R88 ;  /* 0x0009805801007387 */ /* 0x000fe80000100a00 */
[----:B------:R-:W3:Y:S04]  /*f620*/  LDL.LU.64 R210, [R1+0x510] ;  /* 0x0005100001d27983 */ /* 0x000ee80000300a00 */
[----:B------:R-:W-:Y:S01]  /*f630*/  STL.64 [R1+0x9a0], R90 ;  /* 0x0009a05a01007387 */ /* 0x000fe20000100a00 */
[----:B------:R-:W-:-:S04]  /*f640*/  IMAD.WIDE R94, R251, 0x4, R94 ;  /* 0x00000004fb5e7825 */ /* 0x000fc800078e025e */
[C---:B------:R-:W-:Y:S02]  /*f650*/  IMAD.WIDE R248, R251.reuse, 0x4, R208 ;  /* 0x00000004fbf87825 */ /* 0x040fe400078e02d0 */
[----:B------:R-:W3:Y:S02]  /*f660*/  LDL.LU.64 R208, [R1+0x4d0] ;  /* 0x0004d00001d07983 */ /* 0x000ee40000300a00 */
[C---:B------:R-:W-:Y:S02]  /*f670*/  IMAD.WIDE R238, R251.reuse, 0x4, R206 ;  /* 0x00000004fbee7825 */ /* 0x040fe400078e02ce */
[----:B------:R-:W3:Y:S04]  /*f680*/  LDL.LU.64 R206, [R1+0x428] ;  /* 0x0004280001ce7983 */ /* 0x000ee80000300a00 */
[----:B------:R-:W-:Y:S04]  /*f690*/  STL.64 [R1+0x9c0], R92 ;  /* 0x0009c05c01007387 */ /* 0x000fe80000100a00 */
[----:B------:R-:W-:Y:S01]  /*f6a0*/  STL.64 [R1+0x9e0], R94 ;  /* 0x0009e05e01007387 */ /* 0x000fe20000100a00 */
[----:B------:R-:W-:-:S04]  /*f6b0*/  IMAD.WIDE R236, R251, 0x4, R230 ;  /* 0x00000004fbec7825 */ /* 0x000fc800078e02e6 */
[C---:B----4-:R-:W-:Y:S02]  /*f6c0*/  IMAD.WIDE R234, R251.reuse, 0x4, R204 ;  /* 0x00000004fbea7825 */ /* 0x050fe400078e02cc */
[----:B------:R-:W4:Y:S04]  /*f6d0*/  LDL.LU.64 R204, [R1+0x3f8] ;  /* 0x0003f80001cc7983 */ /* 0x000f280000300a00 */
[----:B------:R-:W-:Y:S01]  /*f6e0*/  STL.64 [R1+0xc50], R248 ;  /* 0x000c50f801007387 */ /* 0x000fe20000100a00 */
[----:B------:R-:W-:-:S03]  /*f6f0*/  IMAD.WIDE R232, R251, 0x4, R190 ;  /* 0x00000004fbe87825 */ /* 0x000fc600078e02be */
[----:B------:R-:W-:Y:S04]  /*f700*/  STL.64 [R1+0xc68], R238 ;  /* 0x000c68ee01007387 */ /* 0x000fe80000100a00 */
[----:B------:R-:W4:Y:S01]  /*f710*/  LDL.LU.64 R190, [R1+0x3c0] ;  /* 0x0003c00001be7983 */ /* 0x000f220000300a00 */
[----:B------:R-:W-:-:S03]  /*f720*/  IMAD.WIDE R230, R251, 0x4, R188 ;  /* 0x00000004fbe67825 */ /* 0x000fc600078e02bc */
[----:B------:R-:W4:Y:S04]  /*f730*/  LDL.LU.64 R188, [R1] ;  /* 0x0000000001bc7983 */ /* 0x000f280000300a00 */
[----:B------:R-:W-:Y:S04]  /*f740*/  STL.64 [R1+0x930], R236 ;  /* 0x000930ec01007387 */ /* 0x000fe80000100a00 */
[----:B------:R-:W-:Y:S01]  /*f750*/  STL.64 [R1+0x950], R234 ;  /* 0x000950ea01007387 */ /* 0x000fe20000100a00 */
[----:B------:R-:W-:-:S03]  /*f760*/  IMAD.WIDE R228, R251, 0x4, R228 ;  /* 0x00000004fbe47825 */ /* 0x000fc600078e02e4 */
[----:B------:R-:W-:Y:S01]  /*f770*/  STL.64 [R1+0x970], R232 ;  /* 0x000970e801007387 */ /* 0x000fe20000100a00 */
[----:B------:R-:W-:-:S03]  /*f780*/  IMAD.WIDE R224, R251, 0x4, R224 ;  /* 0x00000004fbe07825 */ /* 0x000fc600078e02e0 */
[----:B------:R-:W4:Y:S04]  /*f790*/  LDL.LU.64 R2, [R1+0x8a8] ;  /* 0x0008a80001027983 */ /* 0x000f280000300a00 */
[----:B------:R-:W-:Y:S01]  /*f7a0*/  STL.64 [R1+0x990], R230 ;  /* 0x000990e601007387 */ /* 0x000fe20000100a00 */
[----:B------:R-:W-:-:S03]  /*f7b0*/  IMAD.WIDE R218, R251, 0x4, R218 ;  /* 0x00000004fbda7825 */ /* 0x000fc600078e02da */
[----:B------:R-:W4:Y:S04]  /*f7c0*/  LDL.LU.64 R4, [R1+0x880] ;  /* 0x0008800001047983 */ /* 0x000f280000300a00 */
[----:B------:R-:W-:Y:S04]  /*f7d0*/  STL.64 [R1+0x9b0], R228 ;  /* 0x0009b0e401007387 */ /* 0x000fe80000100a00 */
[----:B------:R-:W-:Y:S04]  /*f7e0*/  STL.64 [R1+0x9d0], R224 ;  /* 0x0009d0e001007387 */ /* 0x000fe80000100a00 */
[----:B------:R-:W-:Y:S04]  /*f7f0*/  STL.64 [R1+0x9f0], R218 ;  /* 0x0009f0da01007387 */ /* 0x000fe80000100a00 */
[----:B------:R-:W4:Y:S01]  /*f800*/  LDL.LU.64 R6, [R1+0x6d0] ;  /* 0x0006d00001067983 */ /* 0x000f220000300a00 */
[----:B------:R-:W-:-:S05]  /*f810*/  IMAD.WIDE R216, R251, 0x4, R216 ;  /* 0x00000004fbd87825 */ /* 0x000fca00078e02d8 */
[----:B------:R-:W-:Y:S01]  /*f820*/  STL.64 [R1+0xc58], R216 ;  /* 0x000c58d801007387 */ /* 0x000fe20000100a00 */
[----:B------:R-:W-:-:S05]  /*f830*/  IMAD.MOV.U32 R250, RZ, RZ, 0x3f ;  /* 0x0000003ffffa7424 */ /* 0x000fca00078e00ff */
[----:B------:R-:W-:-:S04]  /*f840*/  IADD3 R250, R250, c[0x0][0x180], RZ ;  /* 0x00006000fafa7a10 */ /* 0x000fc80007ffe0ff */
[----:B------:R-:W-:Y:S01]  /*f850*/  ISETP.GE.AND P4, PT, R250, 0x40, PT ;  /* 0x00000040fa00780c */ /* 0x000fe20003f86270 */
[----:B--2---:R-:W-:-:S04]  /*f860*/  IMAD.WIDE R214, R251, 0x4, R214 ;  /* 0x00000004fbd67825 */ /* 0x004fc800078e02d6 */
[C---:B------:R-:W-:Y:S01]  /*f870*/  IMAD.WIDE R212, R251.reuse, 0x4, R212 ;  /* 0x00000004fbd47825 */ /* 0x040fe200078e02d4 */
[----:B------:R-:W-:Y:S04]  /*f880*/  STL.64 [R1+0x938], R214 ;  /* 0x000938d601007387 */ /* 0x000fe80000100a00 */
[----:B------:R-:W2:Y:S01]  /*f890*/  LDL.LU.64 R34, [R1+0x6b8] ;  /* 0x0006b80001227983 */ /* 0x000ea20000300a00 */
[----:B---3--:R-:W-:-:S03]  /*f8a0*/  IMAD.WIDE R210, R251, 0x4, R210 ;  /* 0x00000004fbd27825 */ /* 0x008fc600078e02d2 */
[----:B------:R-:W3:Y:S04]  /*f8b0*/  LDL.LU.64 R140, [R1+0x630] ;  /* 0x00063000018c7983 */ /* 0x000ee80000300a00 */
[----:B------:R-:W-:Y:S04]  /*f8c0*/  STL.64 [R1+0x958], R212 ;  /* 0x000958d401007387 */ /* 0x000fe80000100a00 */
[----:B------:R-:W3:Y:S04]  /*f8d0*/  LDL.LU.64 R192, [R1+0x920] ;  /* 0x0009200001c07983 */ /* 0x000ee80000300a00 */
[----:B------:R-:W3:Y:S04]  /*f8e0*/  LDL.LU.64 R178, [R1+0x918] ;  /* 0x0009180001b27983 */ /* 0x000ee80000300a00 */
[----:B------:R-:W3:Y:S04]  /*f8f0*/  LDL.LU.64 R176, [R1+0x910] ;  /* 0x0009100001b07983 */ /* 0x000ee80000300a00 */
[----:B------:R-:W-:Y:S01]  /*f900*/  STL.64 [R1+0x978], R210 ;  /* 0x000978d201007387 */ /* 0x000fe20000100a00 */
[----:B------:R-:W-:-:S05]  /*f910*/  IMAD.WIDE R208, R251, 0x4, R208 ;  /* 0x00000004fbd07825 */ /* 0x000fca00078e02d0 */
[----:B------:R-:W-:Y:S04]  /*f920*/  STL.64 [R1+0x998], R208 ;  /* 0x000998d001007387 */ /* 0x000fe80000100a00 */
[----:B------:R-:W3:Y:S04]  /*f930*/  LDL.LU.64 R172, [R1+0x908] ;  /* 0x0009080001ac7983 */ /* 0x000ee80000300a00 */
[----:B------:R-:W3:Y:S04]  /*f940*/  LDL.LU.64 R170, [R1+0x900] ;  /* 0x0009000001aa7983 */ /* 0x000ee80000300a00 */
[----:B------:R-:W3:Y:S01]  /*f950*/  LDL.LU.64 R168, [R1+0x8f8] ;  /* 0x0008f80001a87983 */ /* 0x000ee20000300a00 */
[----:B------:R-:W-:-:S04]  /*f960*/  IMAD.WIDE R206, R251, 0x4, R206 ;  /* 0x00000004fbce7825 */ /* 0x000fc800078e02ce */
[----:B----4-:R-:W-:-:S04]  /*f970*/  IMAD.WIDE R204, R251, 0x4, R204 ;  /* 0x00000004fbcc7825 */ /* 0x010fc800078e02cc */
[----:B------:R-:W-:-:S04]  /*f980*/  IMAD.WIDE R190, R251, 0x4, R190 ;  /* 0x00000004fbbe7825 */ /* 0x000fc800078e02be */
[----:B------:R-:W-:Y:S02]  /*f990*/  IMAD.WIDE R188, R251, 0x4, R188 ;  /* 0x00000004fbbc7825 */ /* 0x000fe400078e02bc */
[----:B------:R-:W4:Y:S04]  /*f9a0*/  LDL.LU.64 R250, [R1+0x8d8] ;  /* 0x0008d80001fa7983 */ /* 0x000f280000300a00 */
[----:B------:R-:W-:Y:S04]  /*f9b0*/  STL.64 [R1+0x9b8], R206 ;  /* 0x0009b8ce01007387 */ /* 0x000fe80000100a00 */
[----:B------:R-:W4:Y:S04]  /*f9c0*/  LDL.LU.64 R164, [R1+0x8d0] ;  /* 0x0008d00001a47983 */ /* 0x000f280000300a00 */
[----:B------:R-:W4:Y:S01]  /*f9d0*/  LDL.LU.64 R142, [R1+0x8c8] ;  /* 0x0008c800018e7983 */ /* 0x000f220000300a00 */
[----:B------:R-:W-:-:S03]  /*f9e0*/  IMAD.WIDE R196, R0, 0x4, R2 ;  /* 0x0000000400c47825 */ /* 0x000fc600078e0202 */
[----:B------:R-:W-:Y:S04]  /*f9f0*/  STL.64 [R1+0x9d8], R204 ;  /* 0x0009d8cc01007387 */ /* 0x000fe80000100a00 */
[----:B------:R-:W4:Y:S04]  /*fa00*/  LDL.LU.64 R32, [R1+0x8a0] ;  /* 0x0008a00001207983 */ /* 0x000f280000300a00 */
[----:B------:R-:W4:Y:S01]  /*fa10*/  LDL.LU.64 R30, [R1+0x898] ;  /* 0x00089800011e7983 */ /* 0x000f220000300a00 */
[----:B------:R-:W-:-:S03]  /*fa20*/  IMAD.WIDE R174, R0, 0x4, R4 ;  /* 0x0000000400ae7825 */ /* 0x000fc600078e0204 */
[----:B------:R-:W4:Y:S04]  /*fa30*/  LDL.LU.64 R28, [R1+0x890] ;  /* 0x00089000011c7983 */ /* 0x000f280000300a00 */
[----:B------:R-:W-:Y:S04]  /*fa40*/  STL.64 [R1+0x9f8], R190 ;  /* 0x0009f8be01007387 */ /* 0x000fe80000100a00 */
[----:B------:R-:W-:Y:S01]  /*fa50*/  STL.64 [R1+0x700], R196 ;  /* 0x000700c401007387 */ /* 0x000fe20000100a00 */
[----:B------:R-:W-:-:S03]  /*fa60*/  IMAD.WIDE R166, R0, 0x4, R6 ;  /* 0x0000000400a67825 */ /* 0x000fc600078e0206 */
[----:B------:R-:W4:Y:S04]  /*fa70*/  LDL.LU.64 R2, [R1+0x6d8] ;  /* 0x0006d80001027983 */ /* 0x000f280000300a00 */
[----:B------:R-:W4:Y:S04]  /*fa80*/  LDL.LU.64 R4, [R1+0x6c8] ;  /* 0x0006c80001047983 */ /* 0x000f280000300a00 */
[----:B------:R-:W4:Y:S01]  /*fa90*/  LDL.LU.64 R6, [R1+0x6c0] ;  /* 0x0006c00001067983 */ /* 0x000f220000300a00 */
[----:B------:R-:W-:-:S04]  /*faa0*/  IADD3 R36, R252, -0xb0, RZ ;  /* 0xffffff50fc247810 */ /* 0x000fc80007ffe0ff */
[----:B------:R-:W-:Y:S02]  /*fab0*/  ISETP.GE.U32.AND P5, PT, R36, 0x7fffff11, PT ;  /* 0x7fffff112400780c */ /* 0x000fe40003fa6070 */
[----:B------:R-:W-:-:S04]  /*fac0*/  IADD3 R36, R252, -0xb4, RZ ;  /* 0xffffff4cfc247810 */ /* 0x000fc80007ffe0ff */
[----:B------:R-:W-:Y:S02]  /*fad0*/  ISETP.GE.U32.AND P0, PT, R36, 0x7fffff0d, PT ;  /* 0x7fffff0d2400780c */ /* 0x000fe40003f06070 */
[----:B------:R-:W-:Y:S01]  /*fae0*/  IADD3 R36, R252, -0xb8, RZ ;  /* 0xffffff48fc247810 */ /* 0x000fe20007ffe0ff */
[----:B------:R-:W-:Y:S03]  /*faf0*/  STL.64 [R1+0xc00], R188 ;  /* 0x000c00bc01007387 */ /* 0x000fe60000100a00 */
[----:B------:R-:W-:Y:S01]  /*fb00*/  ISETP.GE.U32.AND P6, PT, R36, 0x7fffff09, PT ;  /* 0x7fffff092400780c */ /* 0x000fe20003fc6070 */
[----:B------:R-:W-:Y:S04]  /*fb10*/  STL.64 [R1+0x780], R174 ;  /* 0x000780ae01007387 */ /* 0x000fe80000100a00 */
[----:B------:R-:W-:Y:S04]  /*fb20*/  STL.64 [R1+0x800], R166 ;  /* 0x000800a601007387 */ /* 0x000fe80000100a00 */
[----:B------:R1:W-:Y:S01]  /*fb30*/  LDGSTS.E [R226+0x57800], [R196.64], !P5 ;  /* 0x57800000c4e27fae */ /* 0x0003e2000e921844 */
[----:B------:R-:W-:-:S04]  /*fb40*/  IADD3 R36, R252, -0xbc, RZ ;  /* 0xffffff44fc247810 */ /* 0x000fc80007ffe0ff */
[----:B------:R-:W-:Y:S01]  /*fb50*/  ISETP.GE.U32.AND P1, PT, R36, 0x7fffff05, PT ;  /* 0x7fffff052400780c */ /* 0x000fe20003f26070 */
[----:B--2---:R-:W-:-:S04]  /*fb60*/  IMAD.WIDE R34, R0, 0x4, R34 ;  /* 0x0000000400227825 */ /* 0x004fc800078e0222 */
[C---:B---3--:R-:W-:Y:S01]  /*fb70*/  IMAD.WIDE R140, R0.reuse, 0x4, R140 ;  /* 0x00000004008c7825 */ /* 0x048fe200078e028c */
[----:B------:R-:W-:Y:S03]  /*fb80*/  STL.64 [R1+0x880], R34 ;  /* 0x0008802201007387 */ /* 0x000fe60000100a00 */
[----:B------:R-:W-:-:S04]  /*fb90*/  IMAD.WIDE R192, R0, 0x4, R192 ;  /* 0x0000000400c07825 */ /* 0x000fc800078e02c0 */
[C---:B------:R-:W-:Y:S01]  /*fba0*/  IMAD.WIDE R178, R0.reuse, 0x4, R178 ;  /* 0x0000000400b27825 */ /* 0x040fe200078e02b2 */
[----:B------:R1:W-:Y:S03]  /*fbb0*/  LDGSTS.E [R226+0x57a00], [R192.64], !P5 ;  /* 0x57a00000c0e27fae */ /* 0x0003e6000e921844 */
[C---:B------:R-:W-:Y:S01]  /*fbc0*/  IMAD.WIDE R176, R0.reuse, 0x4, R176 ;  /* 0x0000000400b07825 */ /* 0x040fe200078e02b0 */
[----:B------:R-:W-:Y:S04]  /*fbd0*/  STL.64 [R1+0x708], R192 ;  /* 0x000708c001007387 */ /* 0x000fe80000100a00 */
[----:B------:R1:W-:Y:S04]  /*fbe0*/  LDGSTS.E [R226+0x57c00], [R178.64], !P5 ;  /* 0x57c00000b2e27fae */ /* 0x0003e8000e921844 */
[----:B------:R-:W-:Y:S04]  /*fbf0*/  STL.64 [R1+0x928], R140 ;  /* 0x0009288c01007387 */ /* 0x000fe80000100a00 */
[----:B------:R1:W-:Y:S04]  /*fc00*/  LDGSTS.E [R226+0x57e00], [R176.64], !P5 ;  /* 0x57e00000b0e27fae */ /* 0x0003e8000e921844 */
[----:B------:R-:W-:Y:S04]  /*fc10*/  STL.64 [R1+0x710], R178 ;  /* 0x000710b201007387 */ /* 0x000fe80000100a00 */
[----:B------:R1:W-:Y:S04]  /*fc20*/  LDGSTS.E [R226+0x59800], [R174.64], !P0 ;  /* 0x59800000aee27fae */ /* 0x0003e8000c121844 */
[----:B------:R-:W-:Y:S01]  /*fc30*/  STL.64 [R1+0x718], R176 ;  /* 0x000718b001007387 */ /* 0x000fe20000100a00 */
        /* <DEDUP_REMOVED lines=9> */
[----:B------:R1:W-:Y:S01]  /*fcd0*/  LDGSTS.E [R226+0x5b800], [R166.64], !P6 ;  /* 0x5b800000a6e27fae */ /* 0x0003e2000f121844 */
[----:B----4-:R-:W-:-:S05]  /*fce0*/  IMAD.WIDE R250, R0, 0x4, R250 ;  /* 0x0000000400fa7825 */ /* 0x010fca00078e02fa */
[----:B------:R2:W-:Y:S04]  /*fcf0*/  STL.64 [R1+0x808], R250 ;  /* 0x000808fa01007387 */ /* 0x0005e80000100a00 */
[----:B------:R2:W-:Y:S04]  /*fd00*/  LDGSTS.E [R226+0x5ba00], [R250.64], !P6 ;  /* 0x5ba00000fae27fae */ /* 0x0005e8000f121844 */
[----:B--2---:R-:W2:Y:S04]  /*fd10*/  S2R R251, SR_TID.X ;  /* 0x0000000000fb7919 */ /* 0x004ea80000002100 */
[----:B------:R-:W3:Y:S01]  /*fd20*/  S2R R250, SR_TID.X ;  /* 0x0000000000fa7919 */ /* 0x000ee20000002100 */
[----:B------:R-:W-:-:S04]  /*fd30*/  IMAD.WIDE R164, R0, 0x4, R164 ;  /* 0x0000000400a47825 */ /* 0x000fc800078e02a4 */
[C---:B------:R-:W-:Y:S01]  /*fd40*/  IMAD.WIDE R142, R0.reuse, 0x4, R142 ;  /* 0x00000004008e7825 */ /* 0x040fe200078e028e */
[----:B------:R1:W-:Y:S03]  /*fd50*/  LDGSTS.E [R226+0x5bc00], [R164.64], !P6 ;  /* 0x5bc00000a4e27fae */ /* 0x0003e6000f121844 */
[C---:B------:R-:W-:Y:S01]  /*fd60*/  IMAD.WIDE R32, R0.reuse, 0x4, R32 ;  /* 0x0000000400207825 */ /* 0x040fe200078e0220 */
[----:B------:R1:W-:Y:S03]  /*fd70*/  LDGSTS.E [R226+0x5be00], [R142.64], !P6 ;  /* 0x5be000008ee27fae */ /* 0x0003e6000f121844 */
[C---:B------:R-:W-:Y:S01]  /*fd80*/  IMAD.WIDE R30, R0.reuse, 0x4, R30 ;  /* 0x00000004001e7825 */ /* 0x040fe200078e021e */
[----:B------:R1:W-:Y:S03]  /*fd90*/  LDGSTS.E [R226+0x5d800], [R34.64], !P1 ;  /* 0x5d80000022e27fae */ /* 0x0003e6000c921844 */
[----:B------:R-:W-:Y:S01]  /*fda0*/  IMAD.WIDE R28, R0, 0x4, R28 ;  /* 0x00000004001c7825 */ /* 0x000fe200078e021c */
[----:B------:R1:W-:Y:S01]  /*fdb0*/  LDGSTS.E [R226+0x5da00], [R32.64], !P1 ;  /* 0x5da0000020e27fae */ /* 0x0003e2000c921844 */
[----:B--2---:R-:W-:-:S02]  /*fdc0*/  LOP3.LUT R251, R251, 0x3f, RZ, 0xc0, !PT ;  /* 0x0000003ffbfb7812 */ /* 0x004fc400078ec0ff */
[C---:B------:R-:W-:Y:S01]  /*fdd0*/  IMAD.WIDE R2, R0.reuse, 0x4, R2 ;  /* 0x0000000400027825 */ /* 0x040fe200078e0202 */
[----:B------:R1:W-:Y:S01]  /*fde0*/  LDGSTS.E [R226+0x5dc00], [R30.64], !P1 ;  /* 0x5dc000001ee27fae */ /* 0x0003e2000c921844 */
[----:B---3--:R-:W-:Y:S02]  /*fdf0*/  SHF.R.S32.HI R227, RZ, 0x6, R250 ;  /* 0x00000006ffe37819 */ /* 0x008fe400000114fa */
[----:B------:R-:W-:Y:S01]  /*fe00*/  IMAD.SHL.U32 R251, R251, 0x4, RZ ;  /* 0x00000004fbfb7824 */ /* 0x000fe200078e00ff */
[----:B------:R1:W-:Y:S01]  /*fe10*/  LDGSTS.E [R226+0x5de00], [R28.64], !P1 ;  /* 0x5de000001ce27fae */ /* 0x0003e2000c921844 */
[C---:B------:R-:W-:Y:S01]  /*fe20*/  IMAD.WIDE R4, R0.reuse, 0x4, R4 ;  /* 0x0000000400047825 */ /* 0x040fe200078e0204 */
[----:B------:R-:W-:Y:S02]  /*fe30*/  SGXT R227, R227, 0x1 ;  /* 0x00000001e3e3781a */ /* 0x000fe40000000200 */
[----:B------:R1:W-:Y:S01]  /*fe40*/  LDGSTS.E [R226+0x5f800], [R140.64], !P3 ;  /* 0x5f8000008ce27fae */ /* 0x0003e2000d921844 */
[----:B------:R-:W-:Y:S01]  /*fe50*/  IMAD.WIDE R6, R0, 0x4, R6 ;  /* 0x0000000400067825 */ /* 0x000fe200078e0206 */
[----:B------:R-:W-:-:S02]  /*fe60*/  LOP3.LUT R250, R251, 0x110, R227, 0x78, !PT ;  /* 0x00000110fbfa7812 */ /* 0x000fc400078e78e3 */
[----:B------:R1:W-:Y:S04]  /*fe70*/  LDGSTS.E [R226+0x5fa00], [R2.64], !P3 ;  /* 0x5fa0000002e27fae */ /* 0x0003e8000d921844 */
[----:B------:R1:W-:Y:S04]  /*fe80*/  LDGSTS.E [R226+0x5fc00], [R4.64], !P3 ;  /* 0x5fc0000004e27fae */ /* 0x0003e8000d921844 */
[----:B------:R1:W-:Y:S04]  /*fe90*/  LDGSTS.E [R226+0x5fe00], [R6.64], !P3 ;  /* 0x5fe0000006e27fae */ /* 0x0003e8000d921844 */
[----:B------:R-:W0:Y:S04]  /*fea0*/  LDGDEPBAR ;  /* 0x00000000000079af */ /* 0x000e280000000000 */
[----:B------:R2:W-:Y:S04]  /*feb0*/  STL.64 [R1+0x810], R164 ;  /* 0x000810a401007387 */ /* 0x0005e80000100a00 */
[----:B------:R3:W-:Y:S04]  /*fec0*/  LDGSTS.E [R250+0x68000], [R8.64], P2 ;  /* 0x6800000008fa7fae */ /* 0x0007e80009121844 */
[----:B------:R4:W-:Y:S04]  /*fed0*/  STL.64 [R1+0x818], R142 ;  /* 0x0008188e01007387 */ /* 0x0009e80000100a00 */
[----:B------:R3:W-:Y:S01]  /*fee0*/  LDGSTS.E [R250+0x68800], [R10.64], P2 ;  /* 0x688000000afa7fae */ /* 0x0007e20009121844 */
[----:B-1----:R-:W-:-:S03]  /*fef0*/  LOP3.LUT R226, R251, 0x110, R227, 0x78, !PT ;  /* 0x00000110fbe27812 */ /* 0x002fc600078e78e3 */
[----:B------:R1:W-:Y:S04]  /*ff00*/  STL.64 [R1+0x888], R32 ;  /* 0x0008882001007387 */ /* 0x0003e80000100a00 */
[----:B------:R3:W-:Y:S04]  /*ff10*/  LDGSTS.E [R250+0x69000], [R12.64], P2 ;  /* 0x690000000cfa7fae */ /* 0x0007e80009121844 */
[----:B------:R1:W-:Y:S04]  /*ff20*/  STL.64 [R1+0x898], R30 ;  /* 0x0008981e01007387 */ /* 0x0003e80000100a00 */
[----:B------:R3:W-:Y:S04]  /*ff30*/  LDGSTS.E [R250+0x69800], [R14.64], P2 ;  /* 0x698000000efa7fae */ /* 0x0007e80009121844 */
[----:B------:R1:W-:Y:S04]  /*ff40*/  STL.64 [R1+0x8a0], R28 ;  /* 0x0008a01c01007387 */ /* 0x0003e80000100a00 */
[----:B------:R3:W-:Y:S04]  /*ff50*/  LDGSTS.E [R250+0x6a000], [R16.64], P2 ;  /* 0x6a00000010fa7fae */ /* 0x0007e80009121844 */
[----:B------:R1:W5:Y:S04]  /*ff60*/  LDL.LU.64 R196, [R1+0xe48] ;  /* 0x000e480001c47983 */ /* 0x0003680000300a00 */
[----:B------:R3:W-:Y:S04]  /*ff70*/  LDGSTS.E [R250+0x6a800], [R18.64], P2 ;  /* 0x6a80000012fa7fae */ /* 0x0007e80009121844 */
[----:B------:R1:W-:Y:S04]  /*ff80*/  STL.64 [R1+0x908], R2 ;  /* 0x0009080201007387 */ /* 0x0003e80000100a00 */
[----:B------:R-:W1:Y:S04]  /*ff90*/  S2R R251, SR_TID.X ;  /* 0x0000000000fb7919 */ /* 0x000e680000002100 */
[----:B------:R3:W-:Y:S04]  /*ffa0*/  LDGSTS.E [R250+0x6b000], [R20.64], P2 ;  /* 0x6b00000014fa7fae */ /* 0x0007e80009121844 */
[----:B------:R1:W5:Y:S04]  /*ffb0*/  LDL.LU.64 R192, [R1+0xe40] ;  /* 0x000e400001c07983 */ /* 0x0003680000300a00 */
[----:B------:R3:W-:Y:S04]  /*ffc0*/  LDGSTS.E [R250+0x6b800], [R22.64], P2 ;  /* 0x6b80000016fa7fae */ /* 0x0007e80009121844 */
[----:B------:R1:W-:Y:S04]  /*ffd0*/  STL.64 [R1+0x910], R4 ;  /* 0x0009100401007387 */ /* 0x0003e80000100a00 */
[----:B------:R1:W5:Y:S04]  /*ffe0*/  LDL.LU.64 R178, [R1+0xe38] ;  /* 0x000e380001b27983 */ /* 0x0003680000300a00 */
[----:B---3--:R-:W3:Y:S04]  /*fff0*/  S2R R250, SR_TID.X ;  /* 0x0000000000fa7919 */ /* 0x008ee80000002100 */
[----:B------:R1:W-:Y:S04]  /*10000*/  STL.64 [R1+0x918], R6 ;  /* 0x0009180601007387 */ /* 0x0003e80000100a00 */
[----:B------:R1:W5:Y:S04]  /*10010*/  LDL.LU.64 R176, [R1+0xe30] ;  /* 0x000e300001b07983 */ /* 0x0003680000300a00 */
[----:B------:R1:W5:Y:S04]  /*10020*/  LDL.LU.64 R174, [R1+0xe28] ;  /* 0x000e280001ae7983 */ /* 0x0003680000300a00 */
[----:B------:R1:W5:Y:S04]  /*10030*/  LDL.LU.64 R172, [R1+0xe20] ;  /* 0x000e200001ac7983 */ /* 0x0003680000300a00 */
[----:B------:R1:W5:Y:S04]  /*10040*/  LDL.LU.64 R170, [R1+0xe18] ;  /* 0x000e180001aa7983 */ /* 0x0003680000300a00 */
[----:B------:R1:W5:Y:S04]  /*10050*/  LDL.LU.64 R168, [R1+0xe10] ;  /* 0x000e100001a87983 */ /* 0x0003680000300a00 */
[----:B------:R1:W5:Y:S04]  /*10060*/  LDL.LU.64 R166, [R1+0xe08] ;  /* 0x000e080001a67983 */ /* 0x0003680000300a00 */
[----:B--2---:R2:W5:Y:S04]  /*10070*/  LDL.LU.64 R164, [R1+0xe00] ;  /* 0x000e000001a47983 */ /* 0x0045680000300a00 */
[----:B----4-:R2:W5:Y:S04]  /*10080*/  LDL.LU.64 R142, [R1+0xdf8] ;  /* 0x000df800018e7983 */ /* 0x0105680000300a00 */
[----:B------:R2:W5:Y:S04]  /*10090*/  LDL.LU.64 R34, [R1+0xdf0] ;  /* 0x000df00001227983 */ /* 0x0005680000300a00 */
[----:B-1----:R2:W5:Y:S04]  /*100a0*/  LDL.LU.64 R32, [R1+0xde8] ;  /* 0x000de80001207983 */ /* 0x0025680000300a00 */
[----:B------:R2:W5:Y:S04]  /*100b0*/  LDL.LU.64 R30, [R1+0xde0] ;  /* 0x000de000011e7983 */ /* 0x0005680000300a00 */
[----:B------:R2:W5:Y:S04]  /*100c0*/  LDL.LU.64 R28, [R1+0xdd8] ;  /* 0x000dd800011c7983 */ /* 0x0005680000300a00 */
[----:B------:R2:W5:Y:S04]  /*100d0*/  LDL.LU.64 R140, [R1+0xdd0] ;  /* 0x000dd000018c7983 */ /* 0x0005680000300a00 */
[----:B------:R2:W5:Y:S04]  /*100e0*/  LDL.LU.64 R2, [R1+0xdc8] ;  /* 0x000dc80001027983 */ /* 0x0005680000300a00 */
[----:B------:R2:W5:Y:S01]  /*100f0*/  LDL.LU.64 R4, [R1+0xdc0] ;  /* 0x000dc00001047983 */ /* 0x0005620000300a00 */
[----:B------:R-:W-:-:S03]  /*10100*/  LOP3.LUT R226, R226, 0x20, RZ, 0x3c, !PT ;  /* 0x00000020e2e27812 */ /* 0x000fc600078e3cff */
[----:B------:R2:W5:Y:S01]  /*10110*/  LDL.LU.64 R6, [R1+0xdb8] ;  /* 0x000db80001067983 */ /* 0x0005620000300a00 */
[----:B------:R-:W-:-:S03]  /*10120*/  LOP3.LUT R251, R251, 0x3f, RZ, 0xc0, !PT ;  /* 0x0000003ffbfb7812 */ /* 0x000fc600078ec0ff */
[----:B------:R2:W5:Y:S04]  /*10130*/  LDL.LU.64 R8, [R1+0xdb0] ;  /* 0x000db00001087983 */ /* 0x0005680000300a00 */
[----:B------:R2:W5:Y:S01]  /*10140*/  LDL.LU.64 R10, [R1+0xda8] ;  /* 0x000da800010a7983 */ /* 0x0005620000300a00 */
[----:B---3--:R-:W-:-:S03]  /*10150*/  SHF.R.S32.HI R227, RZ, 0x6, R250 ;  /* 0x00000006ffe37819 */ /* 0x008fc600000114fa */
[----:B------:R2:W5:Y:S04]  /*10160*/  LDL.LU.64 R12, [R1+0xda0] ;  /* 0x000da000010c7983 */ /* 0x0005680000300a00 */
[----:B------:R2:W5:Y:S04]  /*10170*/  LDL.LU.64 R14, [R1+0xd98] ;  /* 0x000d9800010e7983 */ /* 0x0005680000300a00 */
[----:B------:R2:W5:Y:S01]  /*10180*/  LDL.LU.64 R16, [R1+0xd90] ;  /* 0x000d900001107983 */ /* 0x0005620000300a00 */
[----:B------:R-:W-:-:S03]  /*10190*/  IMAD.SHL.U32 R251, R251, 0x4, RZ ;  /* 0x00000004fbfb7824 */ /* 0x000fc600078e00ff */
[----:B------:R2:W5:Y:S01]  /*101a0*/  LDL.LU.64 R18, [R1+0xd88] ;  /* 0x000d880001127983 */ /* 0x0005620000300a00 */
[----:B------:R-:W-:-:S03]  /*101b0*/  SGXT R227, R227, 0x1 ;  /* 0x00000001e3e3781a */ /* 0x000fc60000000200 */
[----:B------:R2:W5:Y:S04]  /*101c0*/  LDL.LU.64 R20, [R1+0xd80] ;  /* 0x000d800001147983 */ /* 0x0005680000300a00 */
[----:B------:R2:W5:Y:S04]  /*101d0*/  LDL.LU.64 R22, [R1+0xd78] ;  /* 0x000d780001167983 */ /* 0x0005680000300a00 */
[----:B------:R1:W-:Y:S04]  /*101e0*/  LDGSTS.E [R226+0x68200], [R24.64], P2 ;  /* 0x6820000018e27fae */ /* 0x0003e80009121844 */
[----:B------:R3:W-:Y:S04]  /*101f0*/  LDGSTS.E [R226+0x68a00], [R26.64], P2 ;  /* 0x68a000001ae27fae */ /* 0x0007e80009121844 */
[----:B------:R4:W-:Y:S04]  /*10200*/  LDGSTS.E [R226+0x69200], [R88.64], P2 ;  /* 0x6920000058e27fae */ /* 0x0009e80009121844 */
[----:B-1----:R2:W5:Y:S04]  /*10210*/  LDL.LU.64 R24, [R1+0xd70] ;  /* 0x000d700001187983 */ /* 0x0025680000300a00 */
[----:B---3--:R2:W5:Y:S01]  /*10220*/  LDL.LU.64 R26, [R1+0xd68] ;  /* 0x000d6800011a7983 */ /* 0x0085620000300a00 */
[----:B------:R-:W-:-:S03]  /*10230*/  LOP3.LUT R250, R251, 0x110, R227, 0x78, !PT ;  /* 0x00000110fbfa7812 */ /* 0x000fc600078e78e3 */
[----:B----4-:R2:W5:Y:S04]  /*10240*/  LDL.LU.64 R88, [R1+0xd60] ;  /* 0x000d600001587983 */ /* 0x0105680000300a00 */
[----:B------:R1:W-:Y:S04]  /*10250*/  LDGSTS.E [R226+0x69a00], [R90.64], P2 ;  /* 0x69a000005ae27fae */ /* 0x0003e80009121844 */
[----:B------:R3:W-:Y:S04]  /*10260*/  LDGSTS.E [R226+0x6a200], [R92.64], P2 ;  /* 0x6a2000005ce27fae */ /* 0x0007e80009121844 */
[----:B------:R4:W-:Y:S04]  /*10270*/  LDGSTS.E [R226+0x6aa00], [R94.64], P2 ;  /* 0x6aa000005ee27fae */ /* 0x0009e80009121844 */
[----:B-1----:R2:W5:Y:S04]  /*10280*/  LDL.LU.64 R90, [R1+0xd58] ;  /* 0x000d5800015a7983 */ /* 0x0025680000300a00 */
[----:B---3--:R2:W5:Y:S04]  /*10290*/  LDL.LU.64 R92, [R1+0xd50] ;  /* 0x000d5000015c7983 */ /* 0x0085680000300a00 */
[----:B----4-:R2:W5:Y:S01]  /*102a0*/  LDL.LU.64 R94, [R1+0xd48] ;  /* 0x000d4800015e7983 */ /* 0x0105620000300a00 */
[----:B------:R-:W-:-:S03]  /*102b0*/  LOP3.LUT R250, R250, 0x40, RZ, 0x3c, !PT ;  /* 0x00000040fafa7812 */ /* 0x000fc600078e3cff */
[----:B------:R2:W-:Y:S04]  /*102c0*/  STL [R1+0x10], RZ ;  /* 0x000010ff01007387 */ /* 0x0005e80000100800 */
[----:B------:R2:W-:Y:S04]  /*102d0*/  STL [R1+0x14], RZ ;  /* 0x000014ff01007387 */ /* 0x0005e80000100800 */
[----:B------:R2:W-:Y:S04]  /*102e0*/  STL [R1+0x18], RZ ;  /* 0x000018ff01007387 */ /* 0x0005e80000100800 */
[----:B------:R2:W-:Y:S01]  /*102f0*/  STL [R1+0x1c], RZ ;  /* 0x00001cff01007387 */ /* 0x0005e20000100800 */
[----:B------:R-:W-:-:S03]  /*10300*/  LOP3.LUT R251, R251, 0x110, R227, 0x78, !PT ;  /* 0x00000110fbfb7812 */ /* 0x000fc600078e78e3 */
[----:B------:R2:W-:Y:S04]  /*10310*/  STL [R1], RZ ;  /* 0x000000ff01007387 */ /* 0x0005e80000100800 */
[----:B------:R2:W-:Y:S04]  /*10320*/  STL [R1+0x4], RZ ;  /* 0x000004ff01007387 */ /* 0x0005e80000100800 */
[----:B------:R1:W-:Y:S04]  /*10330*/  LDGSTS.E [R226+0x6b200], [R248.64], P2 ;  /* 0x6b200000f8e27fae */ /* 0x0003e80009121844 */
[----:B------:R2:W-:Y:S04]  /*10340*/  STL [R1+0x8], RZ ;  /* 0x000008ff01007387 */ /* 0x0005e80000100800 */
[----:B------:R3:W-:Y:S04]  /*10350*/  LDGSTS.E [R226+0x6ba00], [R238.64], P2 ;  /* 0x6ba00000eee27fae */ /* 0x0007e80009121844 */
[----:B------:R2:W-:Y:S01]  /*10360*/  STL [R1+0xc], RZ ;  /* 0x00000cff01007387 */ /* 0x0005e20000100800 */
[----:B------:R-:W-:-:S03]  /*10370*/  LOP3.LUT R251, R251, 0x60, RZ, 0x3c, !PT ;  /* 0x00000060fbfb7812 */ /* 0x000fc600078e3cff */
        /* <DEDUP_REMOVED lines=15> */
[----:B------:R1:W-:Y:S01]  /*10470*/  LDGSTS.E [R251+0x6be00], [R188.64], P2 ;  /* 0x6be00000bcfb7fae */ /* 0x0003e20009121844 */
[----:B------:R-:W-:-:S03]  /*10480*/  CS2R R36, SRZ ;  /* 0x0000000000247805 */ /* 0x000fc6000001ff00 */
[----:B------:R-:W0:Y:S01]  /*10490*/  LDGDEPBAR ;  /* 0x00000000000079af */ /* 0x000e220000000000 */
[----:B------:R-:W-:Y:S01]  /*104a0*/  CS2R R38, SRZ ;  /* 0x0000000000267805 */ /* 0x000fe2000001ff00 */
        /* <DEDUP_REMOVED lines=60> */
[----:B-1----:R-:W-:Y:S01]  /*10870*/  CS2R R188, SRZ ;  /* 0x0000000000bc7805 */ /* 0x002fe2000001ff00 */
[----:B------:R-:W-:Y:S01]  /*10880*/  CS2R R190, SRZ ;  /* 0x0000000000be7805 */ /* 0x000fe2000001ff00 */
[----:B------:R-:W-:Y:S01]  /*10890*/  CS2R R248, SRZ ;  /* 0x0000000000f87805 */ /* 0x000fe2000001ff00 */
[----:B----4-:R-:W-:Y:S01]  /*108a0*/  CS2R R250, SRZ ;  /* 0x0000000000fa7805 */ /* 0x010fe2000001ff00 */
[----:B------:R-:W-:Y:S01]  /*108b0*/  CS2R R204, SRZ ;  /* 0x0000000000cc7805 */ /* 0x000fe2000001ff00 */
[----:B------:R-:W-:Y:S01]  /*108c0*/  CS2R R206, SRZ ;  /* 0x0000000000ce7805 */ /* 0x000fe2000001ff00 */
[----:B------:R-:W-:Y:S01]  /*108d0*/  CS2R R208, SRZ ;  /* 0x0000000000d07805 */ /* 0x000fe2000001ff00 */
[----:B------:R-:W-:Y:S01]  /*108e0*/  CS2R R210, SRZ ;  /* 0x0000000000d27805 */ /* 0x000fe2000001ff00 */
[----:B------:R-:W-:Y:S01]  /*108f0*/  CS2R R212, SRZ ;  /* 0x0000000000d47805 */ /* 0x000fe2000001ff00 */
[----:B------:R-:W-:Y:S01]  /*10900*/  CS2R R214, SRZ ;  /* 0x0000000000d67805 */ /* 0x000fe2000001ff00 */
[----:B------:R-:W-:Y:S01]  /*10910*/  CS2R R236, SRZ ;  /* 0x0000000000ec7805 */ /* 0x000fe2000001ff00 */
[----:B---3--:R-:W-:Y:S01]  /*10920*/  CS2R R238, SRZ ;  /* 0x0000000000ee7805 */ /* 0x008fe2000001ff00 */
        /* <DEDUP_REMOVED lines=8> */
[----:B------:R-:W-:Y:S05]  /*109b0*/  @!P4 BRA `(.L_x_0) ;  /* 0x0001b4c00000c947 */ /* 0x000fea0003800000 */
[----:B--2---:R-:W2:Y:S04]  /*109c0*/  LDL.LU.64 R216, [R1+0x50] ;  /* 0x0000500001d87983 */ /* 0x004ea80000300a00 */
[----:B------:R-:W3:Y:S04]  /*109d0*/  LDL.LU.64 R218, [R1+0x30] ;  /* 0x0000300001da7983 */ /* 0x000ee80000300a00 */
[----:B------:R-:W4:Y:S04]  /*109e0*/  LDL.LU.64 R224, [R1+0x90] ;  /* 0x0000900001e07983 */ /* 0x000f280000300a00 */
[----:B------:R-:W4:Y:S04]  /*109f0*/  LDL.LU.64 R226, [R1+0xa0] ;  /* 0x0000a00001e27983 */ /* 0x000f280000300a00 */
[----:B------:R-:W4:Y:S04]  /*10a00*/  LDL.LU.64 R228, [R1+0xb0] ;  /* 0x0000b00001e47983 */ /* 0x000f280000300a00 */
[----:B------:R-:W4:Y:S04]  /*10a10*/  LDL.LU.64 R230, [R1+0xc0] ;  /* 0x0000c00001e67983 */ /* 0x000f280000300a00 */
[----:B------:R-:W4:Y:S04]  /*10a20*/  LDL.LU.64 R232, [R1+0xd0] ;  /* 0x0000d00001e87983 */ /* 0x000f280000300a00 */
[----:B------:R-:W4:Y:S01]  /*10a30*/  LDL.LU.64 R234, [R1+0xe0] ;  /* 0x0000e00001ea7983 */ /* 0x000f220000300a00 */
[----:B--2---:R-:W-:-:S03]  /*10a40*/  MOV R36, R217 ;  /* 0x000000d900247202 */ /* 0x004fc60000000f00 */
[----:B------:R-:W-:Y:S04]  /*10a50*/  STL [R1+0xbfc], R216 ;  /* 0x000bfcd801007387 */ /* 0x000fe80000100800 */
[----:B---3--:R-:W-:Y:S04]  /*10a60*/  STL [R1+0xbf8], R218 ;  /* 0x000bf8da01007387 */ /* 0x008fe80000100800 */
[----:B------:R1:W-:Y:S04]  /*10a70*/  STL [R1+0xbf4], R36 ;  /* 0x000bf42401007387 */ /* 0x0003e80000100800 */
[----:B----4-:R-:W-:Y:S01]  /*10a80*/  STL [R1+0xbc4], R224 ;  /* 0x000bc4e001007387 */ /* 0x010fe20000100800 */
[----:B-1----:R-:W-:-:S05]  /*10a90*/  IMAD.MOV.U32 R36, RZ, RZ, R219 ;  /* 0x000000ffff247224 */ /* 0x002fca00078e00db */
[----:B------:R1:W-:Y:S04]  /*10aa0*/  STL [R1+0xbbc], R36 ;  /* 0x000bbc2401007387 */ /* 0x0003e80000100800 */
[----:B------:R-:W-:Y:S01]  /*10ab0*/  STL [R1+0xbcc], R226 ;  /* 0x000bcce201007387 */ /* 0x000fe20000100800 */
[----:B-1----:R-:W-:-:S05]  /*10ac0*/  IMAD.MOV.U32 R36, RZ, RZ, R225 ;  /* 0x000000ffff247224 */ /* 0x002fca00078e00e1 */
[----:B------:R1:W-:Y:S04]  /*10ad0*/  STL [R1+0xbc0], R36 ;  /* 0x000bc02401007387 */ /* 0x0003e80000100800 */
[----:B------:R-:W-:Y:S01]  /*10ae0*/  STL [R1+0xbd4], R228 ;  /* 0x000bd4e401007387 */ /* 0x000fe20000100800 */
[----:B-1----:R-:W-:-:S05]  /*10af0*/  MOV R36, R227 ;  /* 0x000000e300247202 */ /* 0x002fca0000000f00 */
[----:B------:R1:W-:Y:S04]  /*10b00*/  STL [R1+0xbc8], R36 ;  /* 0x000bc82401007387 */ /* 0x0003e80000100800 */
[----:B------:R-:W-:Y:S01]  /*10b10*/  STL [R1+0xbdc], R230 ;  /* 0x000bdce601007387 */ /* 0x000fe20000100800 */
[----:B-1----:R-:W-:-:S05]  /*10b20*/  IMAD.MOV.U32 R36, RZ, RZ, R229 ;  /* 0x000000ffff247224 */ /* 0x002fca00078e00e5 */
[----:B------:R1:W-:Y:S04]  /*10b30*/  STL [R1+0xbd0], R36 ;  /* 0x000bd02401007387 */ /* 0x0003e80000100800 */
[----:B------:R-:W-:Y:S01]  /*10b40*/  STL [R1+0xbe4], R232 ;  /* 0x000be4e801007387 */ /* 0x000fe20000100800 */
[----:B-1----:R-:W-:-:S05]  /*10b50*/  IMAD.MOV.U32 R36, RZ, RZ, R231 ;  /* 0x000000ffff247224 */ /* 0x002fca00078e00e7 */
[----:B------:R1:W-:Y:S04]  /*10b60*/  STL [R1+0xbd8], R36 ;  /* 0x000bd82401007387 */ /* 0x0003e80000100800 */
[----:B------:R-:W2:Y:S04]  /*10b70*/  LDL.LU.64 R212, [R1+0xf0] ;  /* 0x0000f00001d47983 */ /* 0x000ea80000300a00 */
[----:B------:R-:W3:Y:S01]  /*10b80*/  LDL.LU.64 R214, [R1+0xf8] ;  /* 0x0000f80001d67983 */ /* 0x000ee20000300a00 */
[----:B-1----:R-:W-:-:S05]  /*10b90*/  MOV R36, R233 ;  /* 0x000000e900247202 */ /* 0x002fca0000000f00 */
[----:B------:R1:W-:Y:S04]  /*10ba0*/  STL [R1+0xbe0], R36 ;  /* 0x000be02401007387 */ /* 0x0003e80000100800 */
[----:B------:R4:W-:Y:S04]  /*10bb0*/  STL [R1+0xbec], R234 ;  /* 0x000becea01007387 */ /* 0x0009e80000100800 */
[----:B------:R-:W3:Y:S01]  /*10bc0*/  LDL.LU.64 R236, [R1+0x120] ;  /* 0x0001200001ec7983 */ /* 0x000ee20000300a00 */
[----:B-1----:R-:W-:-:S03]  /*10bd0*/  IMAD.MOV.U32 R36, RZ, RZ, R235 ;  /* 0x000000ffff247224 */ /* 0x002fc600078e00eb */
[----:B------:R-:W3:Y:S04]  /*10be0*/  LDL.LU.64 R238, [R1+0x128] ;  /* 0x0001280001ee7983 */ /* 0x000ee80000300a00 */
[----:B------:R-:W-:Y:S04]  /*10bf0*/  STL [R1+0xbe8], R36 ;  /* 0x000be82401007387 */ /* 0x000fe80000100800 */
[----:B-----5:R-:W-:Y:S04]  /*10c00*/  STL [R1+0xbf0], R94 ;  /* 0x000bf05e01007387 */ /* 0x020fe80000100800 */
[----:B------:R-:W3:Y:S04]  /*10c10*/  LDL.LU.64 R216, [R1+0x1d0] ;  /* 0x0001d00001d87983 */ /* 0x000ee80000300a00 */
[----:B------:R-:W-:Y:S04]  /*10c20*/  STL [R1+0xbb4], R95 ;  /* 0x000bb45f01007387 */ /* 0x000fe80000100800 */
[----:B------:R-:W3:Y:S04]  /*10c30*/  LDL.LU.64 R218, [R1+0x1d8] ;  /* 0x0001d80001da7983 */ /* 0x000ee80000300a00 */
[----:B------:R-:W-:Y:S04]  /*10c40*/  STL [R1+0xbb8], R92 ;  /* 0x000bb85c01007387 */ /* 0x000fe80000100800 */
[----:B------:R-:W3:Y:S04]  /*10c50*/  LDL.LU.64 R224, [R1+0x1e0] ;  /* 0x0001e00001e07983 */ /* 0x000ee80000300a00 */
[----:B------:R-:W-:Y:S04]  /*10c60*/  STL [R1+0xbac], R93 ;  /* 0x000bac5d01007387 */ /* 0x000fe80000100800 */
[----:B------:R-:W-:Y:S04]  /*10c70*/  STL [R1+0xbb0], R90 ;  /* 0x000bb05a01007387 */ /* 0x000fe80000100800 */
        /* <DEDUP_REMOVED lines=12> */
[----:B------:R-:W3:Y:S04]  /*10d40*/  LDL.LU.64 R232, [R1+0x98] ;  /* 0x0000980001e87983 */ /* 0x000ee80000300a00 */
[----:B------:R2:W-:Y:S04]  /*10d50*/  STL [R1+0xb88], R20 ;  /* 0x000b881401007387 */ /* 0x0005e80000100800 */
[----:B------:R-:W-:Y:S04]  /*10d60*/  STL [R1+0xb1c], R21 ;  /* 0x000b1c1501007387 */ /* 0x000fe80000100800 */
[----:B----4-:R-:W4:Y:S01]  /*10d70*/  LDL.LU.64 R234, [R1+0xa8] ;  /* 0x0000a80001ea7983 */ /* 0x010f220000300a00 */
[----:B--2---:R-:W-:-:S03]  /*10d80*/  IMAD.MOV.U32 R20, RZ, RZ, R213 ;  /* 0x000000ffff147224 */ /* 0x004fc600078e00d5 */
[----:B------:R-:W-:Y:S04]  /*10d90*/  STL [R1+0xb24], R212 ;  /* 0x000b24d401007387 */ /* 0x000fe80000100800 */
[----:B---3--:R-:W-:Y:S04]  /*10da0*/  STL [R1+0xb2c], R214 ;  /* 0x000b2cd601007387 */ /* 0x008fe80000100800 */
[----:B------:R1:W-:Y:S02]  /*10db0*/  STL [R1+0xb20], R20 ;  /* 0x000b201401007387 */ /* 0x0003e40000100800 */
[----:B-1----:R-:W-:-:S02]  /*10dc0*/  MOV R20, R215 ;  /* 0x000000d700147202 */ /* 0x002fc40000000f00 */
[----:B------:R-:W-:Y:S04]  /*10dd0*/  STL [R1+0xb34], R236 ;  /* 0x000b34ec01007387 */ /* 0x000fe80000100800 */
[----:B------:R1:W-:Y:S04]  /*10de0*/  STL [R1+0xb28], R20 ;  /* 0x000b281401007387 */ /* 0x0003e80000100800 */
[----:B------:R-:W-:Y:S01]  /*10df0*/  STL [R1+0xb3c], R238 ;  /* 0x000b3cee01007387 */ /* 0x000fe20000100800 */
        /* <DEDUP_REMOVED lines=11> */
[----:B------:R-:W2:Y:S04]  /*10eb0*/  LDL.LU.64 R212, [R1+0x290] ;  /* 0x0002900001d47983 */ /* 0x000ea80000300a00 */
[----:B------:R-:W3:Y:S01]  /*10ec0*/  LDL.LU.64 R214, [R1+0x298] ;  /* 0x0002980001d67983 */ /* 0x000ee20000300a00 */
[----:B-1----:R-:W-:-:S05]  /*10ed0*/  IMAD.MOV.U32 R20, RZ, RZ, R225 ;  /* 0x000000ffff147224 */ /* 0x002fca00078e00e1 */
[----:B------:R1:W-:Y:S04]  /*10ee0*/  STL [R1+0xb50], R20 ;  /* 0x000b501401007387 */ /* 0x0003e80000100800 */
[----:B------:R-:W-:Y:S04]  /*10ef0*/  STL [R1+0xb5c], R226 ;  /* 0x000b5ce201007387 */ /* 0x000fe80000100800 */
[----:B------:R-:W3:Y:S01]  /*10f00*/  LDL.LU.64 R236, [R1+0x2b0] ;  /* 0x0002b00001ec7983 */ /* 0x000ee20000300a00 */
[----:B-1----:R-:W-:-:S03]  /*10f10*/  MOV R20, R227 ;  /* 0x000000e300147202 */ /* 0x002fc60000000f00 */
[----:B------:R-:W3:Y:S04]  /*10f20*/  LDL.LU.64 R238, [R1+0x2b8] ;  /* 0x0002b80001ee7983 */ /* 0x000ee80000300a00 */
[----:B------:R1:W-:Y:S04]  /*10f30*/  STL [R1+0xb58], R20 ;  /* 0x000b581401007387 */ /* 0x0003e80000100800 */
[----:B------:R-:W-:Y:S04]  /*10f40*/  STL [R1+0xb64], R228 ;  /* 0x000b64e401007387 */ /* 0x000fe80000100800 */
[----:B------:R-:W3:Y:S01]  /*10f50*/  LDL.LU.64 R216, [R1+0x250] ;  /* 0x0002500001d87983 */ /* 0x000ee20000300a00 */
[----:B-1----:R-:W-:-:S03]  /*10f60*/  IMAD.MOV.U32 R20, RZ, RZ, R229 ;  /* 0x000000ffff147224 */ /* 0x002fc600078e00e5 */
[----:B------:R-:W3:Y:S04]  /*10f70*/  LDL.LU.64 R218, [R1+0x260] ;  /* 0x0002600001da7983 */ /* 0x000ee80000300a00 */
[----:B------:R1:W-:Y:S04]  /*10f80*/  STL [R1+0xb60], R20 ;  /* 0x000b601401007387 */ /* 0x0003e80000100800 */
[----:B------:R-:W-:Y:S04]  /*10f90*/  STL [R1+0xb6c], R230 ;  /* 0x000b6ce601007387 */ /* 0x000fe80000100800 */
[----:B------:R-:W3:Y:S01]  /*10fa0*/  LDL.LU.64 R224, [R1+0x270] ;  /* 0x0002700001e07983 */ /* 0x000ee20000300a00 */
[----:B-1----:R-:W-:-:S03]  /*10fb0*/  IMAD.MOV.U32 R20, RZ, RZ, R231 ;  /* 0x000000ffff147224 */ /* 0x002fc600078e00e7 */
[----:B------:R-:W-:Y:S04]  /*10fc0*/  STL [R1+0xb74], R232 ;  /* 0x000b74e801007387 */ /* 0x000fe80000100800 */
[----:B------:R1:W-:Y:S04]  /*10fd0*/  STL [R1+0xb68], R20 ;  /* 0x000b681401007387 */ /* 0x0003e80000100800 */
[----:B------:R-:W3:Y:S01]  /*10fe0*/  LDL.LU.64 R226, [R1+0x280] ;  /* 0x0002800001e27983 */ /* 0x000ee20000300a00 */
[----:B-1----:R-:W-:-:S05]  /*10ff0*/  MOV R20, R233 ;  /* 0x000000e900147202 */ /* 0x002fca0000000f00 */
[----:B------:R1:W-:Y:S04]  /*11000*/  STL [R1+0xb70], R20 ;  /* 0x000b701401007387 */ /* 0x0003e80000100800 */
[----:B----4-:R4:W-:Y:S01]  /*11010*/  STL [R1+0xb7c], R234 ;  /* 0x000b7cea01007387 */ /* 0x0109e20000100800 */
[----:B-1----:R-:W-:-:S03]  /*11020*/  IMAD.MOV.U32 R20, RZ, RZ, R235 ;  /* 0x000000ffff147224 */ /* 0x002fc600078e00eb */
        /* <DEDUP_REMOVED lines=112> */
[----:B------:R2:W-:Y:S04]  /*11730*/  STL [R1+0xa80], R2 ;  /* 0x000a800201007387 */ /* 0x0005e80000100800 */
        /* <DEDUP_REMOVED lines=9> */
[----:B------:R-:W-:Y:S04]  /*117d0*/  STL [R1+0x308], R30 ;  /* 0x0003081e01007387 */ /* 0x000fe80000100800 */
        /* <DEDUP_REMOVED lines=46> */
[----:B------:R2:W-:Y:S04]  /*11ac0*/  STL [R1+0x364], R2 ;  /* 0x0003640201007387 */ /* 0x0005e80000100800 */
        /* <DEDUP_REMOVED lines=168> */
[----:B----4-:R-:W4:Y:S04]  /*12550*/  LDL.LU.64 R234, [R1+0x568] ;  /* 0x0005680001ea7983 */ /* 0x010f280000300a00 */
[----:B------:R-:W-:Y:S04]  /*12560*/  STL [R1+0x4fc], R197 ;  /* 0x0004fcc501007387 */ /* 0x000fe80000100800 */
[----:B------:R-:W-:Y:S04]  /*12570*/  STL [R1+0x508], R194 ;  /* 0x000508c201007387 */ /* 0x000fe80000100800 */
[----:B------:R-:W4:Y:S04]  /*12580*/  LDL.LU.64 R230, [R1+0x578] ;  /* 0x0005780001e67983 */ /* 0x000f280000300a00 */
[----:B------:R-:W-:Y:S04]  /*12590*/  STL [R1+0x504], R195 ;  /* 0x000504c301007387 */ /* 0x000fe80000100800 */
[----:B------:R-:W-:Y:S04]  /*125a0*/  STL [R1+0x510], R198 ;  /* 0x000510c601007387 */ /* 0x000fe80000100800 */
[----:B------:R-:W4:Y:S04]  /*125b0*/  LDL.LU.64 R232, [R1+0x580] ;  /* 0x0005800001e87983 */ /* 0x000f280000300a00 */
[----:B------:R-:W-:Y:S04]  /*125c0*/  STL [R1+0x50c], R199 ;  /* 0x00050cc701007387 */ /* 0x000fe80000100800 */
[----:B------:R-:W-:Y:S04]  /*125d0*/  STL [R1+0x518], R200 ;  /* 0x000518c801007387 */ /* 0x000fe80000100800 */
[----:B------:R-:W4:Y:S04]  /*125e0*/  LDL.LU.64 R226, [R1+0x588] ;  /* 0x0005880001e27983 */ /* 0x000f280000300a00 */
[----:B------:R-:W-:Y:S01]  /*125f0*/  STL [R1+0x514], R201 ;  /* 0x000514c901007387 */ /* 0x000fe20000100800 */
        /* <DEDUP_REMOVED lines=23> */
[----:B------:R4:W-:Y:S04]  /*12770*/  STL [R1+0x558], R228 ;  /* 0x000558e401007387 */ /* 0x0009e80000100800 */
[----:B------:R-:W3:Y:S01]  /*12780*/  LDL.LU.64 R236, [R1+0x7c8] ;  /* 0x0007c80001ec7983 */ /* 0x000ee20000300a00 */
[----:B-1----:R-:W-:-:S03]  /*12790*/  MOV R2, R229 ;  /* 0x000000e500027202 */ /* 0x002fc60000000f00 */
[----:B------:R-:W3:Y:S04]  /*127a0*/  LDL.LU.64 R238, [R1+0x7d8] ;  /* 0x0007d80001ee7983 */ /* 0x000ee80000300a00 */
[----:B------:R1:W-:Y:S04]  /*127b0*/  STL [R1+0x554], R2 ;  /* 0x0005540201007387 */ /* 0x0003e80000100800 */
[----:B----4-:R4:W-:Y:S04]  /*127c0*/  STL [R1+0x560], R234 ;  /* 0x000560ea01007387 */ /* 0x0109e80000100800 */
[----:B------:R-:W3:Y:S01]  /*127d0*/  LDL.LU.64 R228, [R1+0x638] ;  /* 0x0006380001e47983 */ /* 0x000ee20000300a00 */
[----:B-1----:R-:W-:-:S03]  /*127e0*/  IMAD.MOV.U32 R2, RZ, RZ, R235 ;  /* 0x000000ffff027224 */ /* 0x002fc600078e00eb */
[----:B------:R-:W-:Y:S04]  /*127f0*/  STL [R1+0x568], R230 ;  /* 0x000568e601007387 */ /* 0x000fe80000100800 */
[----:B------:R1:W-:Y:S04]  /*12800*/  STL [R1+0x55c], R2 ;  /* 0x00055c0201007387 */ /* 0x0003e80000100800 */
[----:B----4-:R-:W4:Y:S01]  /*12810*/  LDL.LU.64 R234, [R1+0x648] ;  /* 0x0006480001ea7983 */ /* 0x010f220000300a00 */
[----:B-1----:R-:W-:-:S03]  /*12820*/  IMAD.MOV.U32 R2, RZ, RZ, R231 ;  /* 0x000000ffff027224 */ /* 0x002fc600078e00e7 */
[----:B------:R-:W-:Y:S04]  /*12830*/  STL [R1+0x570], R232 ;  /* 0x000570e801007387 */ /* 0x000fe80000100800 */
[----:B------:R1:W-:Y:S04]  /*12840*/  STL [R1+0x564], R2 ;  /* 0x0005640201007387 */ /* 0x0003e80000100800 */
[----:B------:R-:W4:Y:S01]  /*12850*/  LDL.LU.64 R230, [R1+0x658] ;  /* 0x0006580001e67983 */ /* 0x000f220000300a00 */
[----:B-1----:R-:W-:-:S03]  /*12860*/  MOV R2, R233 ;  /* 0x000000e900027202 */ /* 0x002fc60000000f00 */
[----:B------:R-:W-:Y:S04]  /*12870*/  STL [R1+0x578], R226 ;  /* 0x000578e201007387 */ /* 0x000fe80000100800 */
[----:B------:R1:W-:Y:S04]  /*12880*/  STL [R1+0x56c], R2 ;  /* 0x00056c0201007387 */ /* 0x0003e80000100800 */
[----:B------:R-:W4:Y:S01]  /*12890*/  LDL.LU.64 R232, [R1+0x6a8] ;  /* 0x0006a80001e87983 */ /* 0x000f220000300a00 */
[----:B-1----:R-:W-:-:S03]  /*128a0*/  IMAD.MOV.U32 R2, RZ, RZ, R227 ;  /* 0x000000ffff027224 */ /* 0x002fc600078e00e3 */
[----:B------:R-:W-:Y:S04]  /*128b0*/  STL [R1+0x580], R240 ;  /* 0x000580f001007387 */ /* 0x000fe80000100800 */
[----:B------:R2:W-:Y:S04]  /*128c0*/  STL [R1+0x574], R2 ;  /* 0x0005740201007387 */ /* 0x0005e80000100800 */
[----:B------:R-:W4:Y:S04]  /*128d0*/  LDL.LU.64 R216, [R1+0x5e0] ;  /* 0x0005e00001d87983 */ /* 0x000f280000300a00 */
        /* <DEDUP_REMOVED lines=22> */
[----:B------:R1:W-:Y:S02]  /*12a40*/  STL [R1+0x5b4], R2 ;  /* 0x0005b40201007387 */ /* 0x0003e40000100800 */
[----:B-1----:R-:W-:Y:S02]  /*12a50*/  MOV R2, R229 ;  /* 0x000000e500027202 */ /* 0x002fe40000000f00 */
[----:B------:R-:W2:Y:S04]  /*12a60*/  LDL.LU.64 R228, [R1+0x618] ;  /* 0x0006180001e47983 */ /* 0x000ea80000300a00 */
[----:B------:R1:W-:Y:S04]  /*12a70*/  STL [R1+0x5bc], R2 ;  /* 0x0005bc0201007387 */ /* 0x0003e80000100800 */
[----:B----4-:R3:W-:Y:S01]  /*12a80*/  STL [R1+0x5c8], R234 ;  /* 0x0005c8ea01007387 */ /* 0x0107e20000100800 */
[----:B-1----:R-:W-:-:S03]  /*12a90*/  IMAD.MOV.U32 R2, RZ, RZ, R235 ;  /* 0x000000ffff027224 */ /* 0x002fc600078e00eb */
[----:B---3--:R-:W3:Y:S04]  /*12aa0*/  LDL.LU.64 R234, [R1+0x828] ;  /* 0x0008280001ea7983 */ /* 0x008ee80000300a00 */
[----:B------:R1:W-:Y:S04]  /*12ab0*/  STL [R1+0x5c4], R2 ;  /* 0x0005c40201007387 */ /* 0x0003e80000100800 */
[----:B------:R4:W-:Y:S01]  /*12ac0*/  STL [R1+0x5d0], R230 ;  /* 0x0005d0e601007387 */ /* 0x0009e20000100800 */
[----:B-1----:R-:W-:-:S03]  /*12ad0*/  IMAD.MOV.U32 R2, RZ, RZ, R231 ;  /* 0x000000ffff027224 */ /* 0x002fc600078e00e7 */
[----:B----4-:R-:W4:Y:S04]  /*12ae0*/  LDL.LU.64 R230, [R1+0x838] ;  /* 0x0008380001e67983 */ /* 0x010f280000300a00 */
[----:B------:R1:W-:Y:S04]  /*12af0*/  STL [R1+0x5cc], R2 ;  /* 0x0005cc0201007387 */ /* 0x0003e80000100800 */
[----:B------:R1:W-:Y:S02]  /*12b00*/  STL [R1+0x5d8], R232 ;  /* 0x0005d8e801007387 */ /* 0x0003e40000100800 */
[----:B-1----:R-:W-:-:S02]  /*12b10*/  MOV R2, R233 ;  /* 0x000000e900027202 */ /* 0x002fc40000000f00 */
[----:B------:R-:W4:Y:S04]  /*12b20*/  LDL.LU.64 R232, [R1+0x848] ;  /* 0x0008480001e87983 */ /* 0x000f280000300a00 */
[----:B------:R1:W-:Y:S04]  /*12b30*/  STL [R1+0x5d4], R2 ;  /* 0x0005d40201007387 */ /* 0x0003e80000100800 */
[----:B------:R1:W-:Y:S04]  /*12b40*/  STL [R1+0x5e0], R216 ;  /* 0x0005e0d801007387 */ /* 0x0003e80000100800 */
[----:B------:R-:W4:Y:S01]  /*12b50*/  LDL.LU.64 R238, [R1+0x858] ;  /* 0x0008580001ee7983 */ /* 0x000f220000300a00 */
[----:B-1----:R-:W-:-:S05]  /*12b60*/  IMAD.MOV.U32 R2, RZ, RZ, R217 ;  /* 0x000000ffff027224 */ /* 0x002fca00078e00d9 */
[----:B------:R1:W-:Y:S04]  /*12b70*/  STL [R1+0x5dc], R2 ;  /* 0x0005dc0201007387 */ /* 0x0003e80000100800 */
[----:B------:R1:W-:Y:S04]  /*12b80*/  STL [R1+0x5e8], R218 ;  /* 0x0005e8da01007387 */ /* 0x0003e80000100800 */
[----:B------:R-:W4:Y:S01]  /*12b90*/  LDL.LU.64 R216, [R1+0x720] ;  /* 0x0007200001d87983 */ /* 0x000f220000300a00 */
[----:B-1----:R-:W-:-:S05]  /*12ba0*/  IMAD.MOV.U32 R2, RZ, RZ, R219 ;  /* 0x000000ffff027224 */ /* 0x002fca00078e00db */
[----:B------:R1:W-:Y:S04]  /*12bb0*/  STL [R1+0x5e4], R2 ;  /* 0x0005e40201007387 */ /* 0x0003e80000100800 */
[----:B------:R-:W-:Y:S04]  /*12bc0*/  STL [R1+0x5f0], R224 ;  /* 0x0005f0e001007387 */ /* 0x000fe80000100800 */
[----:B------:R-:W4:Y:S01]  /*12bd0*/  LDL.LU.64 R218, [R1+0x728] ;  /* 0x0007280001da7983 */ /* 0x000f220000300a00 */
[----:B-1----:R-:W-:-:S05]  /*12be0*/  MOV R2, R225 ;  /* 0x000000e100027202 */ /* 0x002fca0000000f00 */
[----:B------:R1:W-:Y:S04]  /*12bf0*/  STL [R1+0x5ec], R2 ;  /* 0x0005ec0201007387 */ /* 0x0003e80000100800 */
[----:B------:R1:W-:Y:S04]  /*12c00*/  STL [R1+0x5f8], R226 ;  /* 0x0005f8e201007387 */ /* 0x0003e80000100800 */
[----:B------:R-:W4:Y:S01]  /*12c10*/  LDL.LU.64 R214, [R1+0x730] ;  /* 0x0007300001d67983 */ /* 0x000f220000300a00 */
[----:B-1----:R-:W-:-:S05]  /*12c20*/  IMAD.MOV.U32 R2, RZ, RZ, R227 ;  /* 0x000000ffff027224 */ /* 0x002fca00078e00e3 */
[----:B------:R1:W-:Y:S04]  /*12c30*/  STL [R1+0x5f4], R2 ;  /* 0x0005f40201007387 */ /* 0x0003e80000100800 */
        /* <DEDUP_REMOVED lines=9> */
[----:B--2---:R2:W-:Y:S01]  /*12cd0*/  STL [R1+0x618], R228 ;  /* 0x000618e401007387 */ /* 0x0045e20000100800 */
[----:B-1----:R-:W-:-:S03]  /*12ce0*/  IMAD.MOV.U32 R2, RZ, RZ, R229 ;  /* 0x000000ffff027224 */ /* 0x002fc600078e00e5 */
[----:B--2---:R-:W2:Y:S04]  /*12cf0*/  LDL.LU.64 R228, [R1+0x670] ;  /* 0x0006700001e47983 */ /* 0x004ea80000300a00 */
[----:B------:R1:W-:Y:S04]  /*12d00*/  STL [R1+0x614], R2 ;  /* 0x0006140201007387 */ /* 0x0003e80000100800 */
[----:B---3--:R3:W-:Y:S01]  /*12d10*/  STL [R1+0x620], R234 ;  /* 0x000620ea01007387 */ /* 0x0087e20000100800 */
[----:B-1----:R-:W-:-:S03]  /*12d20*/  MOV R2, R235 ;  /* 0x000000eb00027202 */ /* 0x002fc60000000f00 */
[----:B---3--:R-:W3:Y:S04]  /*12d30*/  LDL.LU.64 R234, [R1+0x678] ;  /* 0x0006780001ea7983 */ /* 0x008ee80000300a00 */
[----:B------:R1:W-:Y:S04]  /*12d40*/  STL [R1+0x61c], R2 ;  /* 0x00061c0201007387 */ /* 0x0003e80000100800 */
[----:B----4-:R4:W-:Y:S01]  /*12d50*/  STL [R1+0x628], R230 ;  /* 0x000628e601007387 */ /* 0x0109e20000100800 */
[----:B-1----:R-:W-:-:S03]  /*12d60*/  IMAD.MOV.U32 R2, RZ, RZ, R231 ;  /* 0x000000ffff027224 */ /* 0x002fc600078e00e7 */
[----:B----4-:R-:W4:Y:S04]  /*12d70*/  LDL.LU.64 R230, [R1+0x680] ;  /* 0x0006800001e67983 */ /* 0x010f280000300a00 */
[----:B------:R1:W-:Y:S04]  /*12d80*/  STL [R1+0x624], R2 ;  /* 0x0006240201007387 */ /* 0x0003e80000100800 */
[----:B------:R1:W-:Y:S02]  /*12d90*/  STL [R1+0x630], R232 ;  /* 0x000630e801007387 */ /* 0x0003e40000100800 */
[----:B-1----:R-:W-:-:S02]  /*12da0*/  IMAD.MOV.U32 R2, RZ, RZ, R233 ;  /* 0x000000ffff027224 */ /* 0x002fc400078e00e9 */
[----:B------:R-:W4:Y:S04]  /*12db0*/  LDL.LU.64 R232, [R1+0x688] ;  /* 0x0006880001e87983 */ /* 0x000f280000300a00 */
[----:B------:R1:W-:Y:S04]  /*12dc0*/  STL [R1+0x62c], R2 ;  /* 0x00062c0201007387 */ /* 0x0003e80000100800 */
[----:B------:R1:W-:Y:S02]  /*12dd0*/  STL [R1+0x638], R238 ;  /* 0x000638ee01007387 */ /* 0x0003e40000100800 */
[----:B-1----:R-:W-:-:S02]  /*12de0*/  MOV R2, R239 ;  /* 0x000000ef00027202 */ /* 0x002fc40000000f00 */
[----:B------:R-:W4:Y:S04]  /*12df0*/  LDL.LU.64 R238, [R1+0x690] ;  /* 0x0006900001ee7983 */ /* 0x000f280000300a00 */
[----:B------:R1:W-:Y:S04]  /*12e00*/  STL [R1+0x634], R2 ;  /* 0x0006340201007387 */ /* 0x0003e80000100800 */
[----:B------:R1:W-:Y:S02]  /*12e10*/  STL [R1+0x640], R216 ;  /* 0x000640d801007387 */ /* 0x0003e40000100800 */
[----:B-1----:R-:W-:-:S02]  /*12e20*/  IMAD.MOV.U32 R2, RZ, RZ, R217 ;  /* 0x000000ffff027224 */ /* 0x002fc400078e00d9 */
[----:B------:R-:W4:Y:S04]  /*12e30*/  LDL.LU.64 R216, [R1+0x698] ;  /* 0x0006980001d87983 */ /* 0x000f280000300a00 */
[----:B------:R1:W-:Y:S04]  /*12e40*/  STL [R1+0x63c], R2 ;  /* 0x00063c0201007387 */ /* 0x0003e80000100800 */
[----:B------:R1:W-:Y:S02]  /*12e50*/  STL [R1+0x648], R218 ;  /* 0x000648da01007387 */ /* 0x0003e40000100800 */
[----:B-1----:R-:W-:-:S02]  /*12e60*/  IMAD.MOV.U32 R2, RZ, RZ, R219 ;  /* 0x000000ffff027224 */ /* 0x002fc400078e00db */
[----:B------:R-:W4:Y:S04]  /*12e70*/  LDL.LU.64 R218, [R1+0xa08] ;  /* 0x000a080001da7983 */ /* 0x000f280000300a00 */
[----:B------:R1:W-:Y:S04]  /*12e80*/  STL [R1+0x644], R2 ;  /* 0x0006440201007387 */ /* 0x0003e80000100800 */
[----:B------:R1:W-:Y:S02]  /*12e90*/  STL [R1+0x650], R214 ;  /* 0x000650d601007387 */ /* 0x0003e40000100800 */
[----:B-1----:R-:W-:-:S02]  /*12ea0*/  MOV R2, R215 ;  /* 0x000000d700027202 */ /* 0x002fc40000000f00 */
[----:B------:R-:W4:Y:S04]  /*12eb0*/  LDL.64 R214, [R1+0xc10] ;  /* 0x000c100001d67983 */ /* 0x000f280000100a00 */
        /* <DEDUP_REMOVED lines=13> */
[----:B--2---:R2:W-:Y:S01]  /*12f90*/  STL [R1+0x670], R228 ;  /* 0x000670e401007387 */ /* 0x0045e20000100800 */
[----:B-1----:R-:W-:-:S03]  /*12fa0*/  IMAD.MOV.U32 R2, RZ, RZ, R229 ;  /* 0x000000ffff027224 */ /* 0x002fc600078e00e5 */
[----:B--2---:R-:W2:Y:S04]  /*12fb0*/  LDL.LU.64 R228, [R1+0x748] ;  /* 0x0007480001e47983 */ /* 0x004ea80000300a00 */
[----:B------:R1:W-:Y:S04]  /*12fc0*/  STL [R1+0x66c], R2 ;  /* 0x00066c0201007387 */ /* 0x0003e80000100800 */
[----:B---3--:R3:W-:Y:S01]  /*12fd0*/  STL [R1+0x678], R234 ;  /* 0x000678ea01007387 */ /* 0x0087e20000100800 */
[----:B-1----:R-:W-:-:S03]  /*12fe0*/  IMAD.MOV.U32 R2, RZ, RZ, R235 ;  /* 0x000000ffff027224 */ /* 0x002fc600078e00eb */
[----:B---3--:R-:W3:Y:S04]  /*12ff0*/  LDL.LU.64 R234, [R1+0x7c0] ;  /* 0x0007c00001ea7983 */ /* 0x008ee80000300a00 */
[----:B------:R1:W-:Y:S04]  /*13000*/  STL [R1+0x674], R2 ;  /* 0x0006740201007387 */ /* 0x0003e80000100800 */
[----:B----4-:R4:W-:Y:S01]  /*13010*/  STL [R1+0x680], R230 ;  /* 0x000680e601007387 */ /* 0x0109e20000100800 */
[----:B-1----:R-:W-:-:S03]  /*13020*/  MOV R2, R231 ;  /* 0x000000e700027202 */ /* 0x002fc60000000f00 */
[----:B----4-:R-:W4:Y:S04]  /*13030*/  LDL.LU.64 R230, [R1+0x7d0] ;  /* 0x0007d00001e67983 */ /* 0x010f280000300a00 */
        /* <DEDUP_REMOVED lines=33> */
[----:B--2---:R2:W-:Y:S01]  /*13250*/  STL [R1+0x6c8], R228 ;  /* 0x0006c8e401007387 */ /* 0x0045e20000100800 */
[----:B-1----:R-:W-:-:S03]  /*13260*/  MOV R2, R229 ;  /* 0x000000e500027202 */ /* 0x002fc60000000f00 */
[----:B--2---:R-:W2:Y:S04]  /*13270*/  LDL.LU.64 R228, [R1+0xc80] ;  /* 0x000c800001e47983 */ /* 0x004ea80000300a00 */
[----:B------:R1:W-:Y:S04]  /*13280*/  STL [R1+0x6c4], R2 ;  /* 0x0006c40201007387 */ /* 0x0003e80000100800 */
[----:B---3--:R3:W-:Y:S01]  /*13290*/  STL [R1+0x6d0], R234 ;  /* 0x0006d0ea01007387 */ /* 0x0087e20000100800 */
[----:B-1----:R-:W-:-:S03]  /*132a0*/  IMAD.MOV.U32 R2, RZ, RZ, R235 ;  /* 0x000000ffff027224 */ /* 0x002fc600078e00eb */
[----:B---3--:R-:W3:Y:S04]  /*132b0*/  LDL.LU.64 R234, [R1+0xc90] ;  /* 0x000c900001ea7983 */ /* 0x008ee80000300a00 */
[----:B------:R1:W-:Y:S04]  /*132c0*/  STL [R1+0x6cc], R2 ;  /* 0x0006cc0201007387 */ /* 0x0003e80000100800 */
[----:B----4-:R4:W-:Y:S01]  /*132d0*/  STL [R1+0x6d8], R230 ;  /* 0x0006d8e601007387 */ /* 0x0109e20000100800 */
[----:B-1----:R-:W-:-:S03]  /*132e0*/  IMAD.MOV.U32 R2, RZ, RZ, R231 ;  /* 0x000000ffff027224 */ /* 0x002fc600078e00e7 */
[----:B----4-:R-:W4:Y:S04]  /*132f0*/  LDL.LU.64 R230, [R1+0xca0] ;  /* 0x000ca00001e67983 */ /* 0x010f280000300a00 */
        /* <DEDUP_REMOVED lines=153> */
[----:B------:R-:W-:Y:S04]  /*13c90*/  STL [R1+0x810], R236 ;  /* 0x000810ec01007387 */ /* 0x000fe80000100800 */
[----:B------:R-:W4:Y:S01]  /*13ca0*/  LDL.LU.64 R212, [R1+0x868] ;  /* 0x0008680001d47983 */ /* 0x000f220000300a00 */
[----:B-1----:R-:W-:-:S05]  /*13cb0*/  IMAD.MOV.U32 R2, RZ, RZ, R237 ;  /* 0x000000ffff027224 */ /* 0x002fca00078e00ed */
[----:B------:R1:W-:Y:S04]  /*13cc0*/  STL [R1+0x80c], R2 ;  /* 0x00080c0201007387 */ /* 0x0003e80000100800 */
[----:B------:R1:W-:Y:S02]  /*13cd0*/  STL [R1+0x818], R224 ;  /* 0x000818e001007387 */ /* 0x0003e40000100800 */
[----:B-1----:R-:W-:Y:S02]  /*13ce0*/  MOV R2, R225 ;  /* 0x000000e100027202 */ /* 0x002fe40000000f00 */
        /* <DEDUP_REMOVED lines=31> */
[----:B------:R-:W4:Y:S01]  /*13ee0*/  LDL.LU.64 R216, [R1+0xd28] ;  /* 0x000d280001d87983 */ /* 0x000f220000300a00 */
        /* <DEDUP_REMOVED lines=10> */
[----:B------:R1:W-:Y:S02]  /*13f90*/  STL [R1+0x864], R2 ;  /* 0x0008640201007387 */ /* 0x0003e40000100800 */
[----:B-1----:R-:W-:Y:S02]  /*13fa0*/  IMAD.MOV.U32 R2, RZ, RZ, R225 ;  /* 0x000000ffff027224 */ /* 0x002fe400078e00e1 */
        /* <DEDUP_REMOVED lines=38> */
[----:B------:R-:W4:Y:S04]  /*14210*/  LDL.LU.64 R218, [R1+0x910] ;  /* 0x0009100001da7983 */ /* 0x000f280000300a00 */
[----:B------:R-:W4:Y:S01]  /*14220*/  LDL.LU.64 R212, [R1+0x918] ;  /* 0x0009180001d47983 */ /* 0x000f220000300a00 */
[----:B-1----:R-:W-:-:S05]  /*14230*/  MOV R2, R215 ;  /* 0x000000d700027202 */ /* 0x002fca0000000f00 */
[----:B------:R1:W-:Y:S04]  /*14240*/  STL [R1+0x8bc], R2 ;  /* 0x0008bc0201007387 */ /* 0x0003e80000100800 */
[----:B------:R1:W-:Y:S02]  /*14250*/  STL [R1+0x8c8], R224 ;  /* 0x0008c8e001007387 */ /* 0x0003e40000100800 */
[----:B-1----:R-:W-:Y:S02]  /*14260*/  IMAD.MOV.U32 R2, RZ, RZ, R225 ;  /* 0x000000ffff027224 */ /* 0x002fe400078e00e1 */
[----:B------:R-:W4:Y:S04]  /*14270*/  LDL.LU.64 R224, [R1+0x948] ;  /* 0x0009480001e07983 */ /* 0x000f280000300a00 */
[----:B------:R1:W-:Y:S04]  /*14280*/  STL [R1+0x8c4], R2 ;  /* 0x0008c40201007387 */ /* 0x0003e80000100800 */
[----:B------:R1:W-:Y:S02]  /*14290*/  STL [R1+0x8d0], R226 ;  /* 0x0008d0e201007387 */ /* 0x0003e40000100800 */
[----:B-1----:R-:W-:-:S02]  /*142a0*/  IMAD.MOV.U32 R2, RZ, RZ, R227 ;  /* 0x000000ffff027224 */ /* 0x002fc400078e00e3 */
[----:B------:R-:W4:Y:S04]  /*142b0*/  LDL.LU.64 R226, [R1+0x940] ;  /* 0x0009400001e27983 */ /* 0x000f280000300a00 */
[----:B------:R1:W-:Y:S04]  /*142c0*/  STL [R1+0x8cc], R2 ;  /* 0x0008cc0201007387 */ /* 0x0003e80000100800 */
[----:B--2---:R2:W-:Y:S04]  /*142d0*/  STL [R1+0x8d8], R228 ;  /* 0x0008d8e401007387 */ /* 0x0045e80000100800 */
[----:B------:R-:W4:Y:S01]  /*142e0*/  LDL.LU.64 R214, [R1+0x930] ;  /* 0x0009300001d67983 */ /* 0x000f220000300a00 */
[----:B-1----:R-:W-:-:S03]  /*142f0*/  MOV R2, R229 ;  /* 0x000000e500027202 */ /* 0x002fc60000000f00 */
[----:B---3--:R-:W-:Y:S04]  /*14300*/  STL [R1+0x8e0], R234 ;  /* 0x0008e0ea01007387 */ /* 0x008fe80000100800 */
[----:B------:R1:W-:Y:S04]  /*14310*/  STL [R1+0x8d4], R2 ;  /* 0x0008d40201007387 */ /* 0x0003e80000100800 */
[----:B--2---:R-:W2:Y:S01]  /*14320*/  LDL.LU.64 R228, [R1+0x938] ;  /* 0x0009380001e47983 */ /* 0x004ea20000300a00 */
[----:B-1----:R-:W-:-:S03]  /*14330*/  IMAD.MOV.U32 R2, RZ, RZ, R235 ;  /* 0x000000ffff027224 */ /* 0x002fc600078e00eb */
[----:B----4-:R-:W-:Y:S04]  /*14340*/  STL [R1+0x8e8], R230 ;  /* 0x0008e8e601007387 */ /* 0x010fe80000100800 */
[----:B------:R1:W-:Y:S04]  /*14350*/  STL [R1+0x8dc], R2 ;  /* 0x0008dc0201007387 */ /* 0x0003e80000100800 */
[----:B------:R-:W3:Y:S01]  /*14360*/  LDL.LU.64 R234, [R1+0x968] ;  /* 0x0009680001ea7983 */ /* 0x000ee20000300a00 */
[----:B-1----:R-:W-:-:S03]  /*14370*/  IMAD.MOV.U32 R2, RZ, RZ, R231 ;  /* 0x000000ffff027224 */ /* 0x002fc600078e00e7 */
        /* <DEDUP_REMOVED lines=25> */
[----:B------:R1:W-:Y:S02]  /*14510*/  STL [R1+0x914], R2 ;  /* 0x0009140201007387 */ /* 0x0003e40000100800 */
[----:B-1----:R-:W-:Y:S02]  /*14520*/  MOV R2, R225 ;  /* 0x000000e100027202 */ /* 0x002fe40000000f00 */
        /* <DEDUP_REMOVED lines=8> */
[----:B--2---:R-:W-:Y:S04]  /*145b0*/  STL [R1+0x938], R228 ;  /* 0x000938e401007387 */ /* 0x004fe80000100800 */
[----:B------:R1:W-:Y:S02]  /*145c0*/  STL [R1+0x92c], R2 ;  /* 0x00092c0201007387 */ /* 0x0003e40000100800 */
[----:B-1----:R-:W-:Y:S02]  /*145d0*/  MOV R2, R229 ;  /* 0x000000e500027202 */ /* 0x002fe40000000f00 */
[----:B------:R-:W2:Y:S04]  /*145e0*/  LDL.LU.64 R228, [R1+0x9a0] ;  /* 0x0009a00001e47983 */ /* 0x000ea80000300a00 */
[----:B------:R1:W-:Y:S04]  /*145f0*/  STL [R1+0x934], R2 ;  /* 0x0009340201007387 */ /* 0x0003e80000100800 */
[----:B---3--:R3:W-:Y:S01]  /*14600*/  STL [R1+0x940], R234 ;  /* 0x000940ea01007387 */ /* 0x0087e20000100800 */
[----:B-1----:R-:W-:-:S03]  /*14610*/  IMAD.MOV.U32 R2, RZ, RZ, R235 ;  /* 0x000000ffff027224 */ /* 0x002fc600078e00eb */
[----:B----4-:R-:W-:Y:S04]  /*14620*/  STL [R1+0x948], R230 ;  /* 0x000948e601007387 */ /* 0x010fe80000100800 */
[----:B------:R1:W-:Y:S04]  /*14630*/  STL [R1+0x93c], R2 ;  /* 0x00093c0201007387 */ /* 0x0003e80000100800 */
[----:B---3--:R-:W3:Y:S01]  /*14640*/  LDL.LU.64 R234, [R1+0x990] ;  /* 0x0009900001ea7983 */ /* 0x008ee20000300a00 */
[----:B-1----:R-:W-:-:S03]  /*14650*/  IMAD.MOV.U32 R2, RZ, RZ, R231 ;  /* 0x000000ffff027224 */ /* 0x002fc600078e00e7 */
[----:B------:R-:W-:Y:S04]  /*14660*/  STL [R1+0x950], R232 ;  /* 0x000950e801007387 */ /* 0x000fe80000100800 */
[----:B------:R1:W-:Y:S04]  /*14670*/  STL [R1+0x944], R2 ;  /* 0x0009440201007387 */ /* 0x0003e80000100800 */
[----:B------:R-:W4:Y:S01]  /*14680*/  LDL.LU.64 R230, [R1+0x998] ;  /* 0x0009980001e67983 */ /* 0x000f220000300a00 */
[----:B-1----:R-:W-:-:S05]  /*14690*/  MOV R2, R233 ;  /* 0x000000e900027202 */ /* 0x002fca0000000f00 */
[----:B------:R1:W-:Y:S04]  /*146a0*/  STL [R1+0x94c], R2 ;  /* 0x00094c0201007387 */ /* 0x0003e80000100800 */
[----:B------:R-:W-:Y:S04]  /*146b0*/  STL [R1+0x958], R236 ;  /* 0x000958ec01007387 */ /* 0x000fe80000100800 */
[----:B------:R-:W4:Y:S01]  /*146c0*/  LDL.LU.64 R232, [R1+0x9c8] ;  /* 0x0009c80001e87983 */ /* 0x000f220000300a00 */
[----:B-1----:R-:W-:-:S03]  /*146d0*/  IMAD.MOV.U32 R2, RZ, RZ, R237 ;  /* 0x000000ffff027224 */ /* 0x002fc600078e00ed */
[----:B------:R-:W-:Y:S04]  /*146e0*/  STL [R1+0x960], R238 ;  /* 0x000960ee01007387 */ /* 0x000fe80000100800 */
[----:B------:R1:W-:Y:S04]  /*146f0*/  STL [R1+0x954], R2 ;  /* 0x0009540201007387 */ /* 0x0003e80000100800 */
[----:B------:R-:W4:Y:S01]  /*14700*/  LDL.LU.64 R206, [R1+0x9c0] ;  /* 0x0009c00001ce7983 */ /* 0x000f220000300a00 */
[----:B-1----:R-:W-:-:S05]  /*14710*/  IMAD.MOV.U32 R2, RZ, RZ, R239 ;  /* 0x000000ffff027224 */ /* 0x002fca00078e00ef */
[----:B------:R1:W-:Y:S04]  /*14720*/  STL [R1+0x95c], R2 ;  /* 0x00095c0201007387 */ /* 0x0003e80000100800 */
[----:B------:R-:W-:Y:S04]  /*14730*/  STL [R1+0x968], R216 ;  /* 0x000968d801007387 */ /* 0x000fe80000100800 */
[----:B------:R-:W4:Y:S01]  /*14740*/  LDL.LU.64 R208, [R1+0x9b0] ;  /* 0x0009b00001d07983 */ /* 0x000f220000300a00 */
[----:B-1----:R-:W-:-:S03]  /*14750*/  MOV R2, R217 ;  /* 0x000000d900027202 */ /* 0x002fc60000000f00 */
[----:B------:R-:W4:Y:S04]  /*14760*/  LDL.LU.64 R210, [R1+0x9b8] ;  /* 0x0009b80001d27983 */ /* 0x000f280000300a00 */
[----:B------:R1:W-:Y:S04]  /*14770*/  STL [R1+0x964], R2 ;  /* 0x0009640201007387 */ /* 0x0003e80000100800 */
[----:B------:R-:W-:Y:S04]  /*14780*/  STL [R1+0x970], R218 ;  /* 0x000970da01007387 */ /* 0x000fe80000100800 */
[----:B------:R-:W4:Y:S01]  /*14790*/  LDL.LU.64 R212, [R1+0xc30] ;  /* 0x000c300001d47983 */ /* 0x000f220000300a00 */
[----:B-1----:R-:W-:-:S03]  /*147a0*/  IMAD.MOV.U32 R2, RZ, RZ, R219 ;  /* 0x000000ffff027224 */ /* 0x002fc600078e00db */
        /* <DEDUP_REMOVED lines=9> */
[----:B-1----:R-:W-:-:S03]  /*14840*/  MOV R2, R227 ;  /* 0x000000e300027202 */ /* 0x002fc60000000f00 */
[----:B------:R-:W4:Y:S04]  /*14850*/  LDL.LU.64 R218, [R1+0xc50] ;  /* 0x000c500001da7983 */ /* 0x000f280000300a00 */
[----:B------:R1:W-:Y:S04]  /*14860*/  STL [R1+0x97c], R2 ;  /* 0x00097c0201007387 */ /* 0x0003e80000100800 */
[----:B--2---:R-:W-:Y:S04]  /*14870*/  STL [R1+0x988], R228 ;  /* 0x000988e401007387 */ /* 0x004fe80000100800 */
[----:B------:R-:W2:Y:S01]  /*14880*/  LDL.LU.64 R224, [R1+0x9f0] ;  /* 0x0009f00001e07983 */ /* 0x000ea20000300a00 */
[----:B-1----:R-:W-:-:S03]  /*14890*/  IMAD.MOV.U32 R2, RZ, RZ, R229 ;  /* 0x000000ffff027224 */ /* 0x002fc600078e00e5 */
[----:B------:R-:W2:Y:S04]  /*148a0*/  LDL.LU.64 R226, [R1+0x9f8] ;  /* 0x0009f80001e27983 */ /* 0x000ea80000300a00 */
[----:B------:R1:W-:Y:S04]  /*148b0*/  STL [R1+0x984], R2 ;  /* 0x0009840201007387 */ /* 0x0003e80000100800 */
[----:B---3--:R3:W-:Y:S01]  /*148c0*/  STL [R1+0x990], R234 ;  /* 0x000990ea01007387 */ /* 0x0087e20000100800 */
[----:B-1----:R-:W-:-:S03]  /*148d0*/  IMAD.MOV.U32 R2, RZ, RZ, R235 ;  /* 0x000000ffff027224 */ /* 0x002fc600078e00eb */
[----:B------:R-:W2:Y:S04]  /*148e0*/  LDL.LU.64 R228, [R1+0xc70] ;  /* 0x000c700001e47983 */ /* 0x000ea80000300a00 */
[----:B---3--:R-:W3:Y:S04]  /*148f0*/  LDL.LU.64 R234, [R1+0xc68] ;  /* 0x000c680001ea7983 */ /* 0x008ee80000300a00 */
[----:B------:R1:W-:Y:S04]  /*14900*/  STL [R1+0x98c], R2 ;  /* 0x00098c0201007387 */ /* 0x0003e80000100800 */
[----:B----4-:R4:W-:Y:S01]  /*14910*/  STL [R1+0x998], R230 ;  /* 0x000998e601007387 */ /* 0x0109e20000100800 */
[----:B-1----:R-:W-:-:S03]  /*14920*/  MOV R2, R231 ;  /* 0x000000e700027202 */ /* 0x002fc60000000f00 */
[----:B------:R-:W-:Y:S04]  /*14930*/  STL [R1+0x9a0], R232 ;  /* 0x0009a0e801007387 */ /* 0x000fe80000100800 */
[----:B------:R1:W-:Y:S04]  /*14940*/  STL [R1+0x994], R2 ;  /* 0x0009940201007387 */ /* 0x0003e80000100800 */
[----:B----4-:R-:W4:Y:S01]  /*14950*/  LDL.LU.64 R230, [R1+0xc58] ;  /* 0x000c580001e67983 */ /* 0x010f220000300a00 */
[----:B-1----:R-:W-:-:S03]  /*14960*/  IMAD.MOV.U32 R2, RZ, RZ, R233 ;  /* 0x000000ffff027224 */ /* 0x002fc600078e00e9 */
[----:B------:R-:W4:Y:S04]  /*14970*/  LDL.64 R232, [R1+0xc00] ;  /* 0x000c000001e87983 */ /* 0x000f280000100a00 */
[----:B------:R1:W-:Y:S04]  /*14980*/  STL [R1+0x99c], R2 ;  /* 0x00099c0201007387 */ /* 0x0003e80000100800 */
[----:B------:R-:W-:Y:S01]  /*14990*/  STL [R1+0x9a8], R206 ;  /* 0x0009a8ce01007387 */ /* 0x000fe20000100800 */
[----:B-1----:R-:W-:-:S03]  /*149a0*/  IMAD.MOV.U32 R2, RZ, RZ, R207 ;  /* 0x000000ffff027224 */ /* 0x002fc600078e00cf */
[----:B------:R-:W-:Y:S04]  /*149b0*/  STL [R1+0x9b0], R208 ;  /* 0x0009b0d001007387 */ /* 0x000fe80000100800 */
        /* <DEDUP_REMOVED lines=15> */
[----:B------:R1:W-:Y:S02]  /*14ab0*/  STL [R1+0x9cc], R2 ;  /* 0x0009cc0201007387 */ /* 0x0003e40000100800 */
[----:B-1----:R-:W-:Y:S02]  /*14ac0*/  IMAD.MOV.U32 R2, RZ, RZ, R239 ;  /* 0x000000ffff027224 */ /* 0x002fe400078e00ef */
[----:B------:R-:W1:Y:S02]  /*14ad0*/  S2R R252, SR_TID.X ;  /* 0x0000000000fc7919 */ /* 0x000e640000002100 */
[C---:B-1----:R-:W-:Y:S01]  /*14ae0*/  IMAD.SHL.U32 R4, R252.reuse, 0x2, RZ ;  /* 0x00000002fc047824 */ /* 0x042fe200078e00ff */
[C---:B------:R-:W-:Y:S02]  /*14af0*/  LOP3.LUT R5, R252.reuse, 0x7, RZ, 0xc0, !PT ;  /* 0x00000007fc057812 */ /* 0x040fe400078ec0ff */
[----:B------:R-:W-:Y:S01]  /*14b00*/  LOP3.LUT R7, R252, 0x3, RZ, 0xc0, !PT ;  /* 0x00000003fc077812 */ /* 0x000fe200078ec0ff */
[----:B------:R-:W-:Y:S04]  /*14b10*/  STL [R1+0x9e0], R216 ;  /* 0x0009e0d801007387 */ /* 0x000fe80000100800 */
[----:B------:R1:W-:Y:S04]  /*14b20*/  STL [R1+0x9d4], R2 ;  /* 0x0009d40201007387 */ /* 0x0003e80000100800 */
[----:B------:R-:W-:Y:S01]  /*14b30*/  STL [R1+0x9e8], R218 ;  /* 0x0009e8da01007387 */ /* 0x000fe20000100800 */
[----:B-1----:R-:W-:-:S05]  /*14b40*/  MOV R2, R217 ;  /* 0x000000d900027202 */ /* 0x002fca0000000f00 */
[----:B------:R1:W-:Y:S02]  /*14b50*/  STL [R1+0x9dc], R2 ;  /* 0x0009dc0201007387 */ /* 0x0003e40000100800 */
[----:B-1----:R-:W-:Y:S02]  /*14b60*/  IMAD.MOV.U32 R2, RZ, RZ, R219 ;  /* 0x000000ffff027224 */ /* 0x002fe400078e00db */
[----:B--2---:R-:W-:Y:S04]  /*14b70*/  STL [R1+0x9f0], R224 ;  /* 0x0009f0e001007387 */ /* 0x004fe80000100800 */
[----:B------:R1:W-:Y:S04]  /*14b80*/  STL [R1+0x9e4], R2 ;  /* 0x0009e40201007387 */ /* 0x0003e80000100800 */
[----:B------:R-:W-:Y:S01]  /*14b90*/  STL [R1+0x9f8], R226 ;  /* 0x0009f8e201007387 */ /* 0x000fe20000100800 */
[----:B-1----:R-:W-:-:S05]  /*14ba0*/  IMAD.MOV.U32 R2, RZ, RZ, R225 ;  /* 0x000000ffff027224 */ /* 0x002fca00078e00e1 */
[----:B------:R1:W-:Y:S04]  /*14bb0*/  STL [R1+0x9ec], R2 ;  /* 0x0009ec0201007387 */ /* 0x0003e80000100800 */
[----:B------:R-:W-:Y:S01]  /*14bc0*/  STL [R1+0xa00], R228 ;  /* 0x000a00e401007387 */ /* 0x000fe20000100800 */
[----:B-1----:R-:W-:-:S05]  /*14bd0*/  MOV R2, R227 ;  /* 0x000000e300027202 */ /* 0x002fca0000000f00 */
[----:B------:R1:W-:Y:S04]  /*14be0*/  STL [R1+0x9f4], R2 ;  /* 0x0009f40201007387 */ /* 0x0003e80000100800 */
[----:B---3--:R-:W-:Y:S01]  /*14bf0*/  STL [R1+0xa08], R234 ;  /* 0x000a08ea01007387 */ /* 0x008fe20000100800 */
[----:B-1----:R-:W-:-:S05]  /*14c00*/  IMAD.MOV.U32 R2, RZ, RZ, R229 ;  /* 0x000000ffff027224 */ /* 0x002fca00078e00e5 */
[----:B------:R1:W-:Y:S02]  /*14c10*/  STL [R1+0x9fc], R2 ;  /* 0x0009fc0201007387 */ /* 0x0003e40000100800 */
[----:B-1----:R-:W-:-:S05]  /*14c20*/  IMAD.MOV.U32 R2, RZ, RZ, R235 ;  /* 0x000000ffff027224 */ /* 0x002fca00078e00eb */
[----:B------:R1:W-:Y:S04]  /*14c30*/  STL [R1+0xa04], R2 ;  /* 0x000a040201007387 */ /* 0x0003e80000100800 */
[----:B----4-:R-:W-:Y:S01]  /*14c40*/  STL [R1+0xa10], R230 ;  /* 0x000a10e601007387 */ /* 0x010fe20000100800 */
[----:B-1----:R-:W-:Y:S01]  /*14c50*/  IMAD.MOV.U32 R2, RZ, RZ, R231 ;  /* 0x000000ffff027224 */ /* 0x002fe200078e00e7 */
[----:B------:R-:W-:-:S04]  /*14c60*/  MOV R6, R233 ;  /* 0x000000e900067202 */ /* 0x000fc80000000f00 */
[----:B------:R1:W-:Y:S01]  /*14c70*/  STL [R1+0xa0c], R2 ;  /* 0x000a0c0201007387 */ /* 0x0003e20000100800 */
[----:B------:R-:W-:Y:S02]  /*14c80*/  IMAD R5, R5, 0x110, RZ ;  /* 0x0000011005057824 */ /* 0x000fe400078e02ff */
[----:B------:R-:W-:Y:S01]  /*14c90*/  IMAD R7, R7, 0x820, RZ ;  /* 0x0000082007077824 */ /* 0x000fe200078e02ff */
[----:B------:R-:W-:Y:S01]  /*14ca0*/  STL [R1+0xa18], R232 ;  /* 0x000a18e801007387 */ /* 0x000fe20000100800 */
[----:B-1----:R-:W-:-:S03]  /*14cb0*/  LOP3.LUT R2, R4, 0xc0, RZ, 0xc0, !PT ;  /* 0x000000c004027812 */ /* 0x002fc600078ec0ff */
[----:B------:R1:W-:Y:S01]  /*14cc0*/  STL [R1+0xa14], R6 ;  /* 0x000a140601007387 */ /* 0x0003e20000100800 */
[----:B------:R-:W-:Y:S02]  /*14cd0*/  LOP3.LUT R2, R2, 0x1c, R252, 0xf8, !PT ;  /* 0x0000001c02027812 */ /* 0x000fe400078ef8fc */
[----:B------:R-:W-:Y:S02]  /*14ce0*/  LOP3.LUT R4, R5, 0x30, R4, 0x78, !PT ;  /* 0x0000003005047812 */ /* 0x000fe400078e7804 */
[----:B------:R-:W-:Y:S02]  /*14cf0*/  LOP3.LUT R7, R7, R2, RZ, 0x3c, !PT ;  /* 0x0000000207077212 */ /* 0x000fe400078e3cff */
[----:B-1----:R-:W-:Y:S02]  /*14d00*/  SHF.R.S32.HI R6, RZ, 0x1f, R0 ;  /* 0x0000001fff067819 */ /* 0x002fe40000011400 */
[----:B------:R-:W-:Y:S02]  /*14d10*/  MOV R5, 0x2 ;  /* 0x0000000200057802 */ /* 0x000fe40000000f00 */
[----:B------:R-:W-:Y:S01]  /*14d20*/  SHF.L.U64.HI R2, R0, 0x2, R6 ;  /* 0x0000000200027819 */ /* 0x000fe20000010206 */
[----:B------:R-:W-:Y:S01]  /*14d30*/  IMAD.MOV.U32 R0, RZ, RZ, -0x1 ;  /* 0xffffffffff007424 */ /* 0x000fe200078e00ff */
[----:B------:R-:W-:Y:S04]  /*14d40*/  STL [R1+0x2e0], RZ ;  /* 0x0002e0ff01007387 */ /* 0x000fe80000100800 */
[----:B------:R-:W-:Y:S04]  /*14d50*/  STL [R1+0x2d8], R5 ;  /* 0x0002d80501007387 */ /* 0x000fe80000100800 */
[----:B------:R1:W-:Y:S04]  /*14d60*/  STL [R1+0x2dc], R0 ;  /* 0x0002dc0001007387 */ /* 0x0003e80000100800 */
[----:B------:R2:W-:Y:S04]  /*14d70*/  STL [R1+0x110], RZ ;  /* 0x000110ff01007387 */ /* 0x0005e80000100800 */
        /* <DEDUP_REMOVED lines=61> */
[----:B------:R2:W-:Y:S01]  /*15150*/  STL [R1+0x108], RZ ;  /* 0x000108ff01007387 */ /* 0x0005e20000100800 */
[----:B------:R-:W-:-:S03]  /*15160*/  MOV R235, 0x3f ;  /* 0x0000003f00eb7802 */ /* 0x000fc60000000f00 */
[----:B------:R2:W-:Y:S04]  /*15170*/  STL [R1+0x10c], RZ ;  /* 0x00010cff01007387 */ /* 0x0005e80000100800 */
[----:B------:R2:W-:Y:S04]  /*15180*/  STL [R1+0x40], RZ ;  /* 0x000040ff01007387 */ /* 0x0005e80000100800 */
[----:B------:R2:W-:Y:S04]  /*15190*/  STL [R1+0x44], RZ ;  /* 0x000044ff01007387 */ /* 0x0005e80000100800 */
[----:B------:R2:W-:Y:S01]  /*151a0*/  STL [R1+0x48], RZ ;  /* 0x000048ff01007387 */ /* 0x0005e20000100800 */
[----:B------:R-:W-:-:S03]  /*151b0*/  IADD3 R234, R235, c[0x0][0x180], RZ ;  /* 0x00006000ebea7a10 */ /* 0x000fc60007ffe0ff */
[----:B------:R2:W-:Y:S04]  /*151c0*/  STL [R1+0x4c], RZ ;  /* 0x00004cff01007387 */ /* 0x0005e80000100800 */
[----:B------:R2:W-:Y:S04]  /*151d0*/  STL [R1+0x80], RZ ;  /* 0x000080ff01007387 */ /* 0x0005e80000100800 */
[----:B------:R2:W-:Y:S04]  /*151e0*/  STL [R1+0x84], RZ ;  /* 0x000084ff01007387 */ /* 0x0005e80000100800 */
[----:B------:R2:W-:Y:S01]  /*151f0*/  STL [R1+0x88], RZ ;  /* 0x000088ff01007387 */ /* 0x0005e20000100800 */
[----:B------:R-:W-:-:S03]  /*15200*/  SHF.R.S32.HI R3, RZ, 0x1f, R234 ;  /* 0x0000001fff037819 */ /* 0x000fc600000114ea */
[----:B------:R2:W-:Y:S04]  /*15210*/  STL [R1+0x8c], RZ ;  /* 0x00008cff01007387 */ /* 0x0005e80000100800 */
[----:B------:R2:W-:Y:S04]  /*15220*/  STL [R1+0x70], RZ ;  /* 0x000070ff01007387 */ /* 0x0005e80000100800 */
[----:B------:R2:W-:Y:S04]  /*15230*/  STL [R1+0x74], RZ ;  /* 0x000074ff01007387 */ /* 0x0005e80000100800 */
[----:B------:R2:W-:Y:S01]  /*15240*/  STL [R1+0x78], RZ ;  /* 0x000078ff01007387 */ /* 0x0005e20000100800 */
[----:B------:R-:W-:-:S03]  /*15250*/  LEA.HI R3, R3, R234, RZ, 0x6 ;  /* 0x000000ea03037211 */ /* 0x000fc600078f30ff */
[----:B------:R2:W-:Y:S04]  /*15260*/  STL [R1+0x7c], RZ ;  /* 0x00007cff01007387 */ /* 0x0005e80000100800 */
[----:B------:R2:W-:Y:S04]  /*15270*/  STL [R1+0x60], RZ ;  /* 0x000060ff01007387 */ /* 0x0005e80000100800 */
[----:B------:R2:W-:Y:S04]  /*15280*/  STL [R1+0x64], RZ ;  /* 0x000064ff01007387 */ /* 0x0005e80000100800 */
[----:B------:R2:W-:Y:S01]  /*15290*/  STL [R1+0x68], RZ ;  /* 0x000068ff01007387 */ /* 0x0005e20000100800 */
[----:B-1----:R-:W-:-:S03]  /*152a0*/  SHF.R.S32.HI R0, RZ, 0x6, R3 ;  /* 0x00000006ff007819 */ /* 0x002fc60000011403 */
[----:B------:R2:W-:Y:S04]  /*152b0*/  STL [R1+0x6c], RZ ;  /* 0x00006cff01007387 */ /* 0x0005e80000100800 */
[----:B------:R2:W-:Y:S04]  /*152c0*/  STL [R1+0x20], RZ ;  /* 0x000020ff01007387 */ /* 0x0005e80000100800 */
[----:B------:R2:W-:Y:S04]  /*152d0*/  STL [R1+0x24], RZ ;  /* 0x000024ff01007387 */ /* 0x0005e80000100800 */
[----:B------:R2:W-:Y:S01]  /*152e0*/  STL [R1+0x28], RZ ;  /* 0x000028ff01007387 */ /* 0x0005e20000100800 */
[----:B------:R-:W-:-:S03]  /*152f0*/  IADD3 R5, R0, -0x3, RZ ;  /* 0xfffffffd00057810 */ /* 0x000fc60007ffe0ff */
[----:B------:R2:W-:Y:S01]  /*15300*/  STL [R1+0x2c], RZ ;  /* 0x00002cff01007387 */ /* 0x0005e20000100800 */
[----:B------:R-:W-:-:S03]  /*15310*/  LOP3.LUT R0, R7, 0x20, RZ, 0x3c, !PT ;  /* 0x0000002007007812 */ /* 0x000fc600078e3cff */
[----:B------:R2:W-:Y:S04]  /*15320*/  STL [R1+0x10], RZ ;  /* 0x000010ff01007387 */ /* 0x0005e80000100800 */
[----:B------:R2:W-:Y:S04]  /*15330*/  STL [R1+0x14], RZ ;  /* 0x000014ff01007387 */ /* 0x0005e80000100800 */
[----:B------:R2:W-:Y:S04]  /*15340*/  STL [R1+0x18], RZ ;  /* 0x000018ff01007387 */ /* 0x0005e80000100800 */
[----:B------:R2:W-:Y:S04]  /*15350*/  STL [R1+0x1c], RZ ;  /* 0x00001cff01007387 */ /* 0x0005e80000100800 */
[----:B------:R2:W-:Y:S04]  /*15360*/  STL [R1], RZ ;  /* 0x000000ff01007387 */ /* 0x0005e80000100800 */
[----:B------:R2:W-:Y:S04]  /*15370*/  STL [R1+0x4], RZ ;  /* 0x000004ff01007387 */ /* 0x0005e80000100800 */
[----:B------:R2:W-:Y:S04]  /*15380*/  STL [R1+0x8], RZ ;  /* 0x000008ff01007387 */ /* 0x0005e80000100800 */
[----:B------:R2:W-:Y:S04]  /*15390*/  STL [R1+0xc], RZ ;  /* 0x00000cff01007387 */ /* 0x0005e80000100800 */
[----:B------:R2:W-:Y:S01]  /*153a0*/  STL [R1+0xc10], R0 ;  /* 0x000c100001007387 */ /* 0x0005e20000100800 */
[----:B------:R-:W-:-:S04]  /*153b0*/  IMAD.MOV.U32 R235, RZ, RZ, c[0x0][0x18c] ;  /* 0x00006300ffeb7624 */ /* 0x000fc800078e00ff */
[----:B------:R-:W-:-:S05]  /*153c0*/  IMAD.SHL.U32 R235, R235, 0x40, RZ ;  /* 0x00000040ebeb7824 */ /* 0x000fca00078e00ff */
[----:B------:R-:W-:Y:S01]  /*153d0*/  SHF.R.S32.HI R252, RZ, 0x1f, R235 ;  /* 0x0000001ffffc7819 */ /* 0x000fe200000114eb */
[----:B------:R-:W-:Y:S01]  /*153e0*/  CS2R R36, SRZ ;  /* 0x0000000000247805 */ /* 0x000fe2000001ff00 */
[----:B------:R-:W-:Y:S01]  /*153f0*/  CS2R R38, SRZ ;  /* 0x0000000000267805 */ /* 0x000fe2000001ff00 */
[----:B------:R-:W-:Y:S01]  /*15400*/  CS2R R40, SRZ ;  /* 0x0000000000287805 */ /* 0x000fe2000001ff00 */
[----:B------:R-:W-:Y:S01]  /*15410*/  SHF.L.U64.HI R252, R235, 0x2, R252 ;  /* 0x00000002ebfc7819 */ /* 0x000fe200000102fc */
        /* <DEDUP_REMOVED lines=79> */
[----:B--2---:R-:W-:-:S02]  /*15910*/  LOP3.LUT R3, R4, 0x40, RZ, 0x3c, !PT ;  /* 0x0000004004037812 */ /* 0x004fc400078e3cff */
.L_x_1:
[----:B-1----:R-:W2:Y:S01]  /*15920*/  LDL.LU R0, [R1+0x2dc] ;  /* 0x0002dc0001007983 */ /* 0x002ea20000300800 */
[----:B------:R-:W-:-:S04]  /*15930*/  DEPBAR.LE SB0, 0x4 ;  /* 0x000081000000791a */ /* 0x000fc80000000000 */
[----:B------:R-:W3:Y:S04]  /*15940*/  LDL R6, [R1+0xc10] ;  /* 0x000c100001067983 */ /* 0x000ee80000100800 */
[----:B------:R-:W1:Y:S04]  /*15950*/  S2R R3, SR_TID.X ;  /* 0x0000000000037919 */ /* 0x000e680000002100 */
[----:B------:R-:W4:Y:S04]  /*15960*/  S2R R4, SR_TID.X ;  /* 0x0000000000047919 */ /* 0x000f280000002100 */
[----:B------:R-:W-:Y:S04]  /*15970*/  STL [R1+0x113c], R231 ;  /* 0x00113ce701007387 */ /* 0x000fe80000100800 */
[----:B------:R-:W-:Y:S04]  /*15980*/  STL [R1+0x1138], R232 ;  /* 0x001138e801007387 */ /* 0x000fe80000100800 */
[----:B------:R-:W-:Y:S04]  /*15990*/  STL [R1+0x1134], R233 ;  /* 0x001134e901007387 */ /* 0x000fe80000100800 */
[----:B------:R-:W-:Y:S01]  /*159a0*/  STL [R1+0x1130], R234 ;  /* 0x001130ea01007387 */ /* 0x000fe20000100800 */
[----:B-1----:R-:W-:-:S03]  /*159b0*/  IMAD.SHL.U32 R5, R3, 0x2, RZ ;  /* 0x0000000203057824 */ /* 0x002fc600078e00ff */
[----:B------:R-:W-:Y:S02]  /*159c0*/  STL [R1+0x112c], R235 ;  /* 0x00112ceb01007387 */ /* 0x000fe40000100800 */
[----:B------:R-:W-:Y:S02]  /*159d0*/  LOP3.LUT R5, R5, 0xc0, RZ, 0xc0, !PT ;  /* 0x000000c005057812 */ /* 0x000fe400078ec0ff */
[----:B------:R1:W-:Y:S02]  /*159e0*/  STL [R1+0xd48], R2 ;  /* 0x000d480201007387 */ /* 0x0003e40000100800 */
[----:B------:R-:W-:Y:S02]  /*159f0*/  LOP3.LUT R5, R5, 0x1c, R3, 0xf8, !PT ;  /* 0x0000001c05057812 */ /* 0x000fe400078ef803 */
[----:B------:R-:W-:Y:S01]  /*15a00*/  STL [R1+0xd44], R252 ;  /* 0x000d44fc01007387 */ /* 0x000fe20000100800 */
[----:B------:R-:W-:-:S05]  /*15a10*/  LOP3.LUT R3, R3, 0x3, RZ, 0xc0, !PT ;  /* 0x0000000303037812 */ /* 0x000fca00078ec0ff */
[----:B------:R-:W-:-:S05]  /*15a20*/  IMAD R3, R3, 0x820, RZ ;  /* 0x0000082003037824 */ /* 0x000fca00078e02ff */
[----:B------:R-:W-:Y:S01]  /*15a30*/  LOP3.LUT R3, R3, R5, RZ, 0x3c, !PT ;  /* 0x0000000503037212 */ /* 0x000fe200078e3cff */
[C---:B----4-:R-:W-:Y:S01]  /*15a40*/  IMAD.SHL.U32 R5, R4.reuse, 0x2, RZ ;  /* 0x0000000204057824 */ /* 0x050fe200078e00ff */
[----:B------:R-:W-:-:S05]  /*15a50*/  LOP3.LUT R4, R4, 0x7, RZ, 0xc0, !PT ;  /* 0x0000000704047812 */ /* 0x000fca00078ec0ff */
[----:B------:R-:W-:-:S05]  /*15a60*/  IMAD R4, R4, 0x110, RZ ;  /* 0x0000011004047824 */ /* 0x000fca00078e02ff */
[----:B------:R-:W-:Y:S01]  /*15a70*/  LOP3.LUT R4, R4, 0x30, R5, 0x78, !PT ;  /* 0x0000003004047812 */ /* 0x000fe200078e7805 */
[----:B------:R-:W-:Y:S01]  /*15a80*/  BAR.SYNC.DEFER_BLOCKING 0x0 ;  /* 0x0000000000007b1d */ /* 0x000fe20000010000 */
[----:B--2---:R-:W-:-:S04]  /*15a90*/  IADD3 R0, R0, 0x1, RZ ;  /* 0x0000000100007810 */ /* 0x004fc80007ffe0ff */
[----:B------:R-:W-:-:S04]  /*15aa0*/  ISETP.GT.AND P0, PT, R0, 0x2, PT ;  /* 0x000000020000780c */ /* 0x000fc80003f04270 */
[----:B-1----:R-:W-:-:S04]  /*15ab0*/  SEL R2, R0, RZ, !P0 ;  /* 0x000000ff00027207 */ /* 0x002fc80004000000 */
[C---:B------:R-:W-:Y:S01]  /*15ac0*/  LEA R3, R2.reuse, R3, 0x11 ;  /* 0x0000000302037211 */ /* 0x040fe200078e88ff */
[C---:B---3--:R-:W-:Y:S01]  /*15ad0*/  IMAD R0, R2.reuse, 0x20000, R6 ;  /* 0x0002000002007824 */ /* 0x048fe200078e0206 */
[----:B------:R-:W-:Y:S01]  /*15ae0*/  LEA R192, R2, R4, 0xe ;  /* 0x0000000402c07211 */ /* 0x000fe200078e70ff */
[----:B------:R-:W-:Y:S04]  /*15af0*/  STL [R1+0x2dc], R2 ;  /* 0x0002dc0201007387 */ /* 0x000fe80000100800 */
[----:B------:R-:W-:Y:S04]  /*15b00*/  LDS R176, [R3] ;  /* 0x0000000003b07984 */ /* 0x000fe80000000800 */
[----:B------:R-:W-:Y:S04]  /*15b10*/  LDS R178, [R3+0x2000] ;  /* 0x0020000003b27984 */ /* 0x000fe80000000800 */
[----:B------:R-:W-:Y:S04]  /*15b20*/  LDS R177, [R0] ;  /* 0x0000000000b17984 */ /* 0x000fe80000000800 */
[----:B------:R-:W-:Y:S04]  /*15b30*/  LDS R179, [R0+0x2000] ;  /* 0x0020000000b37984 */ /* 0x000fe80000000800 */
[----:B------:R-:W1:Y:S04]  /*15b40*/  LDSM.16.M88.4 R4, [R192+0x60000] ;  /* 0x06000000c004783b */ /* 0x000e680000000200 */
[----:B------:R-:W-:Y:S04]  /*15b50*/  LDS R88, [R3+0x100] ;  /* 0x0001000003587984 */ /* 0x000fe80000000800 */
[----:B------:R-:W-:Y:S04]  /*15b60*/  LDS R90, [R3+0x2100] ;  /* 0x00210000035a7984 */ /* 0x000fe80000000800 */
[----:B------:R-:W-:Y:S04]  /*15b70*/  LDS R89, [R0+0x100] ;  /* 0x0001000000597984 */ /* 0x000fe80000000800 */
[----:B------:R-:W2:Y:S04]  /*15b80*/  LDS R91, [R0+0x2100] ;  /* 0x00210000005b7984 */ /* 0x000ea80000000800 */
[----:B------:R-:W-:Y:S04]  /*15b90*/  LDS R92, [R3+0x200] ;  /* 0x00020000035c7984 */ /* 0x000fe80000000800 */
[----:B------:R-:W-:Y:S04]  /*15ba0*/  LDS R94, [R3+0x2200] ;  /* 0x00220000035e7984 */ /* 0x000fe80000000800 */
[----:B------:R-:W-:Y:S04]  /*15bb0*/  LDS R93, [R0+0x200] ;  /* 0x00020000005d7984 */ /* 0x000fe80000000800 */
[----:B------:R-:W3:Y:S04]  /*15bc0*/  LDS R95, [R0+0x2200] ;  /* 0x00220000005f7984 */ /* 0x000ee80000000800 */
[----:B------:R-:W-:Y:S01]  /*15bd0*/  LDS R168, [R3+0x300] ;  /* 0x0003000003a87984 */ /* 0x000fe20000000800 */
[----:B-1----:R-:W-:Y:S03]  /*15be0*/  HMMA.1688.F32.TF32 R28, R176, R4, R36 ;  /* 0x00000004b01c723c */ /* 0x002fe60000081024 */
[----:B------:R-:W-:Y:S04]  /*15bf0*/  LDS R170, [R3+0x2300] ;  /* 0x0023000003aa7984 */ /* 0x000fe80000000800 */
[----:B------:R-:W-:Y:S04]  /*15c00*/  LDS R169, [R0+0x300] ;  /* 0x0003000000a97984 */ /* 0x000fe80000000800 */
[----:B------:R-:W1:Y:S04]  /*15c10*/  LDS R171, [R0+0x2300] ;  /* 0x0023000000ab7984 */ /* 0x000e680000000800 */
[----:B------:R-:W-:Y:S04]  /*15c20*/  LDS R172, [R3+0x400] ;  /* 0x0004000003ac7984 */ /* 0x000fe80000000800 */
[----:B------:R-:W-:Y:S04]  /*15c30*/  LDS R174, [R3+0x2400] ;  /* 0x0024000003ae7984 */ /* 0x000fe80000000800 */
[----:B------:R-:W-:Y:S01]  /*15c40*/  LDS R173, [R0+0x400] ;  /* 0x0004000000ad7984 */ /* 0x000fe20000000800 */
[----:B------:R-:W-:Y:S01]  /*15c50*/  IMAD.MOV.U32 R231, RZ, RZ, R28 ;  /* 0x000000ffffe77224 */ /* 0x000fe200078e001c */
[----:B------:R-:W-:Y:S01]  /*15c60*/  MOV R233, R30 ;  /* 0x0000001e00e97202 */ /* 0x000fe20000000f00 */
[----:B------:R-:W-:Y:S01]  /*15c70*/  IMAD.MOV.U32 R232, RZ, RZ, R29 ;  /* 0x000000ffffe87224 */ /* 0x000fe200078e001d */
[----:B------:R-:W-:Y:S01]  /*15c80*/  LDS R175, [R0+0x2400] ;  /* 0x0024000000af7984 */ /* 0x000fe20000000800 */
[----:B------:R-:W-:-:S02]  /*15c90*/  IMAD.MOV.U32 R234, RZ, RZ, R31 ;  /* 0x000000ffffea7224 */ /* 0x000fc400078e001f */
[-C--:B--2---:R-:W-:Y:S01]  /*15ca0*/  HMMA.1688.F32.TF32 R28, R88, R4.reuse, R68 ;  /* 0x00000004581c723c */ /* 0x084fe20000081044 */
[----:B------:R-:W-:Y:S04]  /*15cb0*/  LDS R24, [R3+0x500] ;  /* 0x0005000003187984 */ /* 0x000fe80000000800 */
[----:B------:R-:W-:Y:S03]  /*15cc0*/  LDS R26, [R3+0x2500] ;  /* 0x00250000031a7984 */ /* 0x000fe60000000800 */
[----:B---3--:R-:W-:Y:S01]  /*15cd0*/  HMMA.1688.F32.TF32 R36, R92, R4, R100 ;  /* 0x000000045c24723c */ /* 0x008fe20000081064 */
[----:B------:R-:W-:Y:S04]  /*15ce0*/  LDS R25, [R0+0x500] ;  /* 0x0005000000197984 */ /* 0x000fe80000000800 */
[----:B------:R-:W2:Y:S04]  /*15cf0*/  LDS R27, [R0+0x2500] ;  /* 0x00250000001b7984 */ /* 0x000ea80000000800 */
[----:B------:R-:W-:Y:S04]  /*15d00*/  LDS R20, [R3+0x600] ;  /* 0x0006000003147984 */ /* 0x000fe80000000800 */
[----:B------:R-:W-:Y:S03]  /*15d10*/  LDS R22, [R3+0x2600] ;  /* 0x0026000003167984 */ /* 0x000fe60000000800 */
[----:B------:R-:W-:Y:S01]  /*15d20*/  IMAD.MOV.U32 R235, RZ, RZ, R28 ;  /* 0x000000ffffeb7224 */ /* 0x000fe200078e001c */
[----:B------:R-:W-:Y:S04]  /*15d30*/  LDS R21, [R0+0x600] ;  /* 0x0006000000157984 */ /* 0x000fe80000000800 */
[----:B------:R-:W3:Y:S04]  /*15d40*/  LDS R23, [R0+0x2600] ;  /* 0x0026000000177984 */ /* 0x000ee80000000800 */
[----:B------:R-:W-:Y:S04]  /*15d50*/  STL [R1+0x2b0], R192 ;  /* 0x0002b0c001007387 */ /* 0x000fe80000100800 */
[----:B------:R4:W-:Y:S04]  /*15d60*/  STL [R1+0x1124], R6 ;  /* 0x0011240601007387 */ /* 0x0009e80000100800 */
[----:B------:R5:W-:Y:S04]  /*15d70*/  STL [R1+0x1120], R7 ;  /* 0x0011200701007387 */ /* 0x000be80000100800 */
[----:B------:R-:W-:Y:S01]  /*15d80*/  LDS R17, [R0+0x700] ;  /* 0x0007000000117984 */ /* 0x000fe20000000800 */
[----:B----4-:R-:W-:-:S03]  /*15d90*/  IMAD.MOV.U32 R6, RZ, RZ, R30 ;  /* 0x000000ffff067224 */ /* 0x010fc600078e001e */
[----:B------:R-:W-:Y:S01]  /*15da0*/  LDS R19, [R0+0x2700] ;  /* 0x0027000000137984 */ /* 0x000fe20000000800 */
[----:B-----5:R-:W-:-:S03]  /*15db0*/  IMAD.MOV.U32 R7, RZ, RZ, R31 ;  /* 0x000000ffff077224 */ /* 0x020fc600078e001f */
[----:B------:R4:W-:Y:S04]  /*15dc0*/  STL [R1+0x1128], R0 ;  /* 0x0011280001007387 */ /* 0x0009e80000100800 */
[----:B------:R-:W5:Y:S04]  /*15dd0*/  LDSM.16.M88.4 R8, [R192+0x60800] ;  /* 0x06080000c008783b */ /* 0x000f680000000200 */
[----:B------:R-:W-:Y:S01]  /*15de0*/  LDS R16, [R3+0x700] ;  /* 0x0007000003107984 */ /* 0x000fe20000000800 */
[----:B----4-:R-:W-:Y:S02]  /*15df0*/  MOV R0, R29 ;  /* 0x0000001d00007202 */ /* 0x010fe40000000f00 */
[-C--:B-1----:R-:W-:Y:S01]  /*15e00*/  HMMA.1688.F32.TF32 R28, R168, R4.reuse, R132 ;  /* 0x00000004a81c723c */ /* 0x082fe20000081084 */
[----:B------:R-:W1:Y:S04]  /*15e10*/  LDS R18, [R3+0x2700] ;  /* 0x0027000003127984 */ /* 0x000e680000000800 */
[----:B------:R-:W4:Y:S04]  /*15e20*/  LDL.LU.64 R32, [R1+0x110] ;  /* 0x0001100001207983 */ /* 0x000f280000300a00 */
[----:B------:R-:W-:Y:S04]  /*15e30*/  STL.64 [R1+0x90], R36 ;  /* 0x0000902401007387 */ /* 0x000fe80000100a00 */
[----:B------:R3:W-:Y:S04]  /*15e40*/  STL.64 [R1+0x98], R38 ;  /* 0x0000982601007387 */ /* 0x0007e80000100a00 */
[----:B------:R-:W4:Y:S01]  /*15e50*/  LDL.LU.64 R34, [R1+0x118] ;  /* 0x0001180001227983 */ /* 0x000f220000300a00 */
[-C--:B--2---:R-:W-:Y:S03]  /*15e60*/  HMMA.1688.F32.TF32 R68, R24, R4.reuse, R124 ;  /* 0x000000041844723c */ /* 0x084fe6000008107c */
[----:B------:R-:W2:Y:S04]  /*15e70*/  LDSM.16.M88.4 R12, [R192+0x61000] ;  /* 0x06100000c00c783b */ /* 0x000ea80000000200 */
[----:B------:R-:W-:Y:S04]  /*15e80*/  STL.64 [R1+0xa0], R28 ;  /* 0x0000a01c01007387 */ /* 0x000fe80000100a00 */
[----:B------:R1:W-:Y:S01]  /*15e90*/  STL.64 [R1+0xa8], R30 ;  /* 0x0000a81e01007387 */ /* 0x0003e20000100a00 */
[-C--:B---3--:R-:W-:Y:S03]  /*15ea0*/  HMMA.1688.F32.TF32 R36, R20, R4.reuse, R120 ;  /* 0x000000041424723c */ /* 0x088fe60000081078 */
[----:B------:R-:W3:Y:S04]  /*15eb0*/  LDSM.16.M88.4 R164, [R192+0x61800] ;  /* 0x06180000c0a4783b */ /* 0x000ee80000000200 */
[----:B------:R-:W2:Y:S01]  /*15ec0*/  LDSM.16.M88.4 R140, [R192+0x62000] ;  /* 0x06200000c08c783b */ /* 0x000ea20000000200 */
[----:B-1----:R-:W-:Y:S03]  /*15ed0*/  HMMA.1688.F32.TF32 R28, R172, R4, R128 ;  /* 0x00000004ac1c723c */ /* 0x002fe60000081080 */
[----:B------:R-:W-:Y:S04]  /*15ee0*/  LDSM.16.M88.4 R132, [R192+0x63000] ;  /* 0x06300000c084783b */ /* 0x000fe80000000200 */
[----:B------:R-:W-:Y:S01]  /*15ef0*/  LDSM.16.M88.4 R128, [R192+0x63800] ;  /* 0x06380000c080783b */ /* 0x000fe20000000200 */
[----:B-----5:R-:W-:Y:S11]  /*15f00*/  HMMA.1688.F32.TF32 R240, R176, R8, R40 ;  /* 0x00000008b0f0723c */ /* 0x020ff60000081028 */
[----:B------:R-:W-:Y:S05]  /*15f10*/  @!UPT UIADD3 URZ, URZ, URZ, URZ ;  /* 0x0000003f3f3ff290 */ /* 0x000fea000fffe03f */
[----:B------:R-:W-:Y:S01]  /*15f20*/  MOV R252, R30 ;  /* 0x0000001e00fc7202 */ /* 0x000fe20000000f00 */
[----:B------:R1:W-:Y:S01]  /*15f30*/  STL.64 [R1+0x200], R28 ;  /* 0x0002001c01007387 */ /* 0x0003e20000100a00 */
[----:B------:R-:W-:-:S03]  /*15f40*/  IMAD.MOV.U32 R2, RZ, RZ, R31 ;  /* 0x000000ffff027224 */ /* 0x000fc600078e001f */
[----:B------:R-:W-:Y:S04]  /*15f50*/  STL [R1+0x1108], R252 ;  /* 0x001108fc01007387 */ /* 0x000fe80000100800 */
[----:B------:R-:W-:Y:S01]  /*15f60*/  STL.64 [R1+0x260], R68 ;  /* 0x0002604401007387 */ /* 0x000fe20000100a00 */
[----:B-1----:R-:W-:Y:S03]  /*15f70*/  HMMA.1688.F32.TF32 R28, R16, R4, R204 ;  /* 0x00000004101c723c */ /* 0x002fe600000810cc */
[----:B------:R-:W-:Y:S04]  /*15f80*/  STL.64 [R1+0x268], R70 ;  /* 0x0002684601007387 */ /* 0x000fe80000100a00 */
[----:B------:R-:W-:Y:S04]  /*15f90*/  STL.64 [R1+0x280], R36 ;  /* 0x0002802401007387 */ /* 0x000fe80000100a00 */
[----:B------:R1:W-:Y:S02]  /*15fa0*/  STL.64 [R1+0x288], R38 ;  /* 0x0002882601007387 */ /* 0x0003e40000100a00 */
[-C--:B-1----:R-:W-:Y:S02]  /*15fb0*/  HMMA.1688.F32.TF32 R36, R172, R8.reuse, R108 ;  /* 0x00000008ac24723c */ /* 0x082fe4000008106c */
[----:B------:R-:W-:Y:S08]  /*15fc0*/  STL.64 [R1+0x1118], R242 ;  /* 0x001118f201007387 */ /* 0x000ff00000100a00 */
[----:B------:R-:W-:Y:S01]  /*15fd0*/  STL.64 [R1+0x290], R28 ;  /* 0x0002901c01007387 */ /* 0x000fe20000100a00 */
[-C--:B------:R-:W-:Y:S03]  /*15fe0*/  HMMA.1688.F32.TF32 R68, R24, R8.reuse, R112 ;  /* 0x000000081844723c */ /* 0x080fe60000081070 */
[----:B------:R-:W-:Y:S04]  /*15ff0*/  STL.64 [R1+0x298], R30 ;  /* 0x0002981e01007387 */ /* 0x000fe80000100a00 */
[----:B------:R-:W-:Y:S01]  /*16000*/  STL.64 [R1+0x1110], R240 ;  /* 0x001110f001007387 */ /* 0x000fe20000100a00 */
[----:B------:R-:W-:Y:S04]  /*16010*/  HMMA.1688.F32.TF32 R40, R20, R8, R116 ;  /* 0x000000081428723c */ /* 0x000fe80000081074 */
[----:B------:R-:W-:Y:S01]  /*16020*/  STL [R1+0x1d4], R37 ;  /* 0x0001d42501007387 */ /* 0x000fe20000100800 */
[----:B------:R-:W-:-:S03]  /*16030*/  IMAD.MOV.U32 R252, RZ, RZ, R36 ;  /* 0x000000fffffc7224 */ /* 0x000fc600078e0024 */
[----:B------:R1:W-:Y:S02]  /*16040*/  STL.64 [R1+0x1d8], R38 ;  /* 0x0001d82601007387 */ /* 0x0003e40000100a00 */
[----:B-1----:R-:W-:Y:S05]  /*16050*/  HMMA.1688.F32.TF32 R36, R16, R8, R208 ;  /* 0x000000081024723c */ /* 0x002fea00000810d0 */
[----:B------:R-:W-:Y:S04]  /*16060*/  STL.64 [R1+0x1f0], R68 ;  /* 0x0001f04401007387 */ /* 0x000fe80000100a00 */
[----:B------:R-:W-:Y:S01]  /*16070*/  STL.64 [R1+0x1f8], R70 ;  /* 0x0001f84601007387 */ /* 0x000fe20000100a00 */
[-C--:B--2---:R-:W-:Y:S03]  /*16080*/  HMMA.1688.F32.TF32 R96, R172, R12.reuse, R96 ;  /* 0x0000000cac60723c */ /* 0x084fe60000081060 */
[----:B------:R-:W-:Y:S04]  /*16090*/  STL.64 [R1+0x250], R40 ;  /* 0x0002502801007387 */ /* 0x000fe80000100a00 */
[----:B------:R-:W-:Y:S06]  /*160a0*/  STL.64 [R1+0x258], R42 ;  /* 0x0002582a01007387 */ /* 0x000fec0000100a00 */
[----:B------:R-:W-:Y:S04]  /*160b0*/  STL.64 [R1+0x270], R36 ;  /* 0x0002702401007387 */ /* 0x000fe80000100a00 */
[----:B------:R1:W-:Y:S02]  /*160c0*/  STL.64 [R1+0x278], R38 ;  /* 0x0002782601007387 */ /* 0x0003e40000100a00 */
[-C--:B-1----:R-:W-:Y:S04]  /*160d0*/  HMMA.1688.F32.TF32 R36, R20, R12.reuse, R80 ;  /* 0x0000000c1424723c */ /* 0x082fe80000081050 */
[----:B------:R1:W-:Y:S04]  /*160e0*/  STL [R1+0x1104], R96 ;  /* 0x0011046001007387 */ /* 0x0003e80000100800 */
[----:B------:R2:W-:Y:S01]  /*160f0*/  STL [R1+0x1100], R97 ;  /* 0x0011006101007387 */ /* 0x0005e20000100800 */
[----:B------:R-:W-:Y:S03]  /*16100*/  HMMA.1688.F32.TF32 R40, R24, R12, R64 ;  /* 0x0000000c1828723c */ /* 0x000fe60000081040 */
[----:B------:R-:W-:Y:S04]  /*16110*/  STL [R1+0x10fc], R98 ;  /* 0x0010fc6201007387 */ /* 0x000fe80000100800 */
[----:B------:R5:W-:Y:S08]  /*16120*/  STL [R1+0x10f8], R99 ;  /* 0x0010f86301007387 */ /* 0x000bf00000100800 */
[----:B-1----:R-:W-:Y:S01]  /*16130*/  MOV R96, R36 ;  /* 0x0000002400607202 */ /* 0x002fe20000000f00 */
[----:B--2---:R-:W-:Y:S01]  /*16140*/  IMAD.MOV.U32 R97, RZ, RZ, R37 ;  /* 0x000000ffff617224 */ /* 0x004fe200078e0025 */
[----:B-----5:R-:W-:Y:S01]  /*16150*/  MOV R99, R39 ;  /* 0x0000002700637202 */ /* 0x020fe20000000f00 */
[----:B------:R-:W-:-:S02]  /*16160*/  IMAD.MOV.U32 R98, RZ, RZ, R38 ;  /* 0x000000ffff627224 */ /* 0x000fc400078e0026 */
[----:B------:R-:W-:Y:S03]  /*16170*/  HMMA.1688.F32.TF32 R36, R16, R12, R212 ;  /* 0x0000000c1024723c */ /* 0x000fe600000810d4 */
[----:B------:R-:W-:Y:S04]  /*16180*/  STL.64 [R1+0x120], R40 ;  /* 0x0001202801007387 */ /* 0x000fe80000100a00 */
[----:B------:R-:W-:Y:S04]  /*16190*/  STL.64 [R1+0x128], R42 ;  /* 0x0001282a01007387 */ /* 0x000fe80000100a00 */
[----:B------:R-:W3:Y:S04]  /*161a0*/  LDL.LU.64 R108, [R1+0x2a0] ;  /* 0x0002a000016c7983 */ /* 0x000ee80000300a00 */
[----:B------:R-:W3:Y:S08]  /*161b0*/  LDL.LU.64 R110, [R1+0x2a8] ;  /* 0x0002a800016e7983 */ /* 0x000ef00000300a00 */
[----:B------:R1:W-:Y:S04]  /*161c0*/  STL.64 [R1+0x240], R36 ;  /* 0x0002402401007387 */ /* 0x0003e80000100a00 */
[----:B------:R2:W-:Y:S04]  /*161d0*/  STL.64 [R1+0x248], R38 ;  /* 0x0002482601007387 */ /* 0x0005e80000100a00 */
[----:B------:R-:W5:Y:S04]  /*161e0*/  LDL.LU.64 R112, [R1+0x230] ;  /* 0x0002300001707983 */ /* 0x000f680000300a00 */
[----:B------:R-:W5:Y:S04]  /*161f0*/  LDL.LU.64 R114, [R1+0x238] ;  /* 0x0002380001727983 */ /* 0x000f680000300a00 */
[----:B------:R-:W5:Y:S04]  /*16200*/  LDL.LU.64 R100, [R1+0x220] ;  /* 0x0002200001647983 */ /* 0x000f680000300a00 */
[----:B------:R-:W5:Y:S04]  /*16210*/  LDL.LU.64 R102, [R1+0x228] ;  /* 0x0002280001667983 */ /* 0x000f680000300a00 */
[----:B------:R-:W5:Y:S04]  /*16220*/  LDL.LU.64 R124, [R1+0x210] ;  /* 0x00021000017c7983 */ /* 0x000f680000300a00 */
[----:B------:R-:W5:Y:S04]  /*16230*/  LDL.LU.64 R126, [R1+0x218] ;  /* 0x00021800017e7983 */ /* 0x000f680000300a00 */
[----:B-1----:R-:W5:Y:S04]  /*16240*/  LDL.LU.64 R36, [R1+0x1c0] ;  /* 0x0001c00001247983 */ /* 0x002f680000300a00 */
[----:B--2---:R-:W2:Y:S01]  /*16250*/  LDL.LU.64 R38, [R1+0x1c8] ;  /* 0x0001c80001267983 */ /* 0x004ea20000300a00 */
[-C--:B------:R-:W-:Y:S03]  /*16260*/  HMMA.1688.F32.TF32 R244, R168, R8.reuse, R136 ;  /* 0x00000008a8f4723c */ /* 0x080fe60000081088 */
[----:B------:R1:W1:Y:S04]  /*16270*/  LDSM.16.M88.4 R136, [R192+0x62800] ;  /* 0x06280000c088783b */ /* 0x0002680000000200 */
[----:B------:R-:W2:Y:S04]  /*16280*/  LDL.LU.64 R116, [R1+0x1b0] ;  /* 0x0001b00001747983 */ /* 0x000ea80000300a00 */
[----:B------:R-:W2:Y:S01]  /*16290*/  LDL.LU.64 R118, [R1+0x1b8] ;  /* 0x0001b80001767983 */ /* 0x000ea20000300a00 */
[-C--:B------:R-:W-:Y:S03]  /*162a0*/  HMMA.1688.F32.TF32 R220, R88, R8.reuse, R72 ;  /* 0x0000000858dc723c */ /* 0x080fe60000081048 */
[----:B------:R-:W2:Y:S04]  /*162b0*/  LDL.LU.64 R120, [R1+0x1a0] ;  /* 0x0001a00001787983 */ /* 0x000ea80000300a00 */
[----:B------:R-:W2:Y:S01]  /*162c0*/  LDL.LU.64 R122, [R1+0x1a8] ;  /* 0x0001a800017a7983 */ /* 0x000ea20000300a00 */
[----:B------:R-:W-:Y:S03]  /*162d0*/  HMMA.1688.F32.TF32 R28, R92, R8, R104 ;  /* 0x000000085c1c723c */ /* 0x000fe60000081068 */
[----:B------:R-:W2:Y:S04]  /*162e0*/  LDL.LU.64 R40, [R1+0x190] ;  /* 0x0001900001287983 */ /* 0x000ea80000300a00 */
[----:B------:R-:W2:Y:S01]  /*162f0*/  LDL.LU.64 R42, [R1+0x198] ;  /* 0x00019800012a7983 */ /* 0x000ea20000300a00 */
[-C--:B------:R-:W-:Y:S03]  /*16300*/  HMMA.1688.F32.TF32 R104, R88, R12.reuse, R76 ;  /* 0x0000000c5868723c */ /* 0x080fe6000008104c */
[----:B------:R-:W2:Y:S04]  /*16310*/  LDL.LU.64 R72, [R1+0x180] ;  /* 0x0001800001487983 */ /* 0x000ea80000300a00 */
        /* <DEDUP_REMOVED lines=11> */
[----:B-1----:R-:W2:Y:S04]  /*163d0*/  LDL.LU.64 R192, [R1+0x100] ;  /* 0x0001000001c07983 */ /* 0x002ea80000300a00 */
[----:B------:R-:W2:Y:S01]  /*163e0*/  LDL.LU.64 R194, [R1+0x108] ;  /* 0x0001080001c27983 */ /* 0x000ea20000300a00 */
[C---:B----4-:R-:W-:Y:S03]  /*163f0*/  HMMA.1688.F32.TF32 R32, R176.reuse, R12, R32 ;  /* 0x0000000cb020723c */ /* 0x050fe60000081020 */
[----:B------:R-:W4:Y:S04]  /*16400*/  LDL.LU.64 R212, [R1+0x40] ;  /* 0x0000400001d47983 */ /* 0x000f280000300a00 */
[----:B------:R-:W4:Y:S01]  /*16410*/  LDL.LU.64 R214, [R1+0x48] ;  /* 0x0000480001d67983 */ /* 0x000f220000300a00 */
[C---:B---3--:R-:W-:Y:S08]  /*16420*/  HMMA.1688.F32.TF32 R108, R176.reuse, R164, R108 ;  /* 0x000000a4b06c723c */ /* 0x048ff0000008106c */
[C---:B-----5:R-:W-:Y:S08]  /*16430*/  HMMA.1688.F32.TF32 R112, R176.reuse, R140, R112 ;  /* 0x0000008cb070723c */ /* 0x060ff00000081070 */
[C---:B------:R-:W-:Y:S08]  /*16440*/  HMMA.1688.F32.TF32 R100, R176.reuse, R136, R100 ;  /* 0x00000088b064723c */ /* 0x040ff00000081064 */
[C---:B------:R-:W-:Y:S08]  /*16450*/  HMMA.1688.F32.TF32 R124, R176.reuse, R132, R124 ;  /* 0x00000084b07c723c */ /* 0x040ff0000008107c */
[----:B--2---:R-:W-:Y:S01]  /*16460*/  HMMA.1688.F32.TF32 R36, R176, R128, R36 ;  /* 0x00000080b024723c */ /* 0x004fe20000081024 */
[----:B------:R-:W2:Y:S04]  /*16470*/  LDL.LU.64 R176, [R1+0x80] ;  /* 0x0000800001b07983 */ /* 0x000ea80000300a00 */
[----:B------:R-:W2:Y:S04]  /*16480*/  LDL.LU.64 R178, [R1+0x88] ;  /* 0x0000880001b27983 */ /* 0x000ea80000300a00 */
[----:B------:R-:W3:Y:S04]  /*16490*/  LDL.LU.64 R208, [R1+0x70] ;  /* 0x0000700001d07983 */ /* 0x000ee80000300a00 */
[----:B------:R-:W3:Y:S01]  /*164a0*/  LDL.LU.64 R210, [R1+0x78] ;  /* 0x0000780001d27983 */ /* 0x000ee20000300a00 */
[C---:B------:R-:W-:Y:S08]  /*164b0*/  HMMA.1688.F32.TF32 R116, R88.reuse, R164, R116 ;  /* 0x000000a45874723c */ /* 0x040ff00000081074 */
[C---:B------:R-:W-:Y:S08]  /*164c0*/  HMMA.1688.F32.TF32 R120, R88.reuse, R140, R120 ;  /* 0x0000008c5878723c */ /* 0x040ff00000081078 */
[C---:B------:R-:W-:Y:S08]  /*164d0*/  HMMA.1688.F32.TF32 R40, R88.reuse, R136, R40 ;  /* 0x000000885828723c */ /* 0x040ff00000081028 */
[C---:B------:R-:W-:Y:S08]  /*164e0*/  HMMA.1688.F32.TF32 R72, R88.reuse, R132, R72 ;  /* 0x000000845848723c */ /* 0x040ff00000081048 */
[----:B------:R-:W-:Y:S08]  /*164f0*/  HMMA.1688.F32.TF32 R76, R88, R128, R76 ;  /* 0x00000080584c723c */ /* 0x000ff0000008104c */
[C---:B------:R-:W-:Y:S08]  /*16500*/  HMMA.1688.F32.TF32 R60, R92.reuse, R12, R60 ;  /* 0x0000000c5c3c723c */ /* 0x040ff0000008103c */
[C---:B------:R-:W-:Y:S08]  /*16510*/  HMMA.1688.F32.TF32 R64, R92.reuse, R164, R64 ;  /* 0x000000a45c40723c */ /* 0x040ff00000081040 */
[C---:B------:R-:W-:Y:S08]  /*16520*/  HMMA.1688.F32.TF32 R68, R92.reuse, R140, R68 ;  /* 0x0000008c5c44723c */ /* 0x040ff00000081044 */
[C---:B------:R-:W-:Y:S08]  /*16530*/  HMMA.1688.F32.TF32 R80, R92.reuse, R136, R80 ;  /* 0x000000885c50723c */ /* 0x040ff00000081050 */
[C---:B------:R-:W-:Y:S08]  /*16540*/  HMMA.1688.F32.TF32 R88, R92.reuse, R132, R196 ;  /* 0x000000845c58723c */ /* 0x040ff000000810c4 */
[----:B------:R-:W-:Y:S01]  /*16550*/  HMMA.1688.F32.TF32 R92, R92, R128, R192 ;  /* 0x000000805c5c723c */ /* 0x000fe200000810c0 */
[----:B------:R-:W5:Y:S04]  /*16560*/  LDL.LU.64 R192, [R1+0x60] ;  /* 0x0000600001c07983 */ /* 0x000f680000300a00 */
[----:B------:R-:W5:Y:S04]  /*16570*/  LDL.LU.64 R194, [R1+0x68] ;  /* 0x0000680001c27983 */ /* 0x000f680000300a00 */
[----:B------:R-:W5:Y:S01]  /*16580*/  LDL.LU.64 R204, [R1+0x20] ;  /* 0x0000200001cc7983 */ /* 0x000f620000300a00 */
[----:B------:R-:W-:Y:S03]  /*16590*/  HMMA.1688.F32.TF32 R84, R168, R12, R84 ;  /* 0x0000000ca854723c */ /* 0x000fe60000081054 */
[----:B------:R-:W5:Y:S01]  /*165a0*/  LDL.LU.64 R206, [R1+0x28] ;  /* 0x0000280001ce7983 */ /* 0x000f620000300a00 */
[----:B------:R-:W-:-:S03]  /*165b0*/  IMAD.MOV.U32 R240, RZ, RZ, R231 ;  /* 0x000000fffff07224 */ /* 0x000fc600078e00e7 */
[----:B------:R-:W5:Y:S01]  /*165c0*/  LDL.LU.64 R196, [R1+0x10] ;  /* 0x0000100001c47983 */ /* 0x000f620000300a00 */
[----:B------:R-:W-:Y:S03]  /*165d0*/  HMMA.1688.F32.TF32 R144, R168, R164, R144 ;  /* 0x000000a4a890723c */ /* 0x000fe60000081090 */
[----:B------:R-:W5:Y:S01]  /*165e0*/  LDL.LU.64 R198, [R1+0x18] ;  /* 0x0000180001c67983 */ /* 0x000f620000300a00 */
[----:B------:R-:W-:-:S03]  /*165f0*/  IMAD.MOV.U32 R241, RZ, RZ, R232 ;  /* 0x000000fffff17224 */ /* 0x000fc600078e00e8 */
[----:B------:R-:W5:Y:S01]  /*16600*/  LDL.LU.64 R200, [R1] ;  /* 0x0000000001c87983 */ /* 0x000f620000300a00 */
[----:B------:R-:W-:Y:S01]  /*16610*/  HMMA.1688.F32.TF32 R148, R168, R140, R148 ;  /* 0x0000008ca894723c */ /* 0x000fe20000081094 */
[----:B------:R-:W-:Y:S02]  /*16620*/  MOV R242, R233 ;  /* 0x000000e900f27202 */ /* 0x000fe40000000f00 */
[----:B------:R-:W5:Y:S01]  /*16630*/  LDL.LU.64 R202, [R1+0x8] ;  /* 0x0000080001ca7983 */ /* 0x000f620000300a00 */
[----:B------:R-:W-:-:S03]  /*16640*/  IMAD.MOV.U32 R243, RZ, RZ, R234 ;  /* 0x000000fffff37224 */ /* 0x000fc600078e00ea */
[----:B------:R-:W5:Y:S01]  /*16650*/  LDL.LU R231, [R1+0x113c] ;  /* 0x00113c0001e77983 */ /* 0x000f620000300800 */
[C---:B------:R-:W-:Y:S03]  /*16660*/  HMMA.1688.F32.TF32 R152, R168.reuse, R136, R152 ;  /* 0x00000088a898723c */ /* 0x040fe60000081098 */
[----:B------:R-:W5:Y:S04]  /*16670*/  LDL.LU R232, [R1+0x1138] ;  /* 0x0011380001e87983 */ /* 0x000f680000300800 */
[----:B------:R-:W5:Y:S01]  /*16680*/  LDL.LU R233, [R1+0x1134] ;  /* 0x0011340001e97983 */ /* 0x000f620000300800 */
[C---:B------:R-:W-:Y:S03]  /*16690*/  HMMA.1688.F32.TF32 R156, R168.reuse, R132, R156 ;  /* 0x00000084a89c723c */ /* 0x040fe6000008109c */
[----:B------:R-:W5:Y:S05]  /*166a0*/  LDL.LU R234, [R1+0x1130] ;  /* 0x0011300001ea7983 */ /* 0x000f6a0000300800 */
[----:B------:R-:W-:Y:S08]  /*166b0*/  HMMA.1688.F32.TF32 R160, R168, R128, R160 ;  /* 0x00000080a8a0723c */ /* 0x000ff000000810a0 */
[C---:B------:R-:W-:Y:S08]  /*166c0*/  HMMA.1688.F32.TF32 R52, R172.reuse, R164, R52 ;  /* 0x000000a4ac34723c */ /* 0x040ff00000081034 */
[C---:B------:R-:W-:Y:S08]  /*166d0*/  HMMA.1688.F32.TF32 R44, R172.reuse, R140, R44 ;  /* 0x0000008cac2c723c */ /* 0x040ff0000008102c */
[C---:B------:R-:W-:Y:S08]  /*166e0*/  HMMA.1688.F32.TF32 R48, R172.reuse, R136, R48 ;  /* 0x00000088ac30723c */ /* 0x040ff00000081030 */
[C---:B------:R-:W-:Y:S08]  /*166f0*/  HMMA.1688.F32.TF32 R168, R172.reuse, R132, R56 ;  /* 0x00000084aca8723c */ /* 0x040ff00000081038 */
[----:B------:R-:W-:Y:S08]  /*16700*/  HMMA.1688.F32.TF32 R172, R172, R128, R180 ;  /* 0x00000080acac723c */ /* 0x000ff000000810b4 */
[----:B---3--:R-:W-:Y:S08]  /*16710*/  HMMA.1688.F32.TF32 R180, R24, R132, R208 ;  /* 0x0000008418b4723c */ /* 0x008ff000000810d0 */
[----:B------:R-:W-:Y:S07]  /*16720*/  HMMA.1688.F32.TF32 R208, R20, R128, R248 ;  /* 0x0000008014d0723c */ /* 0x000fee00000810f8 */
[----:B------:R-:W-:Y:S01]  /*16730*/  IMAD.MOV.U32 R248, RZ, RZ, R235 ;  /* 0x000000fffff87224 */ /* 0x000fe200078e00eb */
[----:B------:R-:W-:Y:S01]  /*16740*/  MOV R249, R0 ;  /* 0x0000000000f97202 */ /* 0x000fe20000000f00 */
[----:B------:R-:W3:Y:S04]  /*16750*/  LDL.LU R235, [R1+0x112c] ;  /* 0x00112c0001eb7983 */ /* 0x000ee80000300800 */
[----:B------:R-:W3:Y:S01]  /*16760*/  LDL.LU R0, [R1+0x1128] ;  /* 0x0011280001007983 */ /* 0x000ee20000300800 */
[----:B------:R-:W-:-:S02]  /*16770*/  IMAD.MOV.U32 R250, RZ, RZ, R6 ;  /* 0x000000fffffa7224 */ /* 0x000fc400078e0006 */
[----:B------:R-:W-:Y:S01]  /*16780*/  IMAD.MOV.U32 R251, RZ, RZ, R7 ;  /* 0x000000fffffb7224 */ /* 0x000fe200078e0007 */
[----:B------:R-:W3:Y:S04]  /*16790*/  LDL.LU R6, [R1+0x1124] ;  /* 0x0011240001067983 */ /* 0x000ee80000300800 */
[----:B------:R-:W3:Y:S01]  /*167a0*/  LDL.LU R7, [R1+0x1120] ;  /* 0x0011200001077983 */ /* 0x000ee20000300800 */
[C---:B------:R-:W-:Y:S08]  /*167b0*/  HMMA.1688.F32.TF32 R184, R24.reuse, R164, R184 ;  /* 0x000000a418b8723c */ /* 0x040ff000000810b8 */
[C---:B----4-:R-:W-:Y:S01]  /*167c0*/  HMMA.1688.F32.TF32 R56, R24.reuse, R140, R212 ;  /* 0x0000008c1838723c */ /* 0x050fe200000810d4 */
[----:B------:R-:W-:Y:S04]  /*167d0*/  LDS R212, [R3+0x4300] ;  /* 0x0043000003d47984 */ /* 0x000fe80000000800 */
[----:B------:R-:W-:Y:S03]  /*167e0*/  LDS R214, [R3+0x6300] ;  /* 0x0063000003d67984 */ /* 0x000fe60000000800 */
[----:B--2---:R-:W-:Y:S08]  /*167f0*/  HMMA.1688.F32.TF32 R176, R24, R136, R176 ;  /* 0x0000008818b0723c */ /* 0x004ff000000810b0 */
[----:B------:R-:W-:Y:S08]  /*16800*/  HMMA.1688.F32.TF32 R188, R20, R140, R188 ;  /* 0x0000008c14bc723c */ /* 0x000ff000000810bc */
[----:B------:R-:W-:Y:S08]  /*16810*/  HMMA.1688.F32.TF32 R224, R16, R136, R224 ;  /* 0x0000008810e0723c */ /* 0x000ff000000810e0 */
[----:B-----5:R-:W-:Y:S08]  /*16820*/  HMMA.1688.F32.TF32 R192, R24, R128, R192 ;  /* 0x0000008018c0723c */ /* 0x020ff000000810c0 */
[C---:B------:R-:W-:Y:S08]  /*16830*/  HMMA.1688.F32.TF32 R24, R20.reuse, R164, R204 ;  /* 0x000000a41418723c */ /* 0x040ff000000810cc */
[C---:B------:R-:W-:Y:S08]  /*16840*/  HMMA.1688.F32.TF32 R196, R20.reuse, R136, R196 ;  /* 0x0000008814c4723c */ /* 0x040ff000000810c4 */
[----:B------:R-:W-:Y:S08]  /*16850*/  HMMA.1688.F32.TF32 R200, R20, R132, R200 ;  /* 0x0000008414c8723c */ /* 0x000ff000000810c8 */
[C---:B------:R-:W-:Y:S01]  /*16860*/  HMMA.1688.F32.TF32 R20, R16.reuse, R164, R236 ;  /* 0x000000a41014723c */ /* 0x040fe200000810ec */
[----:B------:R-:W-:Y:S04]  /*16870*/  LDS R236, [R3+0x4100] ;  /* 0x0041000003ec7984 */ /* 0x000fe80000000800 */
[----:B------:R-:W-:Y:S03]  /*16880*/  LDS R238, [R3+0x6100] ;  /* 0x0061000003ee7984 */ /* 0x000fe60000000800 */
[C---:B------:R-:W-:Y:S01]  /*16890*/  HMMA.1688.F32.TF32 R204, R16.reuse, R140, R216 ;  /* 0x0000008c10cc723c */ /* 0x040fe200000810d8 */
[----:B------:R-:W-:Y:S04]  /*168a0*/  LDS R216, [R3+0x4200] ;  /* 0x0042000003d87984 */ /* 0x000fe80000000800 */
[----:B------:R-:W-:Y:S03]  /*168b0*/  LDS R218, [R3+0x6200] ;  /* 0x0062000003da7984 */ /* 0x000fe60000000800 */
[C---:B------:R-:W-:Y:S08]  /*168c0*/  HMMA.1688.F32.TF32 R228, R16.reuse, R132, R228 ;  /* 0x0000008410e4723c */ /* 0x040ff000000810e4 */
[----:B---3--:R-:W-:Y:S01]  /*168d0*/  HMMA.1688.F32.TF32 R16, R16, R128, R232 ;  /* 0x000000801010723c */ /* 0x008fe200000810e8 */
[----:B------:R-:W-:Y:S04]  /*168e0*/  LDS R232, [R3+0x4000] ;  /* 0x0040000003e87984 */ /* 0x000fe80000000800 */
[----:B------:R-:W-:Y:S04]  /*168f0*/  LDS R234, [R3+0x6000] ;  /* 0x0060000003ea7984 */ /* 0x000fe80000000800 */
[----:B------:R-:W-:Y:S04]  /*16900*/  LDS R233, [R0+0x4000] ;  /* 0x0040000000e97984 */ /* 0x000fe80000000800 */
[----:B------:R-:W1:Y:S04]  /*16910*/  LDS R235, [R0+0x6000] ;  /* 0x0060000000eb7984 */ /* 0x000e680000000800 */
[----:B------:R-:W-:Y:S04]  /*16920*/  LDS R237, [R0+0x4100] ;  /* 0x0041000000ed7984 */ /* 0x000fe80000000800 */
[----:B------:R-:W2:Y:S04]  /*16930*/  LDS R239, [R0+0x6100] ;  /* 0x0061000000ef7984 */ /* 0x000ea80000000800 */
[----:B------:R-:W-:Y:S04]  /*16940*/  LDS R217, [R0+0x4200] ;  /* 0x0042000000d97984 */ /* 0x000fe80000000800 */
[----:B------:R-:W3:Y:S04]  /*16950*/  LDS R219, [R0+0x6200] ;  /* 0x0062000000db7984 */ /* 0x000ee80000000800 */
[----:B------:R-:W-:Y:S04]  /*16960*/  LDS R213, [R0+0x4300] ;  /* 0x0043000000d57984 */ /* 0x000fe80000000800 */
[----:B------:R-:W4:Y:S01]  /*16970*/  LDS R215, [R0+0x6300] ;  /* 0x0063000000d77984 */ /* 0x000f220000000800 */
[C---:B-1----:R-:W-:Y:S11]  /*16980*/  HMMA.1688.F32.TF32 R240, R232.reuse, R6, R240 ;  /* 0x00000006e8f0723c */ /* 0x042ff600000810f0 */
[----:B------:R-:W-:Y:S11]  /*16990*/  @!UPT UIADD3 URZ, URZ, URZ, URZ ;  /* 0x0000003f3f3ff290 */ /* 0x000ff6000fffe03f */
[----:B------:R-:W-:Y:S02]  /*169a0*/  @!UPT UIADD3 URZ, URZ, URZ, URZ ;  /* 0x0000003f3f3ff290 */ /* 0x000fe4000fffe03f */
[----:B------:R-:W-:Y:S01]  /*169b0*/  IMAD.MOV.U32 R5, RZ, RZ, R242 ;  /* 0x000000ffff057224 */ /* 0x000fe200078e00f2 */
[----:B------:R-:W-:Y:S01]  /*169c0*/  MOV R4, R243 ;  /* 0x000000f300047202 */ /* 0x000fe20000000f00 */
[----:B------:R-:W-:Y:S01]  /*169d0*/  IMAD.MOV.U32 R8, RZ, RZ, R241 ;  /* 0x000000ffff087224 */ /* 0x000fe200078e00f1 */
[----:B------:R-:W-:Y:S01]  /*169e0*/  MOV R9, R240 ;  /* 0x000000f000097202 */ /* 0x000fe20000000f00 */
[----:B------:R-:W5:Y:S04]  /*169f0*/  LDL.LU.64 R242, [R1+0x1118] ;  /* 0x0011180001f27983 */ /* 0x000f680000300a00 */
[----:B------:R-:W5:Y:S01]  /*16a00*/  LDL.LU.64 R240, [R1+0x1110] ;  /* 0x0011100001f07983 */ /* 0x000f620000300a00 */
[C---:B------:R-:W-:Y:S11]  /*16a10*/  HMMA.1688.F32.TF32 R32, R232.reuse, R14, R32 ;  /* 0x0000000ee820723c */ /* 0x040ff60000081020 */
[----:B------:R-:W-:Y:S11]  /*16a20*/  @!UPT UIADD3 URZ, URZ, URZ, URZ ;  /* 0x0000003f3f3ff290 */ /* 0x000ff6000fffe03f */
[----:B------:R-:W-:Y:S02]  /*16a30*/  @!UPT UIADD3 URZ, URZ, URZ, URZ ;  /* 0x0000003f3f3ff290 */ /* 0x000fe4000fffe03f */
[----:B------:R-:W-:Y:S02]  /*16a40*/  IMAD.MOV.U32 R132, RZ, RZ, R32 ;  /* 0x000000ffff847224 */ /* 0x000fe400078e0020 */
[----:B------:R-:W-:Y:S01]  /*16a50*/  IMAD.MOV.U32 R133, RZ, RZ, R33 ;  /* 0x000000ffff857224 */ /* 0x000fe200078e0021 */
[C---:B------:R-:W-:Y:S08]  /*16a60*/  HMMA.1688.F32.TF32 R100, R232.reuse, R138, R100 ;  /* 0x0000008ae864723c */ /* 0x040ff00000081064 */
[C---:B------:R-:W-:Y:S08]  /*16a70*/  HMMA.1688.F32.TF32 R36, R232.reuse, R130, R36 ;  /* 0x00000082e824723c */ /* 0x040ff00000081024 */
[C---:B-----5:R-:W-:Y:S11]  /*16a80*/  HMMA.1688.F32.TF32 R240, R232.reuse, R10, R240 ;  /* 0x0000000ae8f0723c */ /* 0x060ff600000810f0 */
[----:B------:R-:W-:Y:S11]  /*16a90*/  @!UPT UIADD3 URZ, URZ, URZ, URZ ;  /* 0x0000003f3f3ff290 */ /* 0x000ff6000fffe03f */
[----:B------:R-:W-:Y:S01]  /*16aa0*/  @!UPT UIADD3 URZ, URZ, URZ, URZ ;  /* 0x0000003f3f3ff290 */ /* 0x000fe2000fffe03f */
[----:B------:R-:W-:Y:S04]  /*16ab0*/  STL.64 [R1+0xb0], R240 ;  /* 0x0000b0f001007387 */ /* 0x000fe80000100a00 */
[----:B------:R-:W-:Y:S04]  /*16ac0*/  STL.64 [R1+0xb8], R242 ;  /* 0x0000b8f201007387 */ /* 0x000fe80000100a00 */
[----:B------:R1:W-:Y:S02]  /*16ad0*/  STL.64 [R1+0xc8], R34 ;  /* 0x0000c82201007387 */ /* 0x0003e40000100a00 */
[C---:B-1----:R-:W-:Y:S08]  /*16ae0*/  HMMA.1688.F32.TF32 R32, R232.reuse, R166, R108 ;  /* 0x000000a6e820723c */ /* 0x042ff0000008106c */
[C---:B------:R-:W-:Y:S11]  /*16af0*/  HMMA.1688.F32.TF32 R108, R232.reuse, R134, R124 ;  /* 0x00000086e86c723c */ /* 0x040ff6000008107c */
[----:B------:R-:W-:Y:S04]  /*16b00*/  @!UPT UIADD3 URZ, URZ, URZ, URZ ;  /* 0x0000003f3f3ff290 */ /* 0x000fe8000fffe03f */
[----:B------:R1:W-:Y:S01]  /*16b10*/  STL.64 [R1+0x118], R34 ;  /* 0x0001182201007387 */ /* 0x0003e20000100a00 */
[----:B------:R-:W-:Y:S01]  /*16b20*/  MOV R136, R32 ;  /* 0x0000002000887202 */ /* 0x000fe20000000f00 */
[----:B------:R-:W-:Y:S02]  /*16b30*/  IMAD.MOV.U32 R137, RZ, RZ, R33 ;  /* 0x000000ffff897224 */ /* 0x000fe400078e0021 */
[----:B-1----:R-:W-:Y:S03]  /*16b40*/  HMMA.1688.F32.TF32 R32, R232, R142, R112 ;  /* 0x0000008ee820723c */ /* 0x002fe60000081070 */
[----:B------:R-:W-:Y:S04]  /*16b50*/  STL [R1+0x10f4], R137 ;  /* 0x0010f48901007387 */ /* 0x000fe80000100800 */
[----:B------:R-:W-:Y:S01]  /*16b60*/  STL [R1+0x10f0], R136 ;  /* 0x0010f08801007387 */ /* 0x000fe20000100800 */
[----:B------:R-:W-:Y:S01]  /*16b70*/  IMAD.MOV.U32 R124, RZ, RZ, R252 ;  /* 0x000000ffff7c7224 */ /* 0x000fe200078e00fc */
[----:B--2---:R-:W-:Y:S02]  /*16b80*/  HMMA.1688.F32.TF32 R240, R236, R6, R248 ;  /* 0x00000006ecf0723c */ /* 0x004fe400000810f8 */
[----:B------:R-:W-:Y:S04]  /*16b90*/  LDS R232, [R3+0x4400] ;  /* 0x0044000003e87984 */ /* 0x000fe80000000800 */
[----:B------:R-:W-:Y:S04]  /*16ba0*/  LDS R234, [R3+0x6400] ;  /* 0x0064000003ea7984 */ /* 0x000fe80000000800 */
[----:B------:R-:W-:Y:S04]  /*16bb0*/  LDS R233, [R0+0x4400] ;  /* 0x0044000000e97984 */ /* 0x000fe80000000800 */
[----:B------:R-:W1:Y:S01]  /*16bc0*/  LDS R235, [R0+0x6400] ;  /* 0x0064000000eb7984 */ /* 0x000e620000000800 */
[----:B------:R-:W-:-:S03]  /*16bd0*/  IMAD.MOV.U32 R140, RZ, RZ, R32 ;  /* 0x000000ffff8c7224 */ /* 0x000fc600078e0020 */
[----:B------:R2:W-:Y:S01]  /*16be0*/  STL.64 [R1+0x238], R34 ;  /* 0x0002382201007387 */ /* 0x0005e20000100a00 */
[----:B------:R-:W-:-:S03]  /*16bf0*/  MOV R141, R33 ;  /* 0x00000021008d7202 */ /* 0x000fc60000000f00 */
[----:B------:R-:W5:Y:S04]  /*16c00*/  LDL.LU R32, [R1+0x90] ;  /* 0x0000900001207983 */ /* 0x000f680000300800 */
[----:B------:R-:W5:Y:S04]  /*16c10*/  LDL.LU R33, [R1+0x94] ;  /* 0x0000940001217983 */ /* 0x000f680000300800 */
[----:B--2---:R-:W5:Y:S04]  /*16c20*/  LDL.LU R34, [R1+0x98] ;  /* 0x0000980001227983 */ /* 0x004f680000300800 */
[----:B------:R-:W5:Y:S04]  /*16c30*/  LDL.LU R35, [R1+0x9c] ;  /* 0x00009c0001237983 */ /* 0x000f680000300800 */
[----:B------:R2:W-:Y:S04]  /*16c40*/  STL [R1+0x10d8], R141 ;  /* 0x0010d88d01007387 */ /* 0x0005e80000100800 */
[----:B------:R3:W-:Y:S04]  /*16c50*/  STL [R1+0x10d4], R140 ;  /* 0x0010d48c01007387 */ /* 0x0007e80000100800 */
[----:B------:R-:W-:Y:S01]  /*16c60*/  STL.64 [R1+0x220], R100 ;  /* 0x0002206401007387 */ /* 0x000fe20000100a00 */
[----:B--2---:R-:W-:-:S03]  /*16c70*/  IMAD.MOV.U32 R141, RZ, RZ, R109 ;  /* 0x000000ffff8d7224 */ /* 0x004fc600078e006d */
[----:B------:R2:W-:Y:S01]  /*16c80*/  STL.64 [R1+0x228], R102 ;  /* 0x0002286601007387 */ /* 0x0005e20000100a00 */
[----:B---3--:R-:W-:-:S03]  /*16c90*/  IMAD.MOV.U32 R140, RZ, RZ, R110 ;  /* 0x000000ffff8c7224 */ /* 0x008fc600078e006e */
[----:B------:R-:W-:Y:S04]  /*16ca0*/  STL [R1+0x210], R108 ;  /* 0x0002106c01007387 */ /* 0x000fe80000100800 */
[----:B------:R-:W-:Y:S04]  /*16cb0*/  STL [R1+0x21c], R111 ;  /* 0x00021c6f01007387 */ /* 0x000fe80000100800 */
[----:B------:R-:W-:Y:S04]  /*16cc0*/  STL [R1+0x10e0], R141 ;  /* 0x0010e08d01007387 */ /* 0x000fe80000100800 */
[----:B------:R-:W-:Y:S04]  /*16cd0*/  STL [R1+0x10dc], R140 ;  /* 0x0010dc8c01007387 */ /* 0x000fe80000100800 */
[----:B------:R-:W3:Y:S04]  /*16ce0*/  LDL.LU R112, [R1+0xa0] ;  /* 0x0000a00001707983 */ /* 0x000ee80000300800 */
[----:B------:R-:W-:Y:S04]  /*16cf0*/  STL.64 [R1+0x1c0], R36 ;  /* 0x0001c02401007387 */ /* 0x000fe80000100a00 */
[----:B------:R1:W-:Y:S01]  /*16d00*/  STL.64 [R1+0x1c8], R38 ;  /* 0x0001c82601007387 */ /* 0x0003e20000100a00 */
[C---:B--2---:R-:W-:Y:S03]  /*16d10*/  HMMA.1688.F32.TF32 R100, R236.reuse, R166, R116 ;  /* 0x000000a6ec64723c */ /* 0x044fe60000081074 */
[----:B------:R-:W3:Y:S04]  /*16d20*/  LDL.LU R113, [R1+0xa4] ;  /* 0x0000a40001717983 */ /* 0x000ee80000300800 */
[----:B------:R-:W3:Y:S01]  /*16d30*/  LDL.LU R114, [R1+0xa8] ;  /* 0x0000a80001727983 */ /* 0x000ee20000300800 */
[C---:B-1----:R-:W-:Y:S03]  /*16d40*/  HMMA.1688.F32.TF32 R36, R236.reuse, R14, R104 ;  /* 0x0000000eec24723c */ /* 0x042fe60000081068 */
[----:B------:R-:W3:Y:S11]  /*16d50*/  LDL.LU R115, [R1+0xac] ;  /* 0x0000ac0001737983 */ /* 0x000ef60000300800 */
[----:B------:R-:W-:Y:S10]  /*16d60*/  @!UPT UIADD3 URZ, URZ, URZ, URZ ;  /* 0x0000003f3f3ff290 */ /* 0x000ff4000fffe03f */
[----:B------:R-:W-:Y:S01]  /*16d70*/  MOV R164, R36 ;  /* 0x0000002400a47202 */ /* 0x000fe20000000f00 */
[----:B------:R-:W-:Y:S01]  /*16d80*/  IMAD.MOV.U32 R165, RZ, RZ, R37 ;  /* 0x000000ffffa57224 */ /* 0x000fe200078e0025 */
[----:B------:R-:W-:Y:S01]  /*16d90*/  MOV R136, R39 ;  /* 0x0000002700887202 */ /* 0x000fe20000000f00 */
[----:B------:R-:W-:Y:S02]  /*16da0*/  IMAD.MOV.U32 R137, RZ, RZ, R38 ;  /* 0x000000ffff897224 */ /* 0x000fe400078e0026 */
[----:B------:R-:W-:Y:S11]  /*16db0*/  HMMA.1688.F32.TF32 R36, R236, R142, R120 ;  /* 0x0000008eec24723c */ /* 0x000ff60000081078 */
[----:B------:R-:W-:Y:S11]  /*16dc0*/  @!UPT UIADD3 URZ, URZ, URZ, URZ ;  /* 0x0000003f3f3ff290 */ /* 0x000ff6000fffe03f */
[----:B------:R-:W-:Y:S01]  /*16dd0*/  @!UPT UIADD3 URZ, URZ, URZ, URZ ;  /* 0x0000003f3f3ff290 */ /* 0x000fe2000fffe03f */
[----:B------:R-:W-:Y:S01]  /*16de0*/  STL [R1+0x184], R37 ;  /* 0x0001842501007387 */ /* 0x000fe20000100800 */
[----:B------:R-:W-:-:S03]  /*16df0*/  IMAD.MOV.U32 R140, RZ, RZ, R36 ;  /* 0x000000ffff8c7224 */ /* 0x000fc600078e0024 */
[----:B------:R-:W-:Y:S04]  /*16e00*/  STL.64 [R1+0x30], R100 ;  /* 0x0000306401007387 */ /* 0x000fe80000100a00 */
[----:B------:R-:W-:Y:S04]  /*16e10*/  STL.64 [R1+0x38], R102 ;  /* 0x0000386601007387 */ /* 0x000fe80000100a00 */
[----:B------:R1:W-:Y:S01]  /*16e20*/  STL.64 [R1+0x188], R38 ;  /* 0x0001882601007387 */ /* 0x0003e20000100a00 */
[C---:B------:R-:W-:Y:S03]  /*16e30*/  HMMA.1688.F32.TF32 R248, R236.reuse, R10, R220 ;  /* 0x0000000aecf8723c */ /* 0x040fe600000810dc */
[----:B------:R-:W-:Y:S04]  /*16e40*/  LDS R100, [R3+0x4500] ;  /* 0x0045000003647984 */ /* 0x000fe80000000800 */
[----:B------:R-:W-:Y:S01]  /*16e50*/  LDS R102, [R3+0x6500] ;  /* 0x0065000003667984 */ /* 0x000fe20000000800 */
[----:B-1----:R-:W-:Y:S03]  /*16e60*/  HMMA.1688.F32.TF32 R36, R236, R138, R40 ;  /* 0x0000008aec24723c */ /* 0x002fe60000081028 */
[----:B------:R-:W-:Y:S04]  /*16e70*/  STL [R1+0x10e4], R140 ;  /* 0x0010e48c01007387 */ /* 0x000fe80000100800 */
[----:B------:R-:W-:Y:S01]  /*16e80*/  LDS R101, [R0+0x4500] ;  /* 0x0045000000657984 */ /* 0x000fe20000000800 */
[----:B------:R-:W-:Y:S03]  /*16e90*/  HMMA.1688.F32.TF32 R120, R216, R166, R64 ;  /* 0x000000a6d878723c */ /* 0x000fe60000081040 */
[----:B------:R-:W1:Y:S11]  /*16ea0*/  LDS R103, [R0+0x6500] ;  /* 0x0065000000677984 */ /* 0x000e760000000800 */
[----:B------:R-:W-:Y:S01]  /*16eb0*/  @!UPT UIADD3 URZ, URZ, URZ, URZ ;  /* 0x0000003f3f3ff290 */ /* 0x000fe2000fffe03f */
[----:B------:R-:W-:Y:S01]  /*16ec0*/  STL.64 [R1+0x170], R36 ;  /* 0x0001702401007387 */ /* 0x000fe20000100a00 */
[----:B------:R-:W-:-:S03]  /*16ed0*/  IMAD.MOV.U32 R141, RZ, RZ, R39 ;  /* 0x000000ffff8d7224 */ /* 0x000fc600078e0027 */
[----:B------:R2:W-:Y:S02]  /*16ee0*/  STL [R1+0x178], R38 ;  /* 0x0001782601007387 */ /* 0x0005e40000100800 */
[----:B--2---:R-:W-:Y:S02]  /*16ef0*/  HMMA.1688.F32.TF32 R36, R236, R134, R72 ;  /* 0x00000086ec24723c */ /* 0x004fe40000081048 */
[----:B------:R-:W-:Y:S11]  /*16f00*/  STL [R1+0x10e8], R141 ;  /* 0x0010e88d01007387 */ /* 0x000ff60000100800 */
[----:B------:R-:W-:Y:S10]  /*16f10*/  @!UPT UIADD3 URZ, URZ, URZ, URZ ;  /* 0x0000003f3f3ff290 */ /* 0x000ff4000fffe03f */
[----:B------:R-:W-:Y:S01]  /*16f20*/  STL.64 [R1+0x160], R36 ;  /* 0x0001602401007387 */ /* 0x000fe20000100a00 */
[----:B------:R-:W-:-:S03]  /*16f30*/  MOV R140, R38 ;  /* 0x00000026008c7202 */ /* 0x000fc60000000f00 */
[----:B------:R2:W-:Y:S02]  /*16f40*/  STL [R1+0x16c], R39 ;  /* 0x00016c2701007387 */ /* 0x0005e40000100800 */
[----:B--2---:R-:W-:Y:S02]  /*16f50*/  HMMA.1688.F32.TF32 R36, R236, R130, R76 ;  /* 0x00000082ec24723c */ /* 0x004fe4000008104c */
[----:B------:R-:W-:Y:S11]  /*16f60*/  STL [R1+0x10ec], R140 ;  /* 0x0010ec8c01007387 */ /* 0x000ff60000100800 */
[----:B------:R-:W-:Y:S10]  /*16f70*/  @!UPT UIADD3 URZ, URZ, URZ, URZ ;  /* 0x0000003f3f3ff290 */ /* 0x000ff4000fffe03f */
[----:B------:R-:W-:Y:S04]  /*16f80*/  STL.64 [R1+0x150], R36 ;  /* 0x0001502401007387 */ /* 0x000fe80000100a00 */
[----:B------:R2:W-:Y:S02]  /*16f90*/  STL.64 [R1+0x158], R38 ;  /* 0x0001582601007387 */ /* 0x0005e40000100a00 */
[C---:B--2---:R-:W-:Y:S11]  /*16fa0*/  HMMA.1688.F32.TF32 R36, R216.reuse, R142, R68 ;  /* 0x0000008ed824723c */ /* 0x044ff60000081044 */
[----:B------:R-:W-:Y:S11]  /*16fb0*/  @!UPT UIADD3 URZ, URZ, URZ, URZ ;  /* 0x0000003f3f3ff290 */ /* 0x000ff6000fffe03f */
[----:B------:R-:W-:Y:S01]  /*16fc0*/  @!UPT UIADD3 URZ, URZ, URZ, URZ ;  /* 0x0000003f3f3ff290 */ /* 0x000fe2000fffe03f */
[----:B------:R-:W-:Y:S01]  /*16fd0*/  STL [R1+0x104], R37 ;  /* 0x0001042501007387 */ /* 0x000fe20000100800 */
[----:B------:R-:W-:Y:S02]  /*16fe0*/  IMAD.MOV.U32 R140, RZ, RZ, R36 ;  /* 0x000000ffff8c7224 */ /* 0x000fe400078e0024 */
[----:B------:R-:W-:Y:S01]  /*16ff0*/  IMAD.MOV.U32 R141, RZ, RZ, R39 ;  /* 0x000000ffff8d7224 */ /* 0x000fe200078e0027 */
[----:B------:R2:W-:Y:S02]  /*17000*/  STL [R1+0x108], R38 ;  /* 0x0001082601007387 */ /* 0x0005e40000100800 */
[C---:B--2---:R-:W-:Y:S01]  /*17010*/  HMMA.1688.F32.TF32 R36, R216.reuse, R134, R88 ;  /* 0x00000086d824723c */ /* 0x044fe20000081058 */
[----:B------:R-:W-:Y:S01]  /*17020*/  MOV R223, R2 ;  /* 0x0000000200df7202 */ /* 0x000fe20000000f00 */
[----:B------:R-:W-:Y:S04]  /*17030*/  LDS R88, [R3+0x4600] ;  /* 0x0046000003587984 */ /* 0x000fe80000000800 */
[----:B------:R-:W-:Y:S02]  /*17040*/  LDS R90, [R3+0x6600] ;  /* 0x00660000035a7984 */ /* 0x000fe40000000800 */
[----:B------:R-:W-:Y:S02]  /*17050*/  HMMA.1688.F32.TF32 R40, R216, R138, R80 ;  /* 0x0000008ad828723c */ /* 0x000fe40000081050 */
[----:B------:R-:W-:Y:S04]  /*17060*/  LDS R80, [R3+0x4700] ;  /* 0x0047000003507984 */ /* 0x000fe80000000800 */
[----:B------:R-:W-:Y:S02]  /*17070*/  LDS R82, [R3+0x6700] ;  /* 0x0067000003527984 */ /* 0x000fe40000000800 */
[----:B----4-:R-:W-:Y:S02]  /*17080*/  HMMA.1688.F32.TF32 R64, R212, R142, R148 ;  /* 0x0000008ed440723c */ /* 0x010fe40000081094 */
[----:B------:R-:W-:Y:S04]  /*17090*/  LDS R81, [R0+0x4700] ;  /* 0x0047000000517984 */ /* 0x000fe80000000800 */
[----:B------:R-:W-:Y:S02]  /*170a0*/  LDS R83, [R0+0x6700] ;  /* 0x0067000000537984 */ /* 0x000fe40000000800 */
[----:B------:R-:W-:Y:S01]  /*170b0*/  MOV R109, R38 ;  /* 0x00000026006d7202 */ /* 0x000fe20000000f00 */
[----:B------:R-:W-:Y:S01]  /*170c0*/  IMAD.MOV.U32 R108, RZ, RZ, R39 ;  /* 0x000000ffff6c7224 */ /* 0x000fe200078e0027 */
[----:B------:R-:W-:Y:S01]  /*170d0*/  MOV R106, R37 ;  /* 0x00000025006a7202 */ /* 0x000fe20000000f00 */
[----:B------:R-:W-:Y:S01]  /*170e0*/  IMAD.MOV.U32 R107, RZ, RZ, R36 ;  /* 0x000000ffff6b7224 */ /* 0x000fe200078e0024 */
[----:B------:R-:W-:Y:S01]  /*170f0*/  LDS R89, [R0+0x4600] ;  /* 0x0046000000597984 */ /* 0x000fe20000000800 */
[----:B------:R-:W-:Y:S03]  /*17100*/  HMMA.1688.F32.TF32 R36, R216, R130, R92 ;  /* 0x00000082d824723c */ /* 0x000fe6000008105c */
[----:B------:R-:W-:Y:S04]  /*17110*/  STL.64 [R1+0xf0], R40 ;  /* 0x0000f02801007387 */ /* 0x000fe80000100a00 */
[----:B------:R3:W-:Y:S04]  /*17120*/  STL.64 [R1+0xf8], R42 ;  /* 0x0000f82a01007387 */ /* 0x0007e80000100a00 */
[----:B------:R-:W2:Y:S11]  /*17130*/  LDS R91, [R0+0x6600] ;  /* 0x00660000005b7984 */ /* 0x000eb60000000800 */
[----:B------:R-:W-:Y:S01]  /*17140*/  @!UPT UIADD3 URZ, URZ, URZ, URZ ;  /* 0x0000003f3f3ff290 */ /* 0x000fe2000fffe03f */
[----:B------:R-:W-:Y:S04]  /*17150*/  STL.64 [R1+0xd0], R36 ;  /* 0x0000d02401007387 */ /* 0x000fe80000100a00 */
[----:B------:R4:W-:Y:S04]  /*17160*/  STL.64 [R1+0xd8], R38 ;  /* 0x0000d82601007387 */ /* 0x0009e80000100a00 */
[----:B------:R-:W2:Y:S04]  /*17170*/  LDL.LU R252, [R1+0x1108] ;  /* 0x0011080001fc7983 */ /* 0x000ea80000300800 */
[----:B------:R-:W4:Y:S04]  /*17180*/  LDL.LU R125, [R1+0x1d4] ;  /* 0x0001d400017d7983 */ /* 0x000f280000300800 */
[----:B------:R-:W4:Y:S04]  /*17190*/  LDL.LU R126, [R1+0x1d8] ;  /* 0x0001d800017e7983 */ /* 0x000f280000300800 */
[----:B------:R-:W4:Y:S04]  /*171a0*/  LDL.LU R127, [R1+0x1dc] ;  /* 0x0001dc00017f7983 */ /* 0x000f280000300800 */
[----:B------:R-:W4:Y:S04]  /*171b0*/  LDL.LU R220, [R1+0x200] ;  /* 0x0002000001dc7983 */ /* 0x000f280000300800 */
[----:B------:R-:W4:Y:S01]  /*171c0*/  LDL.LU R221, [R1+0x204] ;  /* 0x0002040001dd7983 */ /* 0x000f220000300800 */
[----:B---3--:R-:W-:Y:S01]  /*171d0*/  HMMA.1688.F32.TF32 R40, R212, R6, R112 ;  /* 0x00000006d428723c */ /* 0x008fe20000081070 */
[----:B------:R-:W-:Y:S01]  /*171e0*/  MOV R111, R64 ;  /* 0x00000040006f7202 */ /* 0x000fe20000000f00 */
[----:B------:R-:W-:-:S05]  /*171f0*/  IMAD.MOV.U32 R110, RZ, RZ, R65 ;  /* 0x000000ffff6e7224 */ /* 0x000fca00078e0041 */
[----:B------:R-:W-:Y:S02]  /*17200*/  IMAD.MOV.U32 R113, RZ, RZ, R66 ;  /* 0x000000ffff717224 */ /* 0x000fe400078e0042 */
[----:B------:R-:W-:Y:S02]  /*17210*/  IMAD.MOV.U32 R112, RZ, RZ, R67 ;  /* 0x000000ffff707224 */ /* 0x000fe400078e0043 */
[C---:B------:R-:W-:Y:S11]  /*17220*/  HMMA.1688.F32.TF32 R64, R212.reuse, R138, R152 ;  /* 0x0000008ad440723c */ /* 0x040ff60000081098 */
[----:B------:R-:W-:Y:S11]  /*17230*/  @!UPT UIADD3 URZ, URZ, URZ, URZ ;  /* 0x0000003f3f3ff290 */ /* 0x000ff6000fffe03f */
[----:B------:R-:W-:Y:S02]  /*17240*/  @!UPT UIADD3 URZ, URZ, URZ, URZ ;  /* 0x0000003f3f3ff290 */ /* 0x000fe4000fffe03f */
[----:B------:R-:W-:Y:S01]  /*17250*/  IMAD.MOV.U32 R105, RZ, RZ, R66 ;  /* 0x000000ffff697224 */ /* 0x000fe200078e0042 */
[----:B------:R-:W-:Y:S01]  /*17260*/  MOV R104, R67 ;  /* 0x0000004300687202 */ /* 0x000fe20000000f00 */
        /* <DEDUP_REMOVED lines=8> */
[----:B--2---:R-:W-:Y:S01]  /*172f0*/  IMAD.MOV.U32 R222, RZ, RZ, R252 ;  /* 0x000000ffffde7224 */ /* 0x004fe200078e00fc */
[----:B------:R-:W-:Y:S02]  /*17300*/  MOV R252, R64 ;  /* 0x0000004000fc7202 */ /* 0x000fe40000000f00 */
[----:B------:R-:W-:Y:S11]  /*17310*/  HMMA.1688.F32.TF32 R64, R212, R130, R160 ;  /* 0x00000082d440723c */ /* 0x000ff600000810a0 */
[----:B------:R-:W-:Y:S11]  /*17320*/  @!UPT UIADD3 URZ, URZ, URZ, URZ ;  /* 0x0000003f3f3ff290 */ /* 0x000ff6000fffe03f */
[----:B------:R-:W-:Y:S01]  /*17330*/  @!UPT UIADD3 URZ, URZ, URZ, URZ ;  /* 0x0000003f3f3ff290 */ /* 0x000fe2000fffe03f */
[----:B------:R-:W-:Y:S04]  /*17340*/  STL.64 [R1+0x40], R64 ;  /* 0x0000404001007387 */ /* 0x000fe80000100a00 */
[----:B------:R2:W-:Y:S04]  /*17350*/  STL.64 [R1+0x48], R66 ;  /* 0x0000484201007387 */ /* 0x0005e80000100a00 */
[----:B------:R-:W3:Y:S04]  /*17360*/  LDL.LU R236, [R1+0x270] ;  /* 0x0002700001ec7983 */ /* 0x000ee80000300800 */
        /* <DEDUP_REMOVED lines=10> */
[----:B------:R-:W3:Y:S01]  /*17410*/  LDL.LU R79, [R1+0x1fc] ;  /* 0x0001fc00014f7983 */ /* 0x000ee20000300800 */
[C---:B----4-:R-:W-:Y:S03]  /*17420*/  HMMA.1688.F32.TF32 R72, R232.reuse, R6, R220 ;  /* 0x00000006e848723c */ /* 0x050fe600000810dc */
[----:B------:R-:W4:Y:S04]  /*17430*/  LDL.LU R92, [R1+0x260] ;  /* 0x00026000015c7983 */ /* 0x000f280000300800 */
[----:B------:R-:W4:Y:S04]  /*17440*/  LDL.LU R93, [R1+0x264] ;  /* 0x00026400015d7983 */ /* 0x000f280000300800 */
[----:B------:R-:W4:Y:S04]  /*17450*/  LDL.LU R94, [R1+0x268] ;  /* 0x00026800015e7983 */ /* 0x000f280000300800 */
[----:B------:R-:W4:Y:S04]  /*17460*/  LDL.LU R95, [R1+0x26c] ;  /* 0x00026c00015f7983 */ /* 0x000f280000300800 */
[----:B------:R-:W4:Y:S04]  /*17470*/  LDL.LU R220, [R1+0x120] ;  /* 0x0001200001dc7983 */ /* 0x000f280000300800 */
[----:B------:R-:W4:Y:S04]  /*17480*/  LDL.LU R221, [R1+0x124] ;  /* 0x0001240001dd7983 */ /* 0x000f280000300800 */
[----:B------:R-:W4:Y:S01]  /*17490*/  LDL.LU R222, [R1+0x128] ;  /* 0x0001280001de7983 */ /* 0x000f220000300800 */
[----:B------:R-:W-:Y:S03]  /*174a0*/  HMMA.1688.F32.TF32 R68, R232, R10, R124 ;  /* 0x0000000ae844723c */ /* 0x000fe6000008107c */
[----:B------:R-:W4:Y:S04]  /*174b0*/  LDL.LU R223, [R1+0x12c] ;  /* 0x00012c0001df7983 */ /* 0x000f280000300800 */
[----:B------:R-:W4:Y:S01]  /*174c0*/  LDL.LU R152, [R1+0x280] ;  /* 0x0002800001987983 */ /* 0x000f220000300800 */
[----:B------:R-:W-:-:S03]  /*174d0*/  IMAD.MOV.U32 R124, RZ, RZ, R96 ;  /* 0x000000ffff7c7224 */ /* 0x000fc600078e0060 */
[----:B------:R-:W4:Y:S01]  /*174e0*/  LDL.LU R153, [R1+0x284] ;  /* 0x0002840001997983 */ /* 0x000f220000300800 */
[----:B------:R-:W-:-:S03]  /*174f0*/  IMAD.MOV.U32 R125, RZ, RZ, R97 ;  /* 0x000000ffff7d7224 */ /* 0x000fc600078e0061 */
[----:B------:R-:W4:Y:S01]  /*17500*/  LDL.LU R154, [R1+0x288] ;  /* 0x00028800019a7983 */ /* 0x000f220000300800 */
[----:B------:R-:W-:-:S03]  /*17510*/  MOV R126, R98 ;  /* 0x00000062007e7202 */ /* 0x000fc60000000f00 */
[----:B------:R-:W4:Y:S01]  /*17520*/  LDL.LU R155, [R1+0x28c] ;  /* 0x00028c00019b7983 */ /* 0x000f220000300800 */
[----:B------:R-:W-:-:S03]  /*17530*/  IMAD.MOV.U32 R127, RZ, RZ, R99 ;  /* 0x000000ffff7f7224 */ /* 0x000fc600078e0063 */
[----:B------:R-:W4:Y:S04]  /*17540*/  LDL.LU R96, [R1+0x1104] ;  /* 0x0011040001607983 */ /* 0x000f280000300800 */
        /* <DEDUP_REMOVED lines=11> */
[----:B------:R-:W4:Y:S04]  /*17600*/  LDL R115, [R1+0x2dc] ;  /* 0x0002dc0001737983 */ /* 0x000f280000100800 */
[----:B------:R-:W1:Y:S01]  /*17610*/  S2R R114, SR_TID.X ;  /* 0x0000000000727919 */ /* 0x000e620000002100 */
[----:B------:R-:W-:Y:S08]  /*17620*/  HMMA.1688.F32.TF32 R36, R212, R10, R244 ;  /* 0x0000000ad424723c */ /* 0x000ff000000810f4 */
[C---:B------:R-:W-:Y:S08]  /*17630*/  HMMA.1688.F32.TF32 R244, R232.reuse, R134, R168 ;  /* 0x00000086e8f4723c */ /* 0x040ff000000810a8 */
[----:B------:R-:W-:Y:S08]  /*17640*/  HMMA.1688.F32.TF32 R160, R232, R142, R44 ;  /* 0x0000008ee8a0723c */ /* 0x000ff0000008102c */
[C---:B------:R-:W-:Y:S07]  /*17650*/  HMMA.1688.F32.TF32 R84, R212.reuse, R14, R84 ;  /* 0x0000000ed454723c */ /* 0x040fee0000081054 */
[----:B------:R-:W-:Y:S01]  /*17660*/  STL [R1+0x10d0], R247 ;  /* 0x0010d0f701007387 */ /* 0x000fe20000100800 */
[----:B------:R-:W-:Y:S08]  /*17670*/  HMMA.1688.F32.TF32 R144, R212, R166, R144 ;  /* 0x000000a6d490723c */ /* 0x000ff00000081090 */
[----:B-1----:R-:W-:Y:S01]  /*17680*/  HMMA.1688.F32.TF32 R212, R100, R138, R176 ;  /* 0x0000008a64d4723c */ /* 0x002fe200000810b0 */
[----:B------:R-:W-:Y:S01]  /*17690*/  IMAD.MOV.U32 R47, RZ, RZ, R161 ;  /* 0x000000ffff2f7224 */ /* 0x000fe200078e00a1 */
[----:B------:R-:W-:Y:S01]  /*176a0*/  MOV R46, R162 ;  /* 0x000000a2002e7202 */ /* 0x000fe20000000f00 */
[----:B------:R-:W-:-:S02]  /*176b0*/  IMAD.MOV.U32 R45, RZ, RZ, R163 ;  /* 0x000000ffff2d7224 */ /* 0x000fc400078e00a3 */
[----:B------:R-:W-:-:S03]  /*176c0*/  IMAD.MOV.U32 R44, RZ, RZ, R160 ;  /* 0x000000ffff2c7224 */ /* 0x000fc600078e00a0 */
[C---:B--2---:R-:W-:Y:S08]  /*176d0*/  HMMA.1688.F32.TF32 R64, R232.reuse, R166, R52 ;  /* 0x000000a6e840723c */ /* 0x044ff00000081034 */
[----:B------:R-:W-:Y:S08]  /*176e0*/  HMMA.1688.F32.TF32 R48, R232, R138, R48 ;  /* 0x0000008ae830723c */ /* 0x000ff00000081030 */
[C---:B-----5:R-:W-:Y:S08]  /*176f0*/  HMMA.1688.F32.TF32 R32, R216.reuse, R6, R32 ;  /* 0x00000006d820723c */ /* 0x060ff00000081020 */
[C---:B------:R-:W-:Y:S08]  /*17700*/  HMMA.1688.F32.TF32 R28, R216.reuse, R10, R28 ;  /* 0x0000000ad81c723c */ /* 0x040ff0000008101c */
[----:B------:R-:W-:Y:S01]  /*17710*/  HMMA.1688.F32.TF32 R60, R216, R14, R60 ;  /* 0x0000000ed83c723c */ /* 0x000fe2000008103c */
[----:B------:R-:W-:Y:S04]  /*17720*/  STL.64 [R1], R48 ;  /* 0x0000003001007387 */ /* 0x000fe80000100a00 */
[----:B------:R1:W-:Y:S03]  /*17730*/  STL.64 [R1+0x8], R50 ;  /* 0x0000083201007387 */ /* 0x0003e60000100a00 */
[----:B------:R-:W-:Y:S08]  /*17740*/  HMMA.1688.F32.TF32 R216, R100, R142, R56 ;  /* 0x0000008e64d8723c */ /* 0x000ff00000081038 */
[C---:B------:R-:W-:Y:S08]  /*17750*/  HMMA.1688.F32.TF32 R56, R88.reuse, R14, R124 ;  /* 0x0000000e5838723c */ /* 0x040ff0000008107c */
[----:B------:R-:W-:Y:S08]  /*17760*/  HMMA.1688.F32.TF32 R124, R88, R138, R196 ;  /* 0x0000008a587c723c */ /* 0x000ff000000810c4 */
[-C--:B-1----:R-:W-:Y:S08]  /*17770*/  HMMA.1688.F32.TF32 R48, R100, R166.reuse, R184 ;  /* 0x000000a66430723c */ /* 0x082ff000000810b8 */
[----:B------:R-:W-:Y:S08]  /*17780*/  HMMA.1688.F32.TF32 R24, R88, R166, R24 ;  /* 0x000000a65818723c */ /* 0x000ff00000081018 */
[----:B---3--:R-:W-:Y:S07]  /*17790*/  HMMA.1688.F32.TF32 R176, R80, R10, R236 ;  /* 0x0000000a50b0723c */ /* 0x008fee00000810ec */
[----:B------:R-:W-:Y:S01]  /*177a0*/  IMAD.MOV.U32 R238, RZ, RZ, R5 ;  /* 0x000000ffffee7224 */ /* 0x000fe200078e0005 */
[----:B------:R-:W-:Y:S01]  /*177b0*/  MOV R239, R4 ;  /* 0x0000000400ef7202 */ /* 0x000fe20000000f00 */
[----:B------:R-:W-:Y:S01]  /*177c0*/  IMAD.MOV.U32 R237, RZ, RZ, R8 ;  /* 0x000000ffffed7224 */ /* 0x000fe200078e0008 */
[----:B------:R-:W-:Y:S01]  /*177d0*/  MOV R236, R9 ;  /* 0x0000000900ec7202 */ /* 0x000fe20000000f00 */
[-C--:B----4-:R-:W-:Y:S08]  /*177e0*/  HMMA.1688.F32.TF32 R92, R100, R6.reuse, R92 ;  /* 0x00000006645c723c */ /* 0x090ff0000008105c */
[----:B------:R-:W-:Y:S08]  /*177f0*/  HMMA.1688.F32.TF32 R152, R88, R6, R152 ;  /* 0x000000065898723c */ /* 0x000ff00000081098 */
[-C--:B------:R-:W-:Y:S08]  /*17800*/  HMMA.1688.F32.TF32 R96, R232, R14.reuse, R96 ;  /* 0x0000000ee860723c */ /* 0x080ff00000081060 */
[----:B------:R-:W-:Y:S01]  /*17810*/  HMMA.1688.F32.TF32 R168, R80, R14, R116 ;  /* 0x0000000e50a8723c */ /* 0x000fe20000081074 */
[----:B------:R-:W-:Y:S04]  /*17820*/  LDS R118, [R3+0xa200] ;  /* 0x00a2000003767984 */ /* 0x000fe80000000800 */
[----:B------:R-:W-:Y:S02]  /*17830*/  LDS R117, [R0+0x8200] ;  /* 0x0082000000757984 */ /* 0x000fe40000000800 */
[----:B------:R-:W-:-:S02]  /*17840*/  SHF.L.U32 R116, R114, 0x1, RZ ;  /* 0x0000000172747819 */ /* 0x000fc400000006ff */
[----:B------:R-:W-:Y:S01]  /*17850*/  LOP3.LUT R114, R114, 0x7, RZ, 0xc0, !PT ;  /* 0x0000000772727812 */ /* 0x000fe200078ec0ff */
[----:B------:R-:W-:Y:S01]  /*17860*/  HMMA.1688.F32.TF32 R232, R232, R130, R172 ;  /* 0x00000082e8e8723c */ /* 0x000fe200000810ac */
[----:B------:R-:W-:Y:S03]  /*17870*/  LDS R172, [R3+0x8000] ;  /* 0x0080000003ac7984 */ /* 0x000fe60000000800 */
[----:B------:R-:W-:Y:S01]  /*17880*/  IMAD R114, R114, 0x110, RZ ;  /* 0x0000011072727824 */ /* 0x000fe200078e02ff */
[----:B------:R-:W-:Y:S04]  /*17890*/  LDS R174, [R3+0xa000] ;  /* 0x00a0000003ae7984 */ /* 0x000fe80000000800 */
[----:B------:R-:W-:Y:S01]  /*178a0*/  LOP3.LUT R114, R114, 0x30, R116, 0x78, !PT ;  /* 0x0000003072727812 */ /* 0x000fe200078e7874 */
[----:B------:R-:W-:Y:S01]  /*178b0*/  HMMA.1688.F32.TF32 R160, R80, R6, R156 ;  /* 0x0000000650a0723c */ /* 0x000fe2000008109c */
[----:B------:R-:W-:Y:S02]  /*178c0*/  LDS R173, [R0+0x8000] ;  /* 0x0080000000ad7984 */ /* 0x000fe40000000800 */
[----:B------:R-:W-:-:S02]  /*178d0*/  LOP3.LUT R114, R114, 0x40, RZ, 0x3c, !PT ;  /* 0x0000004072727812 */ /* 0x000fc400078e3cff */
[----:B------:R-:W-:Y:S03]  /*178e0*/  LDS R175, [R0+0xa000] ;  /* 0x00a0000000af7984 */ /* 0x000fe60000000800 */
[----:B------:R-:W-:Y:S01]  /*178f0*/  IMAD R247, R115, 0x4000, R114 ;  /* 0x0000400073f77824 */ /* 0x000fe200078e0272 */
[C---:B------:R-:W-:Y:S01]  /*17900*/  HMMA.1688.F32.TF32 R20, R80.reuse, R166, R20 ;  /* 0x000000a65014723c */ /* 0x040fe20000081014 */
[----:B------:R-:W-:Y:S04]  /*17910*/  LDS R116, [R3+0x8200] ;  /* 0x0082000003747984 */ /* 0x000fe80000000800 */
[----:B------:R-:W1:Y:S02]  /*17920*/  LDSM.16.M88.4 R4, [R247+0x60000] ;  /* 0x06000000f704783b */ /* 0x000e640000000200 */
[----:B------:R-:W-:Y:S01]  /*17930*/  MOV R166, R46 ;  /* 0x0000002e00a67202 */ /* 0x000fe20000000f00 */
[----:B------:R-:W-:Y:S01]  /*17940*/  HMMA.1688.F32.TF32 R196, R80, R138, R224 ;  /* 0x0000008a50c4723c */ /* 0x000fe200000810e0 */
[----:B------:R-:W-:Y:S01]  /*17950*/  IMAD.MOV.U32 R167, RZ, RZ, R45 ;  /* 0x000000ffffa77224 */ /* 0x000fe200078e002d */
[----:B------:R-:W-:Y:S04]  /*17960*/  STL [R1+0x2d4], R247 ;  /* 0x0002d4f701007387 */ /* 0x000fe80000100800 */
[----:B------:R-:W2:Y:S01]  /*17970*/  LDS R119, [R0+0xa200] ;  /* 0x00a2000000777984 */ /* 0x000ea20000000800 */
[----:B------:R-:W-:-:S02]  /*17980*/  IMAD.MOV.U32 R139, RZ, RZ, R47 ;  /* 0x000000ffff8b7224 */ /* 0x000fc400078e002f */
[----:B------:R-:W-:Y:S01]  /*17990*/  IMAD.MOV.U32 R138, RZ, RZ, R44 ;  /* 0x000000ffff8a7224 */ /* 0x000fe200078e002c */
[----:B------:R-:W-:Y:S01]  /*179a0*/  LDS R156, [R3+0x8100] ;  /* 0x00810000039c7984 */ /* 0x000fe20000000800 */
[----:B------:R-:W-:Y:S03]  /*179b0*/  HMMA.1688.F32.TF32 R52, R100, R10, R76 ;  /* 0x0000000a6434723c */ /* 0x000fe6000008104c */
[----:B------:R-:W-:Y:S04]  /*179c0*/  LDS R158, [R3+0xa100] ;  /* 0x00a10000039e7984 */ /* 0x000fe80000000800 */
[----:B------:R-:W-:Y:S01]  /*179d0*/  LDS R157, [R0+0x8100] ;  /* 0x00810000009d7984 */ /* 0x000fe20000000800 */
[-C--:B------:R-:W-:Y:S03]  /*179e0*/  HMMA.1688.F32.TF32 R188, R88, R142.reuse, R188 ;  /* 0x0000008e58bc723c */ /* 0x080fe600000810bc */
[----:B------:R-:W3:Y:S04]  /*179f0*/  LDS R159, [R0+0xa100] ;  /* 0x00a10000009f7984 */ /* 0x000ee80000000800 */
[----:B------:R-:W-:Y:S01]  /*17a00*/  LDS R114, [R3+0xa300] ;  /* 0x00a3000003727984 */ /* 0x000fe20000000800 */
[----:B------:R-:W-:Y:S03]  /*17a10*/  HMMA.1688.F32.TF32 R204, R80, R142, R204 ;  /* 0x0000008e50cc723c */ /* 0x000fe600000810cc */
[----:B------:R-:W-:Y:S05]  /*17a20*/  LDS R115, [R0+0xa300] ;  /* 0x00a3000000737984 */ /* 0x000fea0000000800 */
[----:B-1----:R-:W-:Y:S01]  /*17a30*/  HMMA.1688.F32.TF32 R44, R172, R4, R236 ;  /* 0x00000004ac2c723c */ /* 0x002fe200000810ec */
[----:B------:R-:W4:Y:S04]  /*17a40*/  LDL.LU R236, [R1+0xb0] ;  /* 0x0000b00001ec7983 */ /* 0x000f280000300800 */
[----:B------:R-:W4:Y:S04]  /*17a50*/  LDL.LU R237, [R1+0xb4] ;  /* 0x0000b40001ed7983 */ /* 0x000f280000300800 */
[----:B------:R-:W4:Y:S04]  /*17a60*/  LDL.LU R238, [R1+0xb8] ;  /* 0x0000b80001ee7983 */ /* 0x000f280000300800 */
[----:B------:R-:W4:Y:S01]  /*17a70*/  LDL.LU R239, [R1+0xbc] ;  /* 0x0000bc0001ef7983 */ /* 0x000f220000300800 */
[----:B------:R-:W-:Y:S01]  /*17a80*/  HMMA.1688.F32.TF32 R76, R100, R14, R220 ;  /* 0x0000000e644c723c */ /* 0x000fe200000810dc */
[----:B------:R-:W-:Y:S01]  /*17a90*/  MOV R142, R113 ;  /* 0x00000071008e7202 */ /* 0x000fe20000000f00 */
[----:B------:R-:W-:Y:S01]  /*17aa0*/  IMAD.MOV.U32 R143, RZ, RZ, R112 ;  /* 0x000000ffff8f7224 */ /* 0x000fe200078e0070 */
[----:B------:R-:W-:Y:S04]  /*17ab0*/  LDS R113, [R0+0x8300] ;  /* 0x0083000000717984 */ /* 0x000fe80000000800 */
[----:B------:R-:W1:Y:S01]  /*17ac0*/  LDS R112, [R3+0x8300] ;  /* 0x0083000003707984 */ /* 0x000e620000000800 */
[-C--:B------:R-:W-:Y:S08]  /*17ad0*/  HMMA.1688.F32.TF32 R184, R88, R134.reuse, R200 ;  /* 0x0000008658b8723c */ /* 0x080ff000000810c8 */
[-C--:B------:R-:W-:Y:S07]  /*17ae0*/  HMMA.1688.F32.TF32 R220, R100, R134.reuse, R180 ;  /* 0x0000008664dc723c */ /* 0x080fee00000810b4 */
[----:B------:R-:W-:Y:S01]  /*17af0*/  IMAD.MOV.U32 R182, RZ, RZ, R109 ;  /* 0x000000ffffb67224 */ /* 0x000fe200078e006d */
[----:B------:R-:W-:Y:S01]  /*17b00*/  HMMA.1688.F32.TF32 R200, R80, R134, R228 ;  /* 0x0000008650c8723c */ /* 0x000fe200000810e4 */
[----:B------:R-:W-:Y:S01]  /*17b10*/  IMAD.MOV.U32 R183, RZ, RZ, R108 ;  /* 0x000000ffffb77224 */ /* 0x000fe200078e006c */
[----:B------:R-:W-:Y:S04]  /*17b20*/  LDS R109, [R0+0x8400] ;  /* 0x00840000006d7984 */ /* 0x000fe80000000800 */
[----:B------:R-:W-:Y:S01]  /*17b30*/  LDS R108, [R3+0x8400] ;  /* 0x00840000036c7984 */ /* 0x000fe20000000800 */
[----:B------:R-:W-:Y:S01]  /*17b40*/  IMAD.MOV.U32 R135, RZ, RZ, R111 ;  /* 0x000000ffff877224 */ /* 0x000fe200078e006f */
[----:B------:R-:W-:-:S02]  /*17b50*/  MOV R134, R110 ;  /* 0x0000006e00867202 */ /* 0x000fc40000000f00 */
[----:B------:R-:W-:Y:S04]  /*17b60*/  LDS R110, [R3+0xa400] ;  /* 0x00a40000036e7984 */ /* 0x000fe80000000800 */
[----:B------:R-:W5:Y:S01]  /*17b70*/  LDS R111, [R0+0xa400] ;  /* 0x00a40000006f7984 */ /* 0x000f620000000800 */
[----:B--2---:R-:W-:Y:S01]  /*17b80*/  HMMA.1688.F32.TF32 R32, R116, R4, R32 ;  /* 0x000000047420723c */ /* 0x004fe20000081020 */
[----:B------:R-:W-:Y:S01]  /*17b90*/  MOV R180, R107 ;  /* 0x0000006b00b47202 */ /* 0x000fe20000000f00 */
[----:B------:R-:W-:Y:S01]  /*17ba0*/  IMAD.MOV.U32 R181, RZ, RZ, R106 ;  /* 0x000000ffffb57224 */ /* 0x000fe200078e006a */
[----:B------:R-:W-:Y:S01]  /*17bb0*/  LDS R107, [R0+0xa500] ;  /* 0x00a50000006b7984 */ /* 0x000fe20000000800 */
[----:B------:R-:W-:-:S03]  /*17bc0*/  IMAD.MOV.U32 R227, RZ, RZ, R105 ;  /* 0x000000ffffe37224 */ /* 0x000fc600078e0069 */
[----:B------:R-:W-:Y:S01]  /*17bd0*/  LDS R106, [R3+0xa500] ;  /* 0x00a50000036a7984 */ /* 0x000fe20000000800 */
[----:B------:R-:W-:Y:S03]  /*17be0*/  HMMA.1688.F32.TF32 R192, R100, R130, R192 ;  /* 0x0000008264c0723c */ /* 0x000fe600000810c0 */
[----:B------:R-:W-:Y:S04]  /*17bf0*/  LDS R105, [R0+0x8500] ;  /* 0x0085000000697984 */ /* 0x000fe80000000800 */
[----:B------:R-:W-:Y:S01]  /*17c00*/  LDS R100, [R3+0x8600] ;  /* 0x0086000003647984 */ /* 0x000fe20000000800 */
[C---:B------:R-:W-:Y:S03]  /*17c10*/  HMMA.1688.F32.TF32 R148, R88.reuse, R10, R148 ;  /* 0x0000000a5894723c */ /* 0x040fe60000081094 */
[----:B------:R-:W-:Y:S04]  /*17c20*/  LDS R102, [R3+0xa600] ;  /* 0x00a6000003667984 */ /* 0x000fe80000000800 */
[----:B------:R-:W-:Y:S01]  /*17c30*/  LDS R101, [R0+0x8600] ;  /* 0x0086000000657984 */ /* 0x000fe20000000800 */
[-C--:B------:R-:W-:Y:S03]  /*17c40*/  HMMA.1688.F32.TF32 R208, R88, R130.reuse, R208 ;  /* 0x0000008258d0723c */ /* 0x080fe600000810d0 */
[----:B------:R-:W-:Y:S04]  /*17c50*/  LDS R88, [R3+0x8700] ;  /* 0x0087000003587984 */ /* 0x000fe80000000800 */
[----:B------:R-:W-:Y:S01]  /*17c60*/  LDS R90, [R3+0xa700] ;  /* 0x00a70000035a7984 */ /* 0x000fe20000000800 */
[----:B------:R-:W-:Y:S03]  /*17c70*/  HMMA.1688.F32.TF32 R80, R80, R130, R16 ;  /* 0x000000825050723c */ /* 0x000fe60000081010 */
[----:B------:R-:W-:Y:S04]  /*17c80*/  LDS R89, [R0+0x8700] ;  /* 0x0087000000597984 */ /* 0x000fe80000000800 */
[----:B------:R-:W-:Y:S01]  /*17c90*/  MOV R130, R104 ;  /* 0x0000006800827202 */ /* 0x000fe20000000f00 */
[----:B------:R-:W-:Y:S04]  /*17ca0*/  LDS R91, [R0+0xa700] ;  /* 0x00a70000005b7984 */ /* 0x000fe80000000800 */
[----:B------:R-:W2:Y:S04]  /*17cb0*/  LDS R104, [R3+0x8500] ;  /* 0x0085000003687984 */ /* 0x000ea80000000800 */
[----:B------:R-:W2:Y:S01]  /*17cc0*/  LDS R103, [R0+0xa600] ;  /* 0x00a6000000677984 */ /* 0x000ea20000000800 */
[----:B------:R-:W-:-:S03]  /*17cd0*/  IMAD.MOV.U32 R226, RZ, RZ, R12 ;  /* 0x000000ffffe27224 */ /* 0x000fc600078e000c */
[----:B------:R-:W2:Y:S01]  /*17ce0*/  LDSM.16.M88.4 R8, [R247+0x60800] ;  /* 0x06080000f708783b */ /* 0x000ea20000000200 */
[-C--:B---3--:R-:W-:Y:S01]  /*17cf0*/  HMMA.1688.F32.TF32 R228, R156, R4.reuse, R240 ;  /* 0x000000049ce4723c */ /* 0x088fe200000810f0 */
[----:B------:R-:W-:Y:S01]  /*17d00*/  IMAD.MOV.U32 R225, RZ, RZ, R34 ;  /* 0x000000ffffe17224 */ /* 0x000fe200078e0022 */
[----:B------:R-:W-:Y:S01]  /*17d10*/  MOV R224, R35 ;  /* 0x0000002300e07202 */ /* 0x000fe20000000f00 */
[----:B------:R-:W-:Y:S01]  /*17d20*/  IMAD.MOV.U32 R131, RZ, RZ, R13 ;  /* 0x000000ffff837224 */ /* 0x000fe200078e000d */
[----:B------:R-:W-:Y:S03]  /*17d30*/  LDSM.16.M88.4 R16, [R247+0x61800] ;  /* 0x06180000f710783b */ /* 0x000fe60000000200 */
[----:B------:R-:W-:Y:S01]  /*17d40*/  IMAD.MOV.U32 R242, RZ, RZ, R226 ;  /* 0x000000fffff27224 */ /* 0x000fe200078e00e2 */
[----:B------:R-:W-:Y:S01]  /*17d50*/  MOV R241, R130 ;  /* 0x0000008200f17202 */ /* 0x000fe20000000f00 */
[----:B------:R-:W-:Y:S01]  /*17d60*/  IMAD.MOV.U32 R243, RZ, RZ, R227 ;  /* 0x000000fffff37224 */ /* 0x000fe200078e00e3 */
[----:B------:R-:W-:Y:S01]  /*17d70*/  MOV R227, R32 ;  /* 0x0000002000e37202 */ /* 0x000fe20000000f00 */
[----:B------:R-:W-:Y:S01]  /*17d80*/  IMAD.MOV.U32 R226, RZ, RZ, R33 ;  /* 0x000000ffffe27224 */ /* 0x000fe200078e0021 */
[----:B------:R-:W3:Y:S01]  /*17d90*/  LDSM.16.M88.4 R12, [R247+0x61000] ;  /* 0x06100000f70c783b */ /* 0x000ee20000000200 */
[-C--:B-1----:R-:W-:Y:S08]  /*17da0*/  HMMA.1688.F32.TF32 R32, R112, R4.reuse, R40 ;  /* 0x000000047020723c */ /* 0x082ff00000081028 */
[----:B-----5:R-:W-:Y:S01]  /*17db0*/  HMMA.1688.F32.TF32 R40, R108, R4, R72 ;  /* 0x000000046c28723c */ /* 0x020fe20000081048 */
[----:B------:R-:W-:-:S02]  /*17dc0*/  IMAD.MOV.U32 R240, RZ, RZ, R243 ;  /* 0x000000fffff07224 */ /* 0x000fc400078e00f3 */
[----:B------:R-:W-:Y:S01]  /*17dd0*/  IMAD.MOV.U32 R243, RZ, RZ, R134 ;  /* 0x000000fffff37224 */ /* 0x000fe200078e0086 */
[----:B------:R-:W-:Y:S01]  /*17de0*/  MOV R134, R166 ;  /* 0x000000a600867202 */ /* 0x000fe20000000f00 */
[----:B------:R-:W-:-:S03]  /*17df0*/  IMAD.MOV.U32 R166, RZ, RZ, R128 ;  /* 0x000000ffffa67224 */ /* 0x000fc600078e0080 */
[-C--:B--2---:R-:W-:Y:S07]  /*17e00*/  HMMA.1688.F32.TF32 R92, R104, R4.reuse, R92 ;  /* 0x00000004685c723c */ /* 0x084fee000008105c */
[----:B------:R1:W-:Y:S04]  /*17e10*/  STL.64 [R1+0x120], R32 ;  /* 0x0001202001007387 */ /* 0x0003e80000100a00 */
[----:B------:R2:W-:Y:S04]  /*17e20*/  STL.64 [R1+0x128], R34 ;  /* 0x0001282201007387 */ /* 0x0005e80000100a00 */
[----:B------:R-:W-:Y:S04]  /*17e30*/  STL.64 [R1+0x1b0], R40 ;  /* 0x0001b02801007387 */ /* 0x000fe80000100a00 */
[----:B------:R5:W-:Y:S01]  /*17e40*/  STL.64 [R1+0x1b8], R42 ;  /* 0x0001b82a01007387 */ /* 0x000be20000100a00 */
[----:B------:R-:W-:Y:S01]  /*17e50*/  HMMA.1688.F32.TF32 R72, R100, R4, R152 ;  /* 0x000000046448723c */ /* 0x000fe20000081098 */
[----:B-1----:R-:W-:Y:S01]  /*17e60*/  IMAD.MOV.U32 R33, RZ, RZ, R139 ;  /* 0x000000ffff217224 */ /* 0x002fe200078e008b */
[----:B------:R-:W-:Y:S01]  /*17e70*/  MOV R139, R129 ;  /* 0x00000081008b7202 */ /* 0x000fe20000000f00 */
[----:B--2---:R-:W-:-:S05]  /*17e80*/  IMAD.MOV.U32 R34, RZ, RZ, R131 ;  /* 0x000000ffff227224 */ /* 0x004fca00078e0083 */
[----:B-----5:R-:W-:Y:S01]  /*17e90*/  HMMA.1688.F32.TF32 R40, R88, R4, R160 ;  /* 0x000000045828723c */ /* 0x020fe200000810a0 */
[----:B------:R-:W-:Y:S01]  /*17ea0*/  IMAD.MOV.U32 R35, RZ, RZ, R242 ;  /* 0x000000ffff237224 */ /* 0x000fe200078e00f2 */
[----:B------:R-:W-:Y:S01]  /*17eb0*/  MOV R242, R135 ;  /* 0x0000008700f27202 */ /* 0x000fe20000000f00 */
[----:B------:R-:W-:Y:S01]  /*17ec0*/  IMAD.MOV.U32 R135, RZ, RZ, R167 ;  /* 0x000000ffff877224 */ /* 0x000fe200078e00a7 */
[----:B------:R-:W-:Y:S01]  /*17ed0*/  STL.64 [R1+0x1e0], R92 ;  /* 0x0001e05c01007387 */ /* 0x000fe20000100a00 */
[----:B------:R-:W-:Y:S02]  /*17ee0*/  IMAD.MOV.U32 R32, RZ, RZ, R138 ;  /* 0x000000ffff207224 */ /* 0x000fe400078e008a */
[----:B------:R-:W-:Y:S01]  /*17ef0*/  IMAD.MOV.U32 R167, RZ, RZ, R2 ;  /* 0x000000ffffa77224 */ /* 0x000fe200078e0002 */
[----:B------:R-:W-:Y:S01]  /*17f00*/  STL.64 [R1+0x1e8], R94 ;  /* 0x0001e85e01007387 */ /* 0x000fe20000100a00 */
[----:B------:R-:W-:-:S06]  /*17f10*/  IMAD.MOV.U32 R138, RZ, RZ, R252 ;  /* 0x000000ffff8a7224 */ /* 0x000fcc00078e00fc */
[----:B------:R-:W-:Y:S01]  /*17f20*/  STL.64 [R1+0x1f0], R72 ;  /* 0x0001f04801007387 */ /* 0x000fe20000100a00 */
[----:B------:R-:W-:Y:S03]  /*17f30*/  HMMA.1688.F32.TF32 R68, R108, R8, R68 ;  /* 0x000000086c44723c */ /* 0x000fe60000081044 */
[----:B------:R-:W-:Y:S05]  /*17f40*/  STL.64 [R1+0x1f8], R74 ;  /* 0x0001f84a01007387 */ /* 0x000fea0000100a00 */
[----:B------:R-:W-:Y:S01]  /*17f50*/  IMAD.MOV.U32 R2, RZ, RZ, R43 ;  /* 0x000000ffff027224 */ /* 0x000fe200078e002b */
[----:B------:R-:W-:Y:S01]  /*17f60*/  MOV R252, R42 ;  /* 0x0000002a00fc7202 */ /* 0x000fe20000000f00 */
[----:B------:R-:W-:Y:S04]  /*17f70*/  STL.64 [R1+0x260], R40 ;  /* 0x0002602801007387 */ /* 0x000fe80000100a00 */
[----:B------:R-:W-:Y:S04]  /*17f80*/  STL [R1+0x107c], R2 ;  /* 0x00107c0201007387 */ /* 0x000fe80000100800 */
[----:B------:R-:W-:Y:S01]  /*17f90*/  STL [R1+0x1078], R252 ;  /* 0x001078fc01007387 */ /* 0x000fe20000100800 */
[----:B------:R-:W-:-:S02]  /*17fa0*/  IMAD.MOV.U32 R42, RZ, RZ, R134 ;  /* 0x000000ffff2a7224 */ /* 0x000fc400078e0086 */
[----:B------:R-:W-:Y:S01]  /*17fb0*/  IMAD.MOV.U32 R43, RZ, RZ, R135 ;  /* 0x000000ffff2b7224 */ /* 0x000fe200078e0087 */
[-C--:B----4-:R-:W-:Y:S08]  /*17fc0*/  HMMA.1688.F32.TF32 R128, R172, R8.reuse, R236 ;  /* 0x00000008ac80723c */ /* 0x090ff000000810ec */
[-C--:B------:R-:W-:Y:S08]  /*17fd0*/  HMMA.1688.F32.TF32 R236, R116, R8.reuse, R28 ;  /* 0x0000000874ec723c */ /* 0x080ff0000008101c */
[-C--:B------:R-:W-:Y:S08]  /*17fe0*/  HMMA.1688.F32.TF32 R28, R112, R8.reuse, R36 ;  /* 0x00000008701c723c */ /* 0x080ff00000081024 */
[-C--:B------:R-:W-:Y:S11]  /*17ff0*/  HMMA.1688.F32.TF32 R36, R104, R8.reuse, R52 ;  /* 0x000000086824723c */ /* 0x080ff60000081034 */
[----:B------:R-:W-:Y:S04]  /*18000*/  @!UPT UIADD3 URZ, URZ, URZ, URZ ;  /* 0x0000003f3f3ff290 */ /* 0x000fe8000fffe03f */
[----:B------:R-:W-:Y:S04]  /*18010*/  STL.64 [R1+0x90], R28 ;  /* 0x0000901c01007387 */ /* 0x000fe80000100a00 */
[----:B------:R1:W-:Y:S02]  /*18020*/  STL.64 [R1+0x98], R30 ;  /* 0x0000981e01007387 */ /* 0x0003e40000100a00 */
[-C--:B-1----:R-:W-:Y:S02]  /*18030*/  HMMA.1688.F32.TF32 R28, R100, R8.reuse, R148 ;  /* 0x00000008641c723c */ /* 0x082fe40000081094 */
[----:B------:R-:W-:Y:S04]  /*18040*/  STL.64 [R1+0xb0], R68 ;  /* 0x0000b04401007387 */ /* 0x000fe80000100a00 */
[----:B------:R-:W-:Y:S04]  /*18050*/  STL.64 [R1+0xb8], R70 ;  /* 0x0000b84601007387 */ /* 0x000fe80000100a00 */
[----:B------:R-:W-:Y:S04]  /*18060*/  STL.64 [R1+0x1a0], R36 ;  /* 0x0001a02401007387 */ /* 0x000fe80000100a00 */
[----:B------:R-:W-:Y:S09]  /*18070*/  STL.64 [R1+0x1a8], R38 ;  /* 0x0001a82601007387 */ /* 0x000ff20000100a00 */
[----:B------:R-:W-:Y:S04]  /*18080*/  STL.64 [R1+0x1d0], R28 ;  /* 0x0001d01c01007387 */ /* 0x000fe80000100a00 */
[----:B------:R1:W-:Y:S04]  /*18090*/  STL.64 [R1+0x1d8], R30 ;  /* 0x0001d81e01007387 */ /* 0x0003e80000100a00 */
[----:B------:R-:W2:Y:S04]  /*180a0*/  LDL.LU R134, [R1+0xc8] ;  /* 0x0000c80001867983 */ /* 0x000ea80000300800 */
[----:B------:R-:W2:Y:S01]  /*180b0*/  LDL.LU R135, [R1+0xcc] ;  /* 0x0000cc0001877983 */ /* 0x000ea20000300800 */
[----:B-1----:R-:W-:Y:S08]  /*180c0*/  HMMA.1688.F32.TF32 R28, R88, R8, R176 ;  /* 0x00000008581c723c */ /* 0x002ff000000810b0 */
[-C--:B---3--:R-:W-:Y:S08]  /*180d0*/  HMMA.1688.F32.TF32 R84, R112, R12.reuse, R84 ;  /* 0x0000000c7054723c */ /* 0x088ff00000081054 */
[-C--:B------:R-:W-:Y:S08]  /*180e0*/  HMMA.1688.F32.TF32 R52, R116, R12.reuse, R60 ;  /* 0x0000000c7434723c */ /* 0x080ff0000008103c */
[----:B------:R-:W-:Y:S01]  /*180f0*/  HMMA.1688.F32.TF32 R60, R108, R12, R96 ;  /* 0x0000000c6c3c723c */ /* 0x000fe20000081060 */
[----:B------:R-:W-:Y:S01]  /*18100*/  MOV R2, R28 ;  /* 0x0000001c00027202 */ /* 0x000fe20000000f00 */
[----:B------:R-:W-:-:S06]  /*18110*/  IMAD.MOV.U32 R252, RZ, RZ, R29 ;  /* 0x000000fffffc7224 */ /* 0x000fcc00078e001d */
[----:B------:R-:W-:Y:S01]  /*18120*/  HMMA.1688.F32.TF32 R160, R156, R8, R248 ;  /* 0x000000089ca0723c */ /* 0x000fe200000810f8 */
[----:B------:R-:W-:-:S06]  /*18130*/  IMAD.MOV.U32 R40, RZ, RZ, R32 ;  /* 0x000000ffff287224 */ /* 0x000fcc00078e0020 */
[----:B------:R-:W-:Y:S01]  /*18140*/  IMAD.MOV.U32 R9, RZ, RZ, R30 ;  /* 0x000000ffff097224 */ /* 0x000fe200078e001e */
[----:B------:R-:W-:Y:S01]  /*18150*/  HMMA.1688.F32.TF32 R36, R104, R12, R76 ;  /* 0x0000000c6824723c */ /* 0x000fe2000008104c */
[----:B------:R-:W-:-:S07]  /*18160*/  MOV R8, R31 ;  /* 0x0000001f00087202 */ /* 0x000fce0000000f00 */
[----:B------:R-:W-:Y:S01]  /*18170*/  HMMA.1688.F32.TF32 R28, R100, R12, R56 ;  /* 0x0000000c641c723c */ /* 0x000fe20000081038 */
[----:B------:R-:W-:Y:S01]  /*18180*/  MOV R41, R33 ;  /* 0x0000002100297202 */ /* 0x000fe20000000f00 */
[----:B------:R-:W-:Y:S01]  /*18190*/  IMAD.MOV.U32 R33, RZ, RZ, R139 ;  /* 0x000000ffff217224 */ /* 0x000fe200078e008b */
[----:B------:R-:W-:Y:S01]  /*181a0*/  MOV R32, R138 ;  /* 0x0000008a00207202 */ /* 0x000fe20000000f00 */
[----:B------:R-:W-:Y:S01]  /*181b0*/  IMAD.MOV.U32 R138, RZ, RZ, R166 ;  /* 0x000000ffff8a7224 */ /* 0x000fe200078e00a6 */
[----:B------:R-:W-:Y:S01]  /*181c0*/  MOV R139, R167 ;  /* 0x000000a7008b7202 */ /* 0x000fe20000000f00 */
[----:B------:R-:W-:Y:S02]  /*181d0*/  IMAD.MOV.U32 R166, RZ, RZ, R137 ;  /* 0x000000ffffa67224 */ /* 0x000fe400078e0089 */
[----:B------:R-:W3:Y:S01]  /*181e0*/  LDL.LU R137, [R1+0x10f4] ;  /* 0x0010f40001897983 */ /* 0x000ee20000300800 */
[----:B------:R-:W-:-:S03]  /*181f0*/  IMAD.MOV.U32 R167, RZ, RZ, R136 ;  /* 0x000000ffffa77224 */ /* 0x000fc600078e0088 */
[----:B------:R-:W3:Y:S04]  /*18200*/  LDL.LU R136, [R1+0x10f0] ;  /* 0x0010f00001887983 */ /* 0x000ee80000300800 */
[----:B------:R-:W-:Y:S04]  /*18210*/  STL [R1+0x108c], R8 ;  /* 0x00108c0801007387 */ /* 0x000fe80000100800 */
[----:B------:R-:W-:Y:S04]  /*18220*/  STL [R1+0x1088], R2 ;  /* 0x0010880201007387 */ /* 0x000fe80000100800 */
[----:B------:R-:W-:Y:S04]  /*18230*/  STL [R1+0x1084], R252 ;  /* 0x001084fc01007387 */ /* 0x000fe80000100800 */
[----:B------:R-:W-:Y:S04]  /*18240*/  STL [R1+0x1080], R9 ;  /* 0x0010800901007387 */ /* 0x000fe80000100800 */
[----:B------:R-:W-:Y:S04]  /*18250*/  STL [R1+0x10bc], R84 ;  /* 0x0010bc5401007387 */ /* 0x000fe80000100800 */
[----:B------:R-:W-:Y:S04]  /*18260*/  STL [R1+0x10b8], R85 ;  /* 0x0010b85501007387 */ /* 0x000fe80000100800 */
[----:B------:R-:W-:Y:S04]  /*18270*/  STL [R1+0x10b4], R86 ;  /* 0x0010b45601007387 */ /* 0x000fe80000100800 */
[----:B------:R-:W-:Y:S04]  /*18280*/  STL [R1+0x10b0], R87 ;  /* 0x0010b05701007387 */ /* 0x000fe80000100800 */
[----:B------:R-:W-:Y:S04]  /*18290*/  STL.64 [R1+0xa0], R60 ;  /* 0x0000a03c01007387 */ /* 0x000fe80000100a00 */
[----:B------:R-:W-:Y:S04]  /*182a0*/  STL.64 [R1+0xa8], R62 ;  /* 0x0000a83e01007387 */ /* 0x000fe80000100a00 */
[----:B------:R-:W-:Y:S04]  /*182b0*/  STL.64 [R1+0x130], R36 ;  /* 0x0001302401007387 */ /* 0x000fe80000100a00 */
[----:B------:R-:W-:Y:S04]  /*182c0*/  STL.64 [R1+0x138], R38 ;  /* 0x0001382601007387 */ /* 0x000fe80000100a00 */
[----:B------:R-:W-:Y:S04]  /*182d0*/  STL.64 [R1+0x190], R28 ;  /* 0x0001901c01007387 */ /* 0x000fe80000100a00 */
[----:B------:R1:W-:Y:S02]  /*182e0*/  STL.64 [R1+0x198], R30 ;  /* 0x0001981e01007387 */ /* 0x0003e40000100a00 */
[-C--:B-1----:R-:W-:Y:S08]  /*182f0*/  HMMA.1688.F32.TF32 R28, R88, R12.reuse, R168 ;  /* 0x0000000c581c723c */ /* 0x082ff000000810a8 */
[----:B------:R-:W-:Y:S11]  /*18300*/  HMMA.1688.F32.TF32 R164, R156, R12, R164 ;  /* 0x0000000c9ca4723c */ /* 0x000ff600000810a4 */
[----:B------:R-:W-:Y:S05]  /*18310*/  @!UPT UIADD3 URZ, URZ, URZ, URZ ;  /* 0x0000003f3f3ff290 */ /* 0x000fea000fffe03f */
[----:B------:R-:W-:Y:S01]  /*18320*/  MOV R252, R28 ;  /* 0x0000001c00fc7202 */ /* 0x000fe20000000f00 */
[----:B------:R-:W-:Y:S01]  /*18330*/  IMAD.MOV.U32 R9, RZ, RZ, R29 ;  /* 0x000000ffff097224 */ /* 0x000fe200078e001d */
[-C--:B------:R-:W-:Y:S08]  /*18340*/  HMMA.1688.F32.TF32 R56, R116, R16.reuse, R120 ;  /* 0x000000107438723c */ /* 0x080ff00000081078 */
[----:B------:R-:W-:Y:S01]  /*18350*/  HMMA.1688.F32.TF32 R120, R112, R16, R144 ;  /* 0x000000107078723c */ /* 0x000fe20000081090 */
[----:B------:R-:W-:Y:S01]  /*18360*/  IMAD.MOV.U32 R74, RZ, RZ, R40 ;  /* 0x000000ffff4a7224 */ /* 0x000fe200078e0028 */
[----:B------:R-:W-:Y:S01]  /*18370*/  MOV R40, R42 ;  /* 0x0000002a00287202 */ /* 0x000fe20000000f00 */
[----:B------:R-:W-:-:S02]  /*18380*/  IMAD.MOV.U32 R75, RZ, RZ, R41 ;  /* 0x000000ffff4b7224 */ /* 0x000fc400078e0029 */
[----:B------:R-:W-:Y:S01]  /*18390*/  IMAD.MOV.U32 R41, RZ, RZ, R43 ;  /* 0x000000ffff297224 */ /* 0x000fe200078e002b */
[----:B------:R-:W-:Y:S01]  /*183a0*/  MOV R43, R33 ;  /* 0x00000021002b7202 */ /* 0x000fe20000000f00 */
[----:B------:R-:W-:Y:S02]  /*183b0*/  IMAD.MOV.U32 R42, RZ, RZ, R32 ;  /* 0x000000ffff2a7224 */ /* 0x000fe400078e0020 */
[----:B------:R-:W-:Y:S02]  /*183c0*/  IMAD.MOV.U32 R32, RZ, RZ, R138 ;  /* 0x000000ffff207224 */ /* 0x000fe400078e008a */
[----:B------:R-:W-:Y:S01]  /*183d0*/  IMAD.MOV.U32 R33, RZ, RZ, R139 ;  /* 0x000000ffff217224 */ /* 0x000fe200078e008b */
[----:B------:R-:W3:Y:S04]  /*183e0*/  LDL.LU R138, [R1+0x118] ;  /* 0x00011800018a7983 */ /* 0x000ee80000300800 */
[----:B------:R-:W3:Y:S04]  /*183f0*/  LDL.LU R139, [R1+0x11c] ;  /* 0x00011c00018b7983 */ /* 0x000ee80000300800 */
[----:B------:R-:W4:Y:S04]  /*18400*/  LDL.LU R92, [R1+0x30] ;  /* 0x00003000015c7983 */ /* 0x000f280000300800 */
[----:B------:R-:W4:Y:S04]  /*18410*/  LDL.LU R93, [R1+0x34] ;  /* 0x00003400015d7983 */ /* 0x000f280000300800 */
[----:B------:R-:W4:Y:S04]  /*18420*/  LDL.LU R94, [R1+0x38] ;  /* 0x00003800015e7983 */ /* 0x000f280000300800 */
[----:B------:R-:W4:Y:S01]  /*18430*/  LDL.LU R95, [R1+0x3c] ;  /* 0x00003c00015f7983 */ /* 0x000f220000300800 */
[----:B------:R-:W-:Y:S01]  /*18440*/  IMAD.MOV.U32 R60, RZ, RZ, R140 ;  /* 0x000000ffff3c7224 */ /* 0x000fe200078e008c */
[----:B--2---:R-:W-:Y:S07]  /*18450*/  HMMA.1688.F32.TF32 R132, R172, R12, R132 ;  /* 0x0000000cac84723c */ /* 0x004fee0000081084 */
[----:B------:R-:W-:Y:S01]  /*18460*/  IMAD.MOV.U32 R13, RZ, RZ, R30 ;  /* 0x000000ffff0d7224 */ /* 0x000fe200078e001e */
[----:B------:R-:W-:-:S02]  /*18470*/  MOV R12, R31 ;  /* 0x0000001f000c7202 */ /* 0x000fc40000000f00 */
[-C--:B------:R-:W-:Y:S03]  /*18480*/  HMMA.1688.F32.TF32 R28, R108, R16.reuse, R64 ;  /* 0x000000106c1c723c */ /* 0x080fe60000081040 */
[----:B------:R-:W-:Y:S11]  /*18490*/  STL [R1+0x109c], R12 ;  /* 0x00109c0c01007387 */ /* 0x000ff60000100800 */
[----:B------:R-:W-:Y:S10]  /*184a0*/  @!UPT UIADD3 URZ, URZ, URZ, URZ ;  /* 0x0000003f3f3ff290 */ /* 0x000ff4000fffe03f */
[----:B------:R-:W-:Y:S01]  /*184b0*/  IMAD.MOV.U32 R84, RZ, RZ, R28 ;  /* 0x000000ffff547224 */ /* 0x000fe200078e001c */
[----:B------:R-:W-:Y:S01]  /*184c0*/  MOV R86, R30 ;  /* 0x0000001e00567202 */ /* 0x000fe20000000f00 */
[----:B------:R-:W-:Y:S02]  /*184d0*/  IMAD.MOV.U32 R85, RZ, RZ, R29 ;  /* 0x000000ffff557224 */ /* 0x000fe400078e001d */
[----:B------:R-:W-:Y:S02]  /*184e0*/  IMAD.MOV.U32 R87, RZ, RZ, R31 ;  /* 0x000000ffff577224 */ /* 0x000fe400078e001f */
[----:B------:R-:W-:Y:S01]  /*184f0*/  HMMA.1688.F32.TF32 R28, R104, R16, R48 ;  /* 0x00000010681c723c */ /* 0x000fe20000081030 */
[----:B------:R1:W-:Y:S04]  /*18500*/  STL [R1+0x1098], R13 ;  /* 0x0010980d01007387 */ /* 0x0003e80000100800 */
[----:B------:R-:W-:Y:S04]  /*18510*/  STL [R1+0x1094], R9 ;  /* 0x0010940901007387 */ /* 0x000fe80000100800 */
[----:B------:R-:W-:Y:S04]  /*18520*/  STL [R1+0x1090], R252 ;  /* 0x001090fc01007387 */ /* 0x000fe80000100800 */
[----:B------:R2:W-:Y:S04]  /*18530*/  STL [R1+0x10cc], R120 ;  /* 0x0010cc7801007387 */ /* 0x0005e80000100800 */
[----:B------:R5:W-:Y:S04]  /*18540*/  STL [R1+0x10c8], R121 ;  /* 0x0010c87901007387 */ /* 0x000be80000100800 */
[----:B------:R2:W-:Y:S03]  /*18550*/  STL [R1+0x10c4], R122 ;  /* 0x0010c47a01007387 */ /* 0x0005e60000100800 */
[----:B-1----:R-:W-:Y:S01]  /*18560*/  MOV R13, R31 ;  /* 0x0000001f000d7202 */ /* 0x002fe20000000f00 */
[----:B------:R-:W-:Y:S01]  /*18570*/  IMAD.MOV.U32 R12, RZ, RZ, R30 ;  /* 0x000000ffff0c7224 */ /* 0x000fe200078e001e */
[----:B------:R1:W-:Y:S04]  /*18580*/  STL [R1+0x10c0], R123 ;  /* 0x0010c07b01007387 */ /* 0x0003e80000100800 */
[----:B------:R-:W-:Y:S04]  /*18590*/  STL.64 [R1+0xc0], R28 ;  /* 0x0000c01c01007387 */ /* 0x000fe80000100a00 */
[----:B------:R-:W-:Y:S04]  /*185a0*/  STL [R1+0x10a4], R13 ;  /* 0x0010a40d01007387 */ /* 0x000fe80000100800 */
[----:B------:R-:W-:Y:S04]  /*185b0*/  STL [R1+0x10a0], R12 ;  /* 0x0010a00c01007387 */ /* 0x000fe80000100800 */
[----:B--2---:R-:W2:Y:S04]  /*185c0*/  LDL.LU R120, [R1+0xf0] ;  /* 0x0000f00001787983 */ /* 0x004ea80000300800 */
[----:B-----5:R-:W2:Y:S04]  /*185d0*/  LDL.LU R121, [R1+0xf4] ;  /* 0x0000f40001797983 */ /* 0x020ea80000300800 */
[----:B------:R-:W2:Y:S04]  /*185e0*/  LDL.LU R122, [R1+0xf8] ;  /* 0x0000f800017a7983 */ /* 0x000ea80000300800 */
[----:B-1----:R-:W2:Y:S04]  /*185f0*/  LDL.LU R123, [R1+0xfc] ;  /* 0x0000fc00017b7983 */ /* 0x002ea80000300800 */
[----:B------:R-:W5:Y:S01]  /*18600*/  LDL.LU R140, [R1+0x10ec] ;  /* 0x0010ec00018c7983 */ /* 0x000f620000300800 */
[----:B------:R-:W-:Y:S01]  /*18610*/  IMAD.MOV.U32 R63, RZ, RZ, R141 ;  /* 0x000000ffff3f7224 */ /* 0x000fe200078e008d */
[----:B------:R-:W-:-:S02]  /*18620*/  MOV R68, R180 ;  /* 0x000000b400447202 */ /* 0x000fc40000000f00 */
[----:B------:R-:W2:Y:S01]  /*18630*/  LDL.LU R61, [R1+0x104] ;  /* 0x00010400013d7983 */ /* 0x000ea20000300800 */
[----:B------:R-:W-:-:S03]  /*18640*/  IMAD.MOV.U32 R69, RZ, RZ, R181 ;  /* 0x000000ffff457224 */ /* 0x000fc600078e00b5 */
[----:B------:R-:W2:Y:S01]  /*18650*/  LDL.LU R62, [R1+0x108] ;  /* 0x00010800013e7983 */ /* 0x000ea20000300800 */
[----:B------:R-:W-:-:S03]  /*18660*/  IMAD.MOV.U32 R70, RZ, RZ, R182 ;  /* 0x000000ffff467224 */ /* 0x000fc600078e00b6 */
[----:B------:R-:W2:Y:S04]  /*18670*/  LDL.LU R141, [R1+0x10e8] ;  /* 0x0010e800018d7983 */ /* 0x000ea80000300800 */
[----:B------:R-:W3:Y:S04]  /*18680*/  LDL.LU R180, [R1+0x160] ;  /* 0x0001600001b47983 */ /* 0x000ee80000300800 */
[----:B------:R-:W3:Y:S01]  /*18690*/  LDL.LU R181, [R1+0x164] ;  /* 0x0001640001b57983 */ /* 0x000ee20000300800 */
[----:B------:R-:W-:Y:S01]  /*186a0*/  MOV R71, R183 ;  /* 0x000000b700477202 */ /* 0x000fe20000000f00 */
[----:B------:R-:W-:Y:S01]  /*186b0*/  IMAD.MOV.U32 R250, RZ, RZ, R40 ;  /* 0x000000fffffa7224 */ /* 0x000fe200078e0028 */
[----:B------:R-:W-:Y:S01]  /*186c0*/  MOV R76, R42 ;  /* 0x0000002a004c7202 */ /* 0x000fe20000000f00 */
[----:B------:R-:W-:-:S02]  /*186d0*/  IMAD.MOV.U32 R251, RZ, RZ, R41 ;  /* 0x000000fffffb7224 */ /* 0x000fc400078e0029 */
[----:B------:R-:W-:Y:S01]  /*186e0*/  IMAD.MOV.U32 R77, RZ, RZ, R43 ;  /* 0x000000ffff4d7224 */ /* 0x000fe200078e002b */
[----:B------:R-:W-:Y:S01]  /*186f0*/  MOV R249, R75 ;  /* 0x0000004b00f97202 */ /* 0x000fe20000000f00 */
[----:B------:R-:W-:Y:S01]  /*18700*/  IMAD.MOV.U32 R248, RZ, RZ, R74 ;  /* 0x000000fffff87224 */ /* 0x000fe200078e004a */
[----:B------:R-:W-:Y:S01]  /*18710*/  MOV R98, R240 ;  /* 0x000000f000627202 */ /* 0x000fe20000000f00 */
[----:B------:R-:W-:Y:S01]  /*18720*/  IMAD.MOV.U32 R99, RZ, RZ, R241 ;  /* 0x000000ffff637224 */ /* 0x000fe200078e00f1 */
[-C--:B------:R-:W-:Y:S08]  /*18730*/  HMMA.1688.F32.TF32 R24, R100, R16.reuse, R24 ;  /* 0x000000106418723c */ /* 0x080ff00000081018 */
[----:B------:R-:W-:Y:S01]  /*18740*/  HMMA.1688.F32.TF32 R20, R88, R16, R20 ;  /* 0x000000105814723c */ /* 0x000fe20000081014 */
[----:B------:R-:W-:Y:S01]  /*18750*/  IMAD.MOV.U32 R78, RZ, RZ, R32 ;  /* 0x000000ffff4e7224 */ /* 0x000fe200078e0020 */
[----:B------:R-:W-:Y:S01]  /*18760*/  MOV R79, R33 ;  /* 0x00000021004f7202 */ /* 0x000fe20000000f00 */
[----:B------:R-:W-:Y:S01]  /*18770*/  IMAD.MOV.U32 R96, RZ, RZ, R34 ;  /* 0x000000ffff607224 */ /* 0x000fe200078e0022 */
[----:B------:R-:W-:Y:S01]  /*18780*/  LDSM.16.M88.4 R28, [R247+0x63000] ;  /* 0x06300000f71c783b */ /* 0x000fe20000000200 */
[----:B------:R-:W-:-:S03]  /*18790*/  IMAD.MOV.U32 R97, RZ, RZ, R35 ;  /* 0x000000ffff617224 */ /* 0x000fc600078e0023 */
[----:B------:R-:W-:Y:S04]  /*187a0*/  LDSM.16.M88.4 R32, [R247+0x63800] ;  /* 0x06380000f720783b */ /* 0x000fe80000000200 */
[----:B------:R-:W-:Y:S04]  /*187b0*/  LDS R48, [R3+0xc100] ;  /* 0x00c1000003307984 */ /* 0x000fe80000000800 */
[----:B------:R-:W-:Y:S04]  /*187c0*/  LDS R50, [R3+0xe100] ;  /* 0x00e1000003327984 */ /* 0x000fe80000000800 */
[----:B------:R-:W-:Y:S04]  /*187d0*/  LDS R49, [R0+0xc100] ;  /* 0x00c1000000317984 */ /* 0x000fe80000000800 */
[----:B------:R-:W-:Y:S01]  /*187e0*/  LDS R51, [R0+0xe100] ;  /* 0x00e1000000337984 */ /* 0x000fe20000000800 */
[----:B-----5:R-:W-:-:S03]  /*187f0*/  MOV R182, R140 ;  /* 0x0000008c00b67202 */ /* 0x020fc60000000f00 */
[----:B------:R-:W5:Y:S04]  /*18800*/  LDL.LU R140, [R1+0x10e4] ;  /* 0x0010e400018c7983 */ /* 0x000f680000300800 */
[----:B------:R-:W3:Y:S04]  /*18810*/  LDL.LU R183, [R1+0x16c] ;  /* 0x00016c0001b77983 */ /* 0x000ee80000300800 */
[----:B------:R-:W3:Y:S01]  /*18820*/  LDL.LU R176, [R1+0x170] ;  /* 0x0001700001b07983 */ /* 0x000ee20000300800 */
[----:B--2---:R-:W-:-:S03]  /*18830*/  IMAD.MOV.U32 R179, RZ, RZ, R141 ;  /* 0x000000ffffb37224 */ /* 0x004fc600078e008d */
[----:B------:R-:W2:Y:S04]  /*18840*/  LDL.LU R177, [R1+0x174] ;  /* 0x0001740001b17983 */ /* 0x000ea80000300800 */
[----:B------:R-:W2:Y:S04]  /*18850*/  LDL.LU R178, [R1+0x178] ;  /* 0x0001780001b27983 */ /* 0x000ea80000300800 */
[----:B------:R-:W2:Y:S01]  /*18860*/  LDL.LU R141, [R1+0x10e0] ;  /* 0x0010e000018d7983 */ /* 0x000ea20000300800 */
[----:B-----5:R-:W-:-:S03]  /*18870*/  IMAD.MOV.U32 R64, RZ, RZ, R140 ;  /* 0x000000ffff407224 */ /* 0x020fc600078e008c */
[----:B------:R-:W5:Y:S04]  /*18880*/  LDL.LU R140, [R1+0x10dc] ;  /* 0x0010dc00018c7983 */ /* 0x000f680000300800 */
[----:B------:R-:W5:Y:S04]  /*18890*/  LDL.LU R65, [R1+0x184] ;  /* 0x0001840001417983 */ /* 0x000f680000300800 */
[----:B------:R-:W5:Y:S04]  /*188a0*/  LDL.LU R66, [R1+0x188] ;  /* 0x0001880001427983 */ /* 0x000f680000300800 */
[----:B------:R-:W5:Y:S04]  /*188b0*/  LDL.LU R67, [R1+0x18c] ;  /* 0x00018c0001437983 */ /* 0x000f680000300800 */
[----:B------:R-:W5:Y:S01]  /*188c0*/  LDL.LU R148, [R1+0x210] ;  /* 0x0002100001947983 */ /* 0x000f620000300800 */
[----:B--2---:R-:W-:-:S03]  /*188d0*/  MOV R149, R141 ;  /* 0x0000008d00957202 */ /* 0x004fc60000000f00 */
[----:B------:R-:W2:Y:S01]  /*188e0*/  LDL.LU R141, [R1+0x10d8] ;  /* 0x0010d800018d7983 */ /* 0x000ea20000300800 */
[----:B----4-:R-:W-:Y:S07]  /*188f0*/  HMMA.1688.F32.TF32 R168, R156, R16, R92 ;  /* 0x000000109ca8723c */ /* 0x010fee000008105c */
[----:B------:R-:W-:Y:S02]  /*18900*/  IMAD.MOV.U32 R94, RZ, RZ, R142 ;  /* 0x000000ffff5e7224 */ /* 0x000fe400078e008e */
[----:B------:R-:W-:Y:S01]  /*18910*/  IMAD.MOV.U32 R95, RZ, RZ, R143 ;  /* 0x000000ffff5f7224 */ /* 0x000fe200078e008f */
[----:B------:R-:W-:Y:S01]  /*18920*/  MOV R93, R243 ;  /* 0x000000f3005d7202 */ /* 0x000fe20000000f00 */
[----:B------:R-:W-:-:S02]  /*18930*/  IMAD.MOV.U32 R92, RZ, RZ, R242 ;  /* 0x000000ffff5c7224 */ /* 0x000fc400078e00f2 */
[----:B------:R-:W-:Y:S02]  /*18940*/  IMAD.MOV.U32 R252, RZ, RZ, R25 ;  /* 0x000000fffffc7224 */ /* 0x000fe400078e0019 */
[----:B------:R-:W-:Y:S01]  /*18950*/  IMAD.MOV.U32 R9, RZ, RZ, R24 ;  /* 0x000000ffff097224 */ /* 0x000fe200078e0018 */
[----:B---3--:R-:W-:Y:S01]  /*18960*/  HMMA.1688.F32.TF32 R136, R172, R16, R136 ;  /* 0x00000010ac88723c */ /* 0x008fe20000081088 */
[----:B------:R-:W-:Y:S01]  /*18970*/  MOV R5, R26 ;  /* 0x0000001a00057202 */ /* 0x000fe20000000f00 */
[----:B------:R-:W-:Y:S01]  /*18980*/  IMAD.MOV.U32 R4, RZ, RZ, R27 ;  /* 0x000000ffff047224 */ /* 0x000fe200078e001b */
[----:B------:R-:W-:Y:S01]  /*18990*/  MOV R2, R21 ;  /* 0x0000001500027202 */ /* 0x000fe20000000f00 */
[----:B------:R-:W-:Y:S01]  /*189a0*/  IMAD.MOV.U32 R8, RZ, RZ, R20 ;  /* 0x000000ffff087224 */ /* 0x000fe200078e0014 */
[----:B------:R-:W-:Y:S02]  /*189b0*/  LDSM.16.M88.4 R24, [R247+0x62800] ;  /* 0x06280000f718783b */ /* 0x000fe40000000200 */
[----:B------:R-:W-:-:S02]  /*189c0*/  IMAD.MOV.U32 R17, RZ, RZ, R22 ;  /* 0x000000ffff117224 */ /* 0x000fc400078e0016 */
[----:B------:R-:W-:Y:S02]  /*189d0*/  IMAD.MOV.U32 R16, RZ, RZ, R23 ;  /* 0x000000ffff107224 */ /* 0x000fe400078e0017 */
[----:B------:R1:W3:Y:S01]  /*189e0*/  LDSM.16.M88.4 R20, [R247+0x62000] ;  /* 0x06200000f714783b */ /* 0x0002e20000000200 */
[----:B-----5:R-:W-:-:S03]  /*189f0*/  IMAD.MOV.U32 R150, RZ, RZ, R140 ;  /* 0x000000ffff967224 */ /* 0x020fc600078e008c */
[----:B------:R-:W2:Y:S04]  /*18a00*/  LDL.LU R140, [R1+0x10d4] ;  /* 0x0010d400018c7983 */ /* 0x000ea80000300800 */
[----:B------:R-:W4:Y:S04]  /*18a10*/  LDL.LU R151, [R1+0x21c] ;  /* 0x00021c0001977983 */ /* 0x000f280000300800 */
[----:B------:R-:W5:Y:S04]  /*18a20*/  LDL.LU R144, [R1+0x220] ;  /* 0x0002200001907983 */ /* 0x000f680000300800 */
[----:B------:R-:W5:Y:S04]  /*18a30*/  LDL.LU R145, [R1+0x224] ;  /* 0x0002240001917983 */ /* 0x000f680000300800 */
[----:B------:R-:W5:Y:S04]  /*18a40*/  LDL.LU R146, [R1+0x228] ;  /* 0x0002280001927983 */ /* 0x000f680000300800 */
[----:B------:R-:W5:Y:S04]  /*18a50*/  LDL.LU R147, [R1+0x22c] ;  /* 0x00022c0001937983 */ /* 0x000f680000300800 */
[----:B------:R-:W2:Y:S04]  /*18a60*/  LDL.LU R142, [R1+0x238] ;  /* 0x00023800018e7983 */ /* 0x000ea80000300800 */
        /* <DEDUP_REMOVED lines=17> */
[----:B------:R-:W2:Y:S04]  /*18b80*/  LDL.LU R240, [R1] ;  /* 0x0000000001f07983 */ /* 0x000ea80000300800 */
[----:B------:R-:W2:Y:S04]  /*18b90*/  LDL.LU R241, [R1+0x4] ;  /* 0x0000040001f17983 */ /* 0x000ea80000300800 */
[----:B------:R-:W2:Y:S04]  /*18ba0*/  LDL.LU R242, [R1+0x8] ;  /* 0x0000080001f27983 */ /* 0x000ea80000300800 */
[----:B------:R-:W2:Y:S04]  /*18bb0*/  LDL.LU R243, [R1+0xc] ;  /* 0x00000c0001f37983 */ /* 0x000ea80000300800 */
[----:B------:R2:W-:Y:S04]  /*18bc0*/  STL [R1+0x10ac], R252 ;  /* 0x0010acfc01007387 */ /* 0x0005e80000100800 */
[----:B------:R2:W-:Y:S04]  /*18bd0*/  STL [R1+0x10a8], R9 ;  /* 0x0010a80901007387 */ /* 0x0005e80000100800 */
[----:B-1----:R-:W2:Y:S01]  /*18be0*/  LDL.LU R247, [R1+0x10d0] ;  /* 0x0010d00001f77983 */ /* 0x002ea20000300800 */
[C---:B---3--:R-:W-:Y:S08]  /*18bf0*/  HMMA.1688.F32.TF32 R60, R116.reuse, R20, R60 ;  /* 0x00000014743c723c */ /* 0x048ff0000008103c */
[----:B------:R-:W-:Y:S08]  /*18c00*/  HMMA.1688.F32.TF32 R68, R116, R28, R68 ;  /* 0x0000001c7444723c */ /* 0x000ff00000081044 */
[C---:B------:R-:W-:Y:S08]  /*18c10*/  HMMA.1688.F32.TF32 R92, R112.reuse, R20, R92 ;  /* 0x00000014705c723c */ /* 0x040ff0000008105c */
[----:B------:R-:W-:Y:S08]  /*18c20*/  HMMA.1688.F32.TF32 R96, R112, R24, R96 ;  /* 0x000000187060723c */ /* 0x000ff00000081060 */
[C---:B----4-:R-:W-:Y:S08]  /*18c30*/  HMMA.1688.F32.TF32 R148, R172.reuse, R28, R148 ;  /* 0x0000001cac94723c */ /* 0x050ff00000081094 */
[C---:B-----5:R-:W-:Y:S08]  /*18c40*/  HMMA.1688.F32.TF32 R144, R172.reuse, R24, R144 ;  /* 0x00000018ac90723c */ /* 0x060ff00000081090 */
[C---:B--2---:R-:W-:Y:S08]  /*18c50*/  HMMA.1688.F32.TF32 R140, R172.reuse, R20, R140 ;  /* 0x00000014ac8c723c */ /* 0x044ff0000008108c */
[----:B------:R-:W-:Y:S08]  /*18c60*/  HMMA.1688.F32.TF32 R152, R172, R32, R152 ;  /* 0x00000020ac98723c */ /* 0x000ff00000081098 */
[----:B------:R-:W-:Y:S08]  /*18c70*/  HMMA.1688.F32.TF32 R172, R156, R20, R64 ;  /* 0x000000149cac723c */ /* 0x000ff00000081040 */
[C---:B------:R-:W-:Y:S08]  /*18c80*/  HMMA.1688.F32.TF32 R64, R116.reuse, R24, R120 ;  /* 0x000000187440723c */ /* 0x040ff00000081078 */
[----:B------:R-:W-:Y:S08]  /*18c90*/  HMMA.1688.F32.TF32 R72, R116, R32, R72 ;  /* 0x000000207448723c */ /* 0x000ff00000081048 */
[C---:B------:R-:W-:Y:S01]  /*18ca0*/  HMMA.1688.F32.TF32 R116, R112.reuse, R28, R76 ;  /* 0x0000001c7074723c */ /* 0x040fe2000008104c */
[----:B------:R-:W-:Y:S04]  /*18cb0*/  LDS R76, [R3+0xc200] ;  /* 0x00c20000034c7984 */ /* 0x000fe80000000800 */
[----:B------:R-:W-:Y:S03]  /*18cc0*/  LDS R78, [R3+0xe200] ;  /* 0x00e20000034e7984 */ /* 0x000fe60000000800 */
[----:B------:R-:W-:Y:S01]  /*18cd0*/  HMMA.1688.F32.TF32 R112, R112, R32, R36 ;  /* 0x000000207070723c */ /* 0x000fe20000081024 */
[----:B------:R-:W-:Y:S04]  /*18ce0*/  LDS R77, [R0+0xc200] ;  /* 0x00c20000004d7984 */ /* 0x000fe80000000800 */
[----:B------:R-:W-:Y:S03]  /*18cf0*/  LDS R79, [R0+0xe200] ;  /* 0x00e20000004f7984 */ /* 0x000fe60000000800 */
[----:B------:R-:W-:Y:S08]  /*18d00*/  HMMA.1688.F32.TF32 R36, R108, R20, R248 ;  /* 0x000000146c24723c */ /* 0x000ff000000810f8 */
[----:B------:R-:W-:Y:S11]  /*18d10*/  HMMA.1688.F32.TF32 R40, R156, R32, R40 ;  /* 0x000000209c28723c */ /* 0x000ff60000081028 */
[----:B------:R-:W-:Y:S05]  /*18d20*/  @!UPT UIADD3 URZ, URZ, URZ, URZ ;  /* 0x0000003f3f3ff290 */ /* 0x000fea000fffe03f */
[----:B------:R-:W-:Y:S01]  /*18d30*/  MOV R252, R36 ;  /* 0x0000002400fc7202 */ /* 0x000fe20000000f00 */
[----:B------:R-:W-:Y:S01]  /*18d40*/  IMAD.MOV.U32 R9, RZ, RZ, R37 ;  /* 0x000000ffff097224 */ /* 0x000fe200078e0025 */
[----:B------:R-:W-:Y:S01]  /*18d50*/  MOV R12, R39 ;  /* 0x00000027000c7202 */ /* 0x000fe20000000f00 */
[----:B------:R-:W-:Y:S02]  /*18d60*/  IMAD.MOV.U32 R13, RZ, RZ, R38 ;  /* 0x000000ffff0d7224 */ /* 0x000fe400078e0026 */
[----:B------:R-:W-:Y:S08]  /*18d70*/  HMMA.1688.F32.TF32 R36, R108, R24, R240 ;  /* 0x000000186c24723c */ /* 0x000ff000000810f0 */
[C---:B------:R-:W-:Y:S08]  /*18d80*/  HMMA.1688.F32.TF32 R240, R104.reuse, R20, R216 ;  /* 0x0000001468f0723c */ /* 0x040ff000000810d8 */
[----:B------:R-:W-:Y:S08]  /*18d90*/  HMMA.1688.F32.TF32 R216, R104, R32, R192 ;  /* 0x0000002068d8723c */ /* 0x000ff000000810c0 */
[C---:B------:R-:W-:Y:S08]  /*18da0*/  HMMA.1688.F32.TF32 R192, R88.reuse, R20, R204 ;  /* 0x0000001458c0723c */ /* 0x040ff000000810cc */
[----:B------:R-:W-:Y:S01]  /*18db0*/  HMMA.1688.F32.TF32 R204, R88, R32, R80 ;  /* 0x0000002058cc723c */ /* 0x000fe20000081050 */
[----:B------:R-:W-:Y:S04]  /*18dc0*/  LDS R80, [R3+0xc000] ;  /* 0x00c0000003507984 */ /* 0x000fe80000000800 */
[----:B------:R-:W-:Y:S04]  /*18dd0*/  LDS R82, [R3+0xe000] ;  /* 0x00e0000003527984 */ /* 0x000fe80000000800 */
[----:B------:R-:W-:Y:S04]  /*18de0*/  LDS R81, [R0+0xc000] ;  /* 0x00c0000000517984 */ /* 0x000fe80000000800 */
[----:B------:R-:W1:Y:S01]  /*18df0*/  LDS R83, [R0+0xe000] ;  /* 0x00e0000000537984 */ /* 0x000e620000000800 */
[----:B------:R-:W-:Y:S01]  /*18e00*/  HMMA.1688.F32.TF32 R40, R48, R34, R40 ;  /* 0x000000223028723c */ /* 0x000fe20000081028 */
[----:B------:R-:W-:-:S07]  /*18e10*/  IMAD.MOV.U32 R120, RZ, RZ, R36 ;  /* 0x000000ffff787224 */ /* 0x000fce00078e0024 */
[----:B------:R-:W-:Y:S01]  /*18e20*/  HMMA.1688.F32.TF32 R248, R108, R28, R244 ;  /* 0x0000001c6cf8723c */ /* 0x000fe200000810f4 */
[----:B------:R-:W-:Y:S01]  /*18e30*/  IMAD.MOV.U32 R121, RZ, RZ, R37 ;  /* 0x000000ffff797224 */ /* 0x000fe200078e0025 */
[----:B------:R-:W-:-:S06]  /*18e40*/  MOV R122, R38 ;  /* 0x00000026007a7202 */ /* 0x000fcc0000000f00 */
[----:B------:R-:W-:Y:S01]  /*18e50*/  HMMA.1688.F32.TF32 R244, R108, R32, R232 ;  /* 0x000000206cf4723c */ /* 0x000fe200000810e8 */
[----:B------:R-:W-:-:S06]  /*18e60*/  IMAD.MOV.U32 R123, RZ, RZ, R39 ;  /* 0x000000ffff7b7224 */ /* 0x000fcc00078e0027 */
[----:B------:R-:W-:Y:S01]  /*18e70*/  IMAD.MOV.U32 R232, RZ, RZ, R227 ;  /* 0x000000ffffe87224 */ /* 0x000fe200078e00e3 */
[----:B------:R-:W-:Y:S01]  /*18e80*/  MOV R233, R226 ;  /* 0x000000e200e97202 */ /* 0x000fe20000000f00 */
[----:B------:R-:W-:Y:S02]  /*18e90*/  IMAD.MOV.U32 R234, RZ, RZ, R225 ;  /* 0x000000ffffea7224 */ /* 0x000fe400078e00e1 */
[----:B------:R-:W-:Y:S01]  /*18ea0*/  IMAD.MOV.U32 R235, RZ, RZ, R224 ;  /* 0x000000ffffeb7224 */ /* 0x000fe200078e00e0 */
[----:B------:R-:W-:Y:S04]  /*18eb0*/  STL [R1+0x1074], R40 ;  /* 0x0010742801007387 */ /* 0x000fe80000100800 */
[----:B------:R-:W-:Y:S04]  /*18ec0*/  STL [R1+0x1070], R41 ;  /* 0x0010702901007387 */ /* 0x000fe80000100800 */
[----:B------:R-:W-:Y:S01]  /*18ed0*/  STL [R1+0x106c], R42 ;  /* 0x00106c2a01007387 */ /* 0x000fe20000100800 */
[-C--:B-1----:R-:W-:Y:S03]  /*18ee0*/  HMMA.1688.F32.TF32 R36, R80, R6.reuse, R44 ;  /* 0x000000065024723c */ /* 0x082fe6000008102c */
[----:B------:R-:W-:Y:S05]  /*18ef0*/  STL [R1+0x1068], R43 ;  /* 0x0010682b01007387 */ /* 0x000fea0000100800 */
[----:B------:R-:W-:Y:S01]  /*18f00*/  HMMA.1688.F32.TF32 R44, R76, R6, R232 ;  /* 0x000000064c2c723c */ /* 0x000fe200000810e8 */
[----:B------:R-:W2:Y:S04]  /*18f10*/  LDL.LU R232, [R1+0x90] ;  /* 0x0000900001e87983 */ /* 0x000ea80000300800 */
[----:B------:R-:W2:Y:S04]  /*18f20*/  LDL.LU R233, [R1+0x94] ;  /* 0x0000940001e97983 */ /* 0x000ea80000300800 */
[----:B------:R-:W2:Y:S04]  /*18f30*/  LDL.LU R234, [R1+0x98] ;  /* 0x0000980001ea7983 */ /* 0x000ea80000300800 */
[----:B------:R-:W2:Y:S04]  /*18f40*/  LDL.LU R235, [R1+0x9c] ;  /* 0x00009c0001eb7983 */ /* 0x000ea80000300800 */
[----:B------:R-:W3:Y:S04]  /*18f50*/  LDL.LU R108, [R1+0x120] ;  /* 0x00012000016c7983 */ /* 0x000ee80000300800 */
[----:B------:R-:W3:Y:S04]  /*18f60*/  LDL.LU R109, [R1+0x124] ;  /* 0x00012400016d7983 */ /* 0x000ee80000300800 */
[----:B------:R-:W3:Y:S04]  /*18f70*/  LDL.LU R110, [R1+0x128] ;  /* 0x00012800016e7983 */ /* 0x000ee80000300800 */
[----:B------:R-:W3:Y:S01]  /*18f80*/  LDL.LU R111, [R1+0x12c] ;  /* 0x00012c00016f7983 */ /* 0x000ee20000300800 */
[C---:B------:R-:W-:Y:S08]  /*18f90*/  HMMA.1688.F32.TF32 R176, R156.reuse, R24, R176 ;  /* 0x000000189cb0723c */ /* 0x040ff000000810b0 */
[----:B------:R-:W-:Y:S08]  /*18fa0*/  HMMA.1688.F32.TF32 R180, R156, R28, R180 ;  /* 0x0000001c9cb4723c */ /* 0x000ff000000810b4 */
[C---:B------:R-:W-:Y:S08]  /*18fb0*/  HMMA.1688.F32.TF32 R224, R104.reuse, R24, R212 ;  /* 0x0000001868e0723c */ /* 0x040ff000000810d4 */
[----:B------:R-:W-:Y:S01]  /*18fc0*/  HMMA.1688.F32.TF32 R220, R104, R28, R220 ;  /* 0x0000001c68dc723c */ /* 0x000fe200000810dc */
[----:B------:R-:W-:Y:S04]  /*18fd0*/  LDS R104, [R3+0xc300] ;  /* 0x00c3000003687984 */ /* 0x000fe80000000800 */
[----:B------:R-:W-:Y:S04]  /*18fe0*/  LDS R106, [R3+0xe300] ;  /* 0x00e30000036a7984 */ /* 0x000fe80000000800 */
[----:B------:R-:W-:Y:S04]  /*18ff0*/  LDS R105, [R0+0xc300] ;  /* 0x00c3000000697984 */ /* 0x000fe80000000800 */
[----:B------:R-:W3:Y:S01]  /*19000*/  LDS R107, [R0+0xe300] ;  /* 0x00e30000006b7984 */ /* 0x000ee20000000800 */
[C---:B------:R-:W-:Y:S08]  /*19010*/  HMMA.1688.F32.TF32 R156, R48.reuse, R6, R228 ;  /* 0x00000006309c723c */ /* 0x040ff000000810e4 */
[C---:B------:R-:W-:Y:S08]  /*19020*/  HMMA.1688.F32.TF32 R160, R48.reuse, R10, R160 ;  /* 0x0000000a30a0723c */ /* 0x040ff000000810a0 */
[C---:B------:R-:W-:Y:S08]  /*19030*/  HMMA.1688.F32.TF32 R164, R48.reuse, R14, R164 ;  /* 0x0000000e30a4723c */ /* 0x040ff000000810a4 */
[C---:B------:R-:W-:Y:S08]  /*19040*/  HMMA.1688.F32.TF32 R168, R48.reuse, R18, R168 ;  /* 0x0000001230a8723c */ /* 0x040ff000000810a8 */
[----:B------:R-:W-:Y:S08]  /*19050*/  HMMA.1688.F32.TF32 R172, R48, R22, R172 ;  /* 0x0000001630ac723c */ /* 0x000ff000000810ac */
[C---:B------:R-:W-:Y:S08]  /*19060*/  HMMA.1688.F32.TF32 R52, R76.reuse, R14, R52 ;  /* 0x0000000e4c34723c */ /* 0x040ff00000081034 */
[----:B------:R-:W-:Y:S01]  /*19070*/  HMMA.1688.F32.TF32 R56, R76, R18, R56 ;  /* 0x000000124c38723c */ /* 0x000fe20000081038 */
[----:B------:R-:W-:Y:S07]  /*19080*/  STL [R1+0x1064], R44 ;  /* 0x0010642c01007387 */ /* 0x000fee0000100800 */
[C---:B------:R-:W-:Y:S08]  /*19090*/  HMMA.1688.F32.TF32 R176, R48.reuse, R26, R176 ;  /* 0x0000001a30b0723c */ /* 0x040ff000000810b0 */
[----:B------:R-:W-:Y:S01]  /*190a0*/  HMMA.1688.F32.TF32 R180, R48, R30, R180 ;  /* 0x0000001e30b4723c */ /* 0x000fe200000810b4 */
[----:B------:R-:W-:Y:S04]  /*190b0*/  LDS R228, [R3+0xc500] ;  /* 0x00c5000003e47984 */ /* 0x000fe80000000800 */
[----:B------:R-:W-:Y:S03]  /*190c0*/  LDS R230, [R3+0xe500] ;  /* 0x00e5000003e67984 */ /* 0x000fe60000000800 */
[C---:B------:R-:W-:Y:S08]  /*190d0*/  HMMA.1688.F32.TF32 R48, R76.reuse, R10, R236 ;  /* 0x0000000a4c30723c */ /* 0x040ff000000810ec */
[C---:B------:R-:W-:Y:S01]  /*190e0*/  HMMA.1688.F32.TF32 R60, R76.reuse, R22, R60 ;  /* 0x000000164c3c723c */ /* 0x040fe2000008103c */
[----:B------:R-:W-:Y:S07]  /*190f0*/  STL [R1+0x1060], R45 ;  /* 0x0010602d01007387 */ /* 0x000fee0000100800 */
[C---:B------:R-:W-:Y:S01]  /*19100*/  HMMA.1688.F32.TF32 R64, R76.reuse, R26, R64 ;  /* 0x0000001a4c40723c */ /* 0x040fe20000081040 */
[----:B------:R-:W-:Y:S04]  /*19110*/  STL [R1+0x105c], R46 ;  /* 0x00105c2e01007387 */ /* 0x000fe80000100800 */
[----:B------:R-:W-:Y:S03]  /*19120*/  STL [R1+0x1058], R47 ;  /* 0x0010582f01007387 */ /* 0x000fe60000100800 */
[C---:B------:R-:W-:Y:S01]  /*19130*/  HMMA.1688.F32.TF32 R68, R76.reuse, R30, R68 ;  /* 0x0000001e4c44723c */ /* 0x040fe20000081044 */
[----:B------:R-:W-:Y:S04]  /*19140*/  STL [R1+0x1048], R48 ;  /* 0x0010483001007387 */ /* 0x000fe80000100800 */
[----:B------:R-:W-:Y:S03]  /*19150*/  STL [R1+0x1044], R49 ;  /* 0x0010443101007387 */ /* 0x000fe60000100800 */
[----:B------:R-:W-:Y:S01]  /*19160*/  HMMA.1688.F32.TF32 R72, R76, R34, R72 ;  /* 0x000000224c48723c */ /* 0x000fe20000081048 */
[----:B------:R-:W-:Y:S04]  /*19170*/  STL [R1+0x1040], R50 ;  /* 0x0010403201007387 */ /* 0x000fe80000100800 */
[----:B------:R-:W-:Y:S04]  /*19180*/  STL [R1+0x103c], R51 ;  /* 0x00103c3301007387 */ /* 0x000fe80000100800 */
[----:B------:R-:W-:Y:S04]  /*19190*/  STL [R1+0x102c], R52 ;  /* 0x00102c3401007387 */ /* 0x000fe80000100800 */
[----:B------:R-:W-:Y:S04]  /*191a0*/  STL [R1+0x1028], R53 ;  /* 0x0010283501007387 */ /* 0x000fe80000100800 */
[----:B------:R-:W-:Y:S04]  /*191b0*/  STL [R1+0x1024], R54 ;  /* 0x0010243601007387 */ /* 0x000fe80000100800 */
[----:B------:R-:W-:Y:S04]  /*191c0*/  STL [R1+0x1020], R55 ;  /* 0x0010203701007387 */ /* 0x000fe80000100800 */
[----:B------:R1:W-:Y:S04]  /*191d0*/  STL [R1+0xff0], R56 ;  /* 0x000ff03801007387 */ /* 0x0003e80000100800 */
[----:B------:R4:W-:Y:S04]  /*191e0*/  STL [R1+0xfec], R57 ;  /* 0x000fec3901007387 */ /* 0x0009e80000100800 */
[----:B------:R-:W-:Y:S04]  /*191f0*/  STL [R1+0xfe8], R58 ;  /* 0x000fe83a01007387 */ /* 0x000fe80000100800 */
[----:B------:R5:W-:Y:S04]  /*19200*/  STL [R1+0xfe4], R59 ;  /* 0x000fe43b01007387 */ /* 0x000be80000100800 */
[----:B------:R-:W-:Y:S04]  /*19210*/  STL [R1+0xffc], R60 ;  /* 0x000ffc3c01007387 */ /* 0x000fe80000100800 */
[----:B------:R-:W-:Y:S04]  /*19220*/  STL [R1+0xff8], R61 ;  /* 0x000ff83d01007387 */ /* 0x000fe80000100800 */
[----:B------:R-:W-:Y:S04]  /*19230*/  STL [R1+0xff4], R62 ;  /* 0x000ff43e01007387 */ /* 0x000fe80000100800 */
[----:B------:R-:W-:Y:S04]  /*19240*/  STL [R1+0xfe0], R63 ;  /* 0x000fe03f01007387 */ /* 0x000fe80000100800 */
[----:B------:R1:W-:Y:S04]  /*19250*/  STL [R1+0x100c], R64 ;  /* 0x00100c4001007387 */ /* 0x0003e80000100800 */
[----:B------:R-:W-:Y:S04]  /*19260*/  STL [R1+0x1008], R65 ;  /* 0x0010084101007387 */ /* 0x000fe80000100800 */
[----:B------:R1:W-:Y:S04]  /*19270*/  STL [R1+0x1004], R66 ;  /* 0x0010044201007387 */ /* 0x0003e80000100800 */
        /* <DEDUP_REMOVED lines=8> */
[----:B------:R2:W-:Y:S01]  /*19300*/  STL [R1+0x1030], R75 ;  /* 0x0010304b01007387 */ /* 0x0005e20000100800 */
[----:B-1----:R-:W-:Y:S01]  /*19310*/  MOV R56, R120 ;  /* 0x0000007800387202 */ /* 0x002fe20000000f00 */
[----:B----4-:R-:W-:Y:S01]  /*19320*/  IMAD.MOV.U32 R57, RZ, RZ, R121 ;  /* 0x000000ffff397224 */ /* 0x010fe200078e0079 */
[----:B-----5:R-:W-:Y:S01]  /*19330*/  MOV R59, R123 ;  /* 0x0000007b003b7202 */ /* 0x020fe20000000f00 */
[----:B------:R-:W-:Y:S01]  /*19340*/  IMAD.MOV.U32 R58, RZ, RZ, R122 ;  /* 0x000000ffff3a7224 */ /* 0x000fe200078e007a */
[----:B------:R-:W-:Y:S01]  /*19350*/  HMMA.1688.F32.TF32 R212, R100, R20, R188 ;  /* 0x0000001464d4723c */ /* 0x000fe200000810bc */
[----:B------:R-:W-:Y:S01]  /*19360*/  IMAD.MOV.U32 R64, RZ, RZ, R84 ;  /* 0x000000ffff407224 */ /* 0x000fe200078e0054 */
[----:B------:R-:W-:Y:S01]  /*19370*/  MOV R66, R86 ;  /* 0x0000005600427202 */ /* 0x000fe20000000f00 */
[----:B------:R-:W-:Y:S01]  /*19380*/  IMAD.MOV.U32 R65, RZ, RZ, R85 ;  /* 0x000000ffff417224 */ /* 0x000fe200078e0055 */
[----:B------:R-:W-:Y:S01]  /*19390*/  LDS R229, [R0+0xc500] ;  /* 0x00c5000000e57984 */ /* 0x000fe20000000800 */
[----:B------:R-:W-:-:S03]  /*193a0*/  IMAD.MOV.U32 R67, RZ, RZ, R87 ;  /* 0x000000ffff437224 */ /* 0x000fc600078e0057 */
[----:B------:R-:W1:Y:S01]  /*193b0*/  LDS R231, [R0+0xe500] ;  /* 0x00e5000000e77984 */ /* 0x000e620000000800 */
[C---:B------:R-:W-:Y:S03]  /*193c0*/  HMMA.1688.F32.TF32 R196, R88.reuse, R24, R196 ;  /* 0x0000001858c4723c */ /* 0x040fe600000810c4 */
[----:B------:R-:W-:Y:S04]  /*193d0*/  LDS R236, [R3+0xc700] ;  /* 0x00c7000003ec7984 */ /* 0x000fe80000000800 */
[----:B------:R-:W-:Y:S01]  /*193e0*/  LDS R238, [R3+0xe700] ;  /* 0x00e7000003ee7984 */ /* 0x000fe20000000800 */
[----:B------:R-:W-:Y:S03]  /*193f0*/  HMMA.1688.F32.TF32 R200, R88, R28, R200 ;  /* 0x0000001c58c8723c */ /* 0x000fe600000810c8 */
[----:B------:R-:W-:Y:S04]  /*19400*/  LDS R237, [R0+0xc700] ;  /* 0x00c7000000ed7984 */ /* 0x000fe80000000800 */
[----:B------:R-:W-:Y:S01]  /*19410*/  LDS R239, [R0+0xe700] ;  /* 0x00e7000000ef7984 */ /* 0x000fe20000000800 */
[----:B---3--:R-:W-:Y:S11]  /*19420*/  HMMA.1688.F32.TF32 R76, R104, R6, R108 ;  /* 0x00000006684c723c */ /* 0x008ff6000008106c */
[----:B------:R-:W-:Y:S11]  /*19430*/  @!UPT UIADD3 URZ, URZ, URZ, URZ ;  /* 0x0000003f3f3ff290 */ /* 0x000ff6000fffe03f */
[----:B------:R-:W-:Y:S01]  /*19440*/  @!UPT UIADD3 URZ, URZ, URZ, URZ ;  /* 0x0000003f3f3ff290 */ /* 0x000fe2000fffe03f */
[----:B------:R-:W-:Y:S04]  /*19450*/  STL [R1+0x1054], R78 ;  /* 0x0010544e01007387 */ /* 0x000fe80000100800 */
[----:B------:R-:W-:Y:S04]  /*19460*/  STL [R1+0x1050], R79 ;  /* 0x0010504f01007387 */ /* 0x000fe80000100800 */
[----:B------:R-:W3:Y:S04]  /*19470*/  LDL.LU R52, [R1+0x130] ;  /* 0x0001300001347983 */ /* 0x000ee80000300800 */
[----:B------:R-:W3:Y:S04]  /*19480*/  LDL.LU R53, [R1+0x134] ;  /* 0x0001340001357983 */ /* 0x000ee80000300800 */
[----:B------:R-:W3:Y:S04]  /*19490*/  LDL.LU R54, [R1+0x138] ;  /* 0x0001380001367983 */ /* 0x000ee80000300800 */
[----:B------:R-:W3:Y:S04]  /*194a0*/  LDL.LU R55, [R1+0x13c] ;  /* 0x00013c0001377983 */ /* 0x000ee80000300800 */
[----:B------:R-:W4:Y:S04]  /*194b0*/  LDL.LU R44, [R1+0x1a0] ;  /* 0x0001a000012c7983 */ /* 0x000f280000300800 */
[----:B------:R-:W4:Y:S04]  /*194c0*/  LDL.LU R45, [R1+0x1a4] ;  /* 0x0001a400012d7983 */ /* 0x000f280000300800 */
[----:B------:R-:W4:Y:S04]  /*194d0*/  LDL.LU R46, [R1+0x1a8] ;  /* 0x0001a800012e7983 */ /* 0x000f280000300800 */
[----:B------:R-:W4:Y:S04]  /*194e0*/  LDL.LU R47, [R1+0x1ac] ;  /* 0x0001ac00012f7983 */ /* 0x000f280000300800 */
[----:B------:R-:W5:Y:S04]  /*194f0*/  LDL.LU R48, [R1+0x1e0] ;  /* 0x0001e00001307983 */ /* 0x000f680000300800 */
        /* <DEDUP_REMOVED lines=18> */
[----:B------:R-:W5:Y:S01]  /*19620*/  LDL.LU R111, [R1+0x1bc] ;  /* 0x0001bc00016f7983 */ /* 0x000f620000300800 */
[----:B------:R-:W-:-:S03]  /*19630*/  IMAD.MOV.U32 R60, RZ, RZ, R252 ;  /* 0x000000ffff3c7224 */ /* 0x000fc600078e00fc */
[----:B------:R-:W5:Y:S01]  /*19640*/  LDL.LU R72, [R1+0xb0] ;  /* 0x0000b00001487983 */ /* 0x000f620000300800 */
[----:B------:R-:W-:-:S03]  /*19650*/  MOV R61, R9 ;  /* 0x00000009003d7202 */ /* 0x000fc60000000f00 */
[----:B--2---:R-:W2:Y:S01]  /*19660*/  LDL.LU R73, [R1+0xb4] ;  /* 0x0000b40001497983 */ /* 0x004ea20000300800 */
[----:B------:R-:W-:-:S03]  /*19670*/  IMAD.MOV.U32 R62, RZ, RZ, R13 ;  /* 0x000000ffff3e7224 */ /* 0x000fc600078e000d */
[----:B------:R-:W2:Y:S01]  /*19680*/  LDL.LU R74, [R1+0xb8] ;  /* 0x0000b800014a7983 */ /* 0x000ea20000300800 */
[----:B------:R-:W-:-:S03]  /*19690*/  IMAD.MOV.U32 R63, RZ, RZ, R12 ;  /* 0x000000ffff3f7224 */ /* 0x000fc600078e000c */
[----:B------:R-:W2:Y:S04]  /*196a0*/  LDL.LU R75, [R1+0xbc] ;  /* 0x0000bc00014b7983 */ /* 0x000ea80000300800 */
[----:B------:R-:W2:Y:S04]  /*196b0*/  LDL.LU R252, [R1+0x10ac] ;  /* 0x0010ac0001fc7983 */ /* 0x000ea80000300800 */
[----:B------:R-:W2:Y:S04]  /*196c0*/  LDL.LU R9, [R1+0x10a8] ;  /* 0x0010a80001097983 */ /* 0x000ea80000300800 */
[----:B------:R-:W2:Y:S04]  /*196d0*/  LDL.LU R13, [R1+0x10a4] ;  /* 0x0010a400010d7983 */ /* 0x000ea80000300800 */
[----:B------:R-:W2:Y:S04]  /*196e0*/  LDL.LU R12, [R1+0x10a0] ;  /* 0x0010a000010c7983 */ /* 0x000ea80000300800 */
[----:B------:R-:W2:Y:S04]  /*196f0*/  LDL.LU R40, [R1+0xc0] ;  /* 0x0000c00001287983 */ /* 0x000ea80000300800 */
[----:B------:R-:W2:Y:S01]  /*19700*/  LDL.LU R41, [R1+0xc4] ;  /* 0x0000c40001297983 */ /* 0x000ea20000300800 */
[C---:B------:R-:W-:Y:S03]  /*19710*/  HMMA.1688.F32.TF32 R188, R100.reuse, R32, R208 ;  /* 0x0000002064bc723c */ /* 0x040fe600000810d0 */
[----:B------:R-:W-:Y:S04]  /*19720*/  LDS R208, [R3+0xc400] ;  /* 0x00c4000003d07984 */ /* 0x000fe80000000800 */
[----:B------:R-:W-:Y:S04]  /*19730*/  LDS R210, [R3+0xe400] ;  /* 0x00e4000003d27984 */ /* 0x000fe80000000800 */
[----:B------:R-:W-:Y:S04]  /*19740*/  LDS R209, [R0+0xc400] ;  /* 0x00c4000000d17984 */ /* 0x000fe80000000800 */
[----:B------:R-:W1:Y:S01]  /*19750*/  LDS R211, [R0+0xe400] ;  /* 0x00e4000000d37984 */ /* 0x000e620000000800 */
[C---:B------:R-:W-:Y:S08]  /*19760*/  HMMA.1688.F32.TF32 R124, R100.reuse, R24, R124 ;  /* 0x00000018647c723c */ /* 0x040ff0000008107c */
[----:B------:R-:W-:Y:S08]  /*19770*/  HMMA.1688.F32.TF32 R184, R100, R28, R184 ;  /* 0x0000001c64b8723c */ /* 0x000ff000000810b8 */
[C---:B------:R-:W-:Y:S08]  /*19780*/  HMMA.1688.F32.TF32 R128, R80.reuse, R10, R128 ;  /* 0x0000000a5080723c */ /* 0x040ff00000081080 */
[C---:B------:R-:W-:Y:S08]  /*19790*/  HMMA.1688.F32.TF32 R132, R80.reuse, R14, R132 ;  /* 0x0000000e5084723c */ /* 0x040ff00000081084 */
[C---:B------:R-:W-:Y:S08]  /*197a0*/  HMMA.1688.F32.TF32 R136, R80.reuse, R18, R136 ;  /* 0x000000125088723c */ /* 0x040ff00000081088 */
[C---:B------:R-:W-:Y:S08]  /*197b0*/  HMMA.1688.F32.TF32 R140, R80.reuse, R22, R140 ;  /* 0x00000016508c723c */ /* 0x040ff0000008108c */
        /* <DEDUP_REMOVED lines=8> */
[----:B------:R-:W2:Y:S03]  /*19840*/  LDS R235, [R0+0xe600] ;  /* 0x00e6000000eb7984 */ /* 0x000ea60000000800 */
[C---:B------:R-:W-:Y:S08]  /*19850*/  HMMA.1688.F32.TF32 R96, R104.reuse, R26, R96 ;  /* 0x0000001a6860723c */ /* 0x040ff00000081060 */
[----:B------:R-:W-:Y:S08]  /*19860*/  HMMA.1688.F32.TF32 R100, R104, R30, R116 ;  /* 0x0000001e6864723c */ /* 0x000ff00000081074 */
[----:B-1----:R-:W-:Y:S08]  /*19870*/  HMMA.1688.F32.TF32 R224, R228, R26, R224 ;  /* 0x0000001ae4e0723c */ /* 0x002ff000000810e0 */
[----:B------:R-:W-:Y:S08]  /*19880*/  HMMA.1688.F32.TF32 R248, R208, R30, R248 ;  /* 0x0000001ed0f8723c */ /* 0x000ff000000810f8 */
[C---:B---3--:R-:W-:Y:S08]  /*19890*/  HMMA.1688.F32.TF32 R52, R228.reuse, R14, R52 ;  /* 0x0000000ee434723c */ /* 0x048ff00000081034 */
[----:B----4-:R-:W-:Y:S08]  /*198a0*/  HMMA.1688.F32.TF32 R44, R228, R10, R44 ;  /* 0x0000000ae42c723c */ /* 0x010ff0000008102c */
[-C--:B-----5:R-:W-:Y:S08]  /*198b0*/  HMMA.1688.F32.TF32 R88, R104, R18.reuse, R120 ;  /* 0x000000126858723c */ /* 0x0a0ff00000081078 */
[C---:B------:R-:W-:Y:S08]  /*198c0*/  HMMA.1688.F32.TF32 R120, R208.reuse, R18, R64 ;  /* 0x00000012d078723c */ /* 0x040ff00000081040 */
[----:B------:R-:W-:Y:S08]  /*198d0*/  HMMA.1688.F32.TF32 R64, R208, R22, R60 ;  /* 0x00000016d040723c */ /* 0x000ff0000008103c */
[----:B------:R-:W-:Y:S08]  /*198e0*/  HMMA.1688.F32.TF32 R84, R104, R14, R84 ;  /* 0x0000000e6854723c */ /* 0x000ff00000081054 */
[----:B------:R-:W-:Y:S08]  /*198f0*/  HMMA.1688.F32.TF32 R60, R208, R26, R56 ;  /* 0x0000001ad03c723c */ /* 0x000ff00000081038 */
[----:B------:R-:W-:Y:S08]  /*19900*/  HMMA.1688.F32.TF32 R104, R104, R34, R112 ;  /* 0x000000226868723c */ /* 0x000ff00000081070 */
[----:B--2---:R-:W-:Y:S01]  /*19910*/  HMMA.1688.F32.TF32 R112, R208, R10, R72 ;  /* 0x0000000ad070723c */ /* 0x004fe20000081048 */
[----:B------:R-:W-:Y:S01]  /*19920*/  IMAD.MOV.U32 R43, RZ, RZ, R13 ;  /* 0x000000ffff2b7224 */ /* 0x000fe200078e000d */
[----:B------:R-:W-:-:S06]  /*19930*/  MOV R42, R12 ;  /* 0x0000000c002a7202 */ /* 0x000fcc0000000f00 */
[C---:B------:R-:W-:Y:S01]  /*19940*/  HMMA.1688.F32.TF32 R72, R228.reuse, R22, R240 ;  /* 0x00000016e448723c */ /* 0x040fe200000810f0 */
[----:B------:R-:W2:Y:S04]  /*19950*/  LDL.LU R12, [R1+0x109c] ;  /* 0x00109c00010c7983 */ /* 0x000ea80000300800 */
[----:B------:R-:W3:Y:S03]  /*19960*/  LDL.LU R13, [R1+0x1098] ;  /* 0x00109800010d7983 */ /* 0x000ee60000300800 */
[----:B------:R-:W-:Y:S01]  /*19970*/  HMMA.1688.F32.TF32 R40, R228, R18, R40 ;  /* 0x00000012e428723c */ /* 0x000fe20000081028 */
[----:B------:R-:W-:Y:S01]  /*19980*/  STL.64 [R1+0xb0], R64 ;  /* 0x0000b04001007387 */ /* 0x000fe20000100a00 */
[----:B------:R-:W-:-:S03]  /*19990*/  IMAD.MOV.U32 R57, RZ, RZ, R60 ;  /* 0x000000ffff397224 */ /* 0x000fc600078e003c */
[----:B------:R1:W-:Y:S03]  /*199a0*/  STL.64 [R1+0xb8], R66 ;  /* 0x0000b84201007387 */ /* 0x0003e60000100a00 */
[----:B------:R-:W-:Y:S01]  /*199b0*/  HMMA.1688.F32.TF32 R108, R208, R6, R108 ;  /* 0x00000006d06c723c */ /* 0x000fe2000008106c */
[----:B------:R-:W-:Y:S01]  /*199c0*/  MOV R58, R61 ;  /* 0x0000003d003a7202 */ /* 0x000fe20000000f00 */
[----:B------:R-:W-:-:S06]  /*199d0*/  IMAD.MOV.U32 R60, RZ, RZ, R44 ;  /* 0x000000ffff3c7224 */ /* 0x000fcc00078e002c */
[----:B------:R-:W-:Y:S01]  /*199e0*/  HMMA.1688.F32.TF32 R116, R208, R14, R68 ;  /* 0x0000000ed074723c */ /* 0x000fe20000081044 */
[----:B-1----:R-:W-:Y:S01]  /*199f0*/  MOV R66, R54 ;  /* 0x0000003600427202 */ /* 0x002fe20000000f00 */
[----:B------:R-:W-:Y:S01]  /*19a00*/  IMAD.MOV.U32 R59, RZ, RZ, R62 ;  /* 0x000000ffff3b7224 */ /* 0x000fe200078e003e */
[----:B------:R-:W-:-:S05]  /*19a10*/  MOV R61, R45 ;  /* 0x0000002d003d7202 */ /* 0x000fca0000000f00 */
[----:B------:R-:W-:Y:S01]  /*19a20*/  HMMA.1688.F32.TF32 R208, R208, R34, R244 ;  /* 0x00000022d0d0723c */ /* 0x000fe200000810f4 */
[----:B------:R-:W-:Y:S01]  /*19a30*/  MOV R44, R9 ;  /* 0x00000009002c7202 */ /* 0x000fe20000000f00 */
[----:B------:R-:W-:Y:S01]  /*19a40*/  IMAD.MOV.U32 R67, RZ, RZ, R55 ;  /* 0x000000ffff437224 */ /* 0x000fe200078e0037 */
[----:B------:R-:W-:-:S05]  /*19a50*/  MOV R54, R41 ;  /* 0x0000002900367202 */ /* 0x000fca0000000f00 */
[----:B------:R-:W-:Y:S01]  /*19a60*/  HMMA.1688.F32.TF32 R244, R228, R6, R48 ;  /* 0x00000006e4f4723c */ /* 0x000fe20000081030 */
[----:B------:R-:W4:Y:S01]  /*19a70*/  LDL.LU R48, [R1+0x1d0] ;  /* 0x0001d00001307983 */ /* 0x000f220000300800 */
[----:B------:R-:W-:-:S03]  /*19a80*/  IMAD.MOV.U32 R62, RZ, RZ, R46 ;  /* 0x000000ffff3e7224 */ /* 0x000fc600078e002e */
[----:B------:R-:W4:Y:S01]  /*19a90*/  LDL.LU R49, [R1+0x1d4] ;  /* 0x0001d40001317983 */ /* 0x000f220000300800 */
[----:B------:R-:W-:-:S03]  /*19aa0*/  IMAD.MOV.U32 R45, RZ, RZ, R252 ;  /* 0x000000ffff2d7224 */ /* 0x000fc600078e00fc */
[----:B------:R-:W4:Y:S01]  /*19ab0*/  LDL.LU R50, [R1+0x1d8] ;  /* 0x0001d80001327983 */ /* 0x000f220000300800 */
[----:B------:R-:W-:Y:S02]  /*19ac0*/  IMAD.MOV.U32 R55, RZ, RZ, R42 ;  /* 0x000000ffff377224 */ /* 0x000fe400078e002a */
[----:B------:R-:W-:Y:S01]  /*19ad0*/  IMAD.MOV.U32 R41, RZ, RZ, R74 ;  /* 0x000000ffff297224 */ /* 0x000fe200078e004a */
[----:B------:R-:W4:Y:S01]  /*19ae0*/  LDL.LU R51, [R1+0x1dc] ;  /* 0x0001dc0001337983 */ /* 0x000f220000300800 */
[----:B------:R-:W-:Y:S02]  /*19af0*/  IMAD.MOV.U32 R46, RZ, RZ, R5 ;  /* 0x000000ffff2e7224 */ /* 0x000fe400078e0005 */
[----:B------:R-:W-:Y:S01]  /*19b00*/  IMAD.MOV.U32 R42, RZ, RZ, R75 ;  /* 0x000000ffff2a7224 */ /* 0x000fe200078e004b */
[----:B------:R-:W5:Y:S01]  /*19b10*/  LDL.LU R9, [R1+0x1094] ;  /* 0x0010940001097983 */ /* 0x000f620000300800 */
[----:B------:R-:W-:Y:S02]  /*19b20*/  IMAD.MOV.U32 R74, RZ, RZ, R224 ;  /* 0x000000ffff4a7224 */ /* 0x000fe400078e00e0 */
[----:B------:R-:W-:Y:S01]  /*19b30*/  IMAD.MOV.U32 R5, RZ, RZ, R52 ;  /* 0x000000ffff057224 */ /* 0x000fe200078e0034 */
[----:B------:R-:W2:Y:S01]  /*19b40*/  LDL.LU R252, [R1+0x1090] ;  /* 0x0010900001fc7983 */ /* 0x000ea20000300800 */
[----:B------:R-:W-:Y:S01]  /*19b50*/  IMAD.MOV.U32 R75, RZ, RZ, R225 ;  /* 0x000000ffff4b7224 */ /* 0x000fe200078e00e1 */
[----:B------:R-:W-:Y:S01]  /*19b60*/  MOV R52, R226 ;  /* 0x000000e200347202 */ /* 0x000fe20000000f00 */
[----:B------:R-:W-:Y:S01]  /*19b70*/  IMAD.MOV.U32 R65, RZ, RZ, R53 ;  /* 0x000000ffff417224 */ /* 0x000fe200078e0035 */
[----:B------:R-:W2:Y:S01]  /*19b80*/  LDL.LU R224, [R1+0x190] ;  /* 0x0001900001e07983 */ /* 0x000ea20000300800 */
[----:B------:R-:W-:-:S03]  /*19b90*/  IMAD.MOV.U32 R53, RZ, RZ, R227 ;  /* 0x000000ffff357224 */ /* 0x000fc600078e00e3 */
[----:B------:R-:W2:Y:S04]  /*19ba0*/  LDL.LU R225, [R1+0x194] ;  /* 0x0001940001e17983 */ /* 0x000ea80000300800 */
[----:B------:R-:W2:Y:S04]  /*19bb0*/  LDL.LU R226, [R1+0x198] ;  /* 0x0001980001e27983 */ /* 0x000ea80000300800 */
[----:B------:R-:W2:Y:S01]  /*19bc0*/  LDL.LU R227, [R1+0x19c] ;  /* 0x00019c0001e37983 */ /* 0x000ea20000300800 */
[C---:B------:R-:W-:Y:S03]  /*19bd0*/  HMMA.1688.F32.TF32 R240, R228.reuse, R30, R220 ;  /* 0x0000001ee4f0723c */ /* 0x040fe600000810dc */
[----:B------:R-:W3:Y:S04]  /*19be0*/  LDL.LU R220, [R1+0x1f0] ;  /* 0x0001f00001dc7983 */ /* 0x000ee80000300800 */
[----:B------:R-:W3:Y:S01]  /*19bf0*/  LDL.LU R221, [R1+0x1f4] ;  /* 0x0001f40001dd7983 */ /* 0x000ee20000300800 */
[----:B------:R-:W-:Y:S03]  /*19c00*/  HMMA.1688.F32.TF32 R216, R228, R34, R216 ;  /* 0x00000022e4d8723c */ /* 0x000fe600000810d8 */
[----:B------:R-:W3:Y:S04]  /*19c10*/  LDL.LU R222, [R1+0x1f8] ;  /* 0x0001f80001de7983 */ /* 0x000ee80000300800 */
[----:B------:R-:W3:Y:S01]  /*19c20*/  LDL.LU R223, [R1+0x1fc] ;  /* 0x0001fc0001df7983 */ /* 0x000ee20000300800 */
[C---:B----4-:R-:W-:Y:S08]  /*19c30*/  HMMA.1688.F32.TF32 R228, R232.reuse, R10, R48 ;  /* 0x0000000ae8e4723c */ /* 0x050ff00000081030 */
[----:B--2---:R-:W-:Y:S11]  /*19c40*/  HMMA.1688.F32.TF32 R224, R232, R14, R224 ;  /* 0x0000000ee8e0723c */ /* 0x004ff600000810e0 */
[----:B------:R-:W-:Y:S05]  /*19c50*/  @!UPT UIADD3 URZ, URZ, URZ, URZ ;  /* 0x0000003f3f3ff290 */ /* 0x000fea000fffe03f */
[----:B------:R-:W-:Y:S01]  /*19c60*/  IMAD.MOV.U32 R49, RZ, RZ, R228 ;  /* 0x000000ffff317224 */ /* 0x000fe200078e00e4 */
[----:B------:R-:W-:-:S07]  /*19c70*/  MOV R228, R252 ;  /* 0x000000fc00e47202 */ /* 0x000fce0000000f00 */
[----:B------:R-:W-:Y:S02]  /*19c80*/  IMAD.MOV.U32 R28, RZ, RZ, R224 ;  /* 0x000000ffff1c7224 */ /* 0x000fe400078e00e0 */
[----:B------:R-:W-:Y:S01]  /*19c90*/  IMAD.MOV.U32 R25, RZ, RZ, R225 ;  /* 0x000000ffff197224 */ /* 0x000fe200078e00e1 */
[----:B------:R-:W-:Y:S01]  /*19ca0*/  MOV R225, R2 ;  /* 0x0000000200e17202 */ /* 0x000fe20000000f00 */
[----:B------:R-:W-:Y:S02]  /*19cb0*/  IMAD.MOV.U32 R224, RZ, RZ, R8 ;  /* 0x000000ffffe07224 */ /* 0x000fe400078e0008 */
[----:B------:R-:W2:Y:S04]  /*19cc0*/  LDL.LU R8, [R1+0x108c] ;  /* 0x00108c0001087983 */ /* 0x000ea80000300800 */
[----:B------:R-:W4:Y:S04]  /*19cd0*/  LDL.LU R2, [R1+0x1088] ;  /* 0x0010880001027983 */ /* 0x000f280000300800 */
[----:B------:R-:W2:Y:S01]  /*19ce0*/  LDL.LU R252, [R1+0x1084] ;  /* 0x0010840001fc7983 */ /* 0x000ea20000300800 */
[----:B------:R-:W-:Y:S01]  /*19cf0*/  IMAD.MOV.U32 R56, RZ, RZ, R47 ;  /* 0x000000ffff387224 */ /* 0x000fe200078e002f */
[----:B------:R-:W-:-:S07]  /*19d00*/  MOV R47, R4 ;  /* 0x00000004002f7202 */ /* 0x000fce0000000f00 */
[C---:B------:R-:W-:Y:S01]  /*19d10*/  HMMA.1688.F32.TF32 R44, R232.reuse, R18, R44 ;  /* 0x00000012e82c723c */ /* 0x040fe2000008102c */
[----:B------:R-:W-:Y:S01]  /*19d20*/  IMAD.MOV.U32 R68, RZ, RZ, R43 ;  /* 0x000000ffff447224 */ /* 0x000fe200078e002b */
[----:B------:R-:W-:Y:S02]  /*19d30*/  MOV R43, R72 ;  /* 0x00000048002b7202 */ /* 0x000fe40000000f00 */
[----:B------:R-:W-:Y:S01]  /*19d40*/  MOV R50, R229 ;  /* 0x000000e500327202 */ /* 0x000fe20000000f00 */
[----:B-----5:R-:W-:Y:S02]  /*19d50*/  IMAD.MOV.U32 R229, RZ, RZ, R9 ;  /* 0x000000ffffe57224 */ /* 0x020fe400078e0009 */
[----:B------:R-:W5:Y:S11]  /*19d60*/  LDL.LU R9, [R1+0x1080] ;  /* 0x0010800001097983 */ /* 0x000f760000300800 */
[----:B------:R-:W-:Y:S06]  /*19d70*/  @!UPT UIADD3 URZ, URZ, URZ, URZ ;  /* 0x0000003f3f3ff290 */ /* 0x000fec000fffe03f */
        /* <DEDUP_REMOVED lines=11> */
[----:B------:R-:W-:Y:S01]  /*19e30*/  HMMA.1688.F32.TF32 R44, R232, R26, R124 ;  /* 0x0000001ae82c723c */ /* 0x000fe2000008107c */
[----:B----4-:R-:W-:Y:S02]  /*19e40*/  IMAD.MOV.U32 R212, RZ, RZ, R2 ;  /* 0x000000ffffd47224 */ /* 0x010fe400078e0002 */
[----:B------:R-:W4:Y:S01]  /*19e50*/  LDL.LU R2, [R1+0x107c] ;  /* 0x00107c0001027983 */ /* 0x000f220000300800 */
[----:B--2---:R-:W-:-:S03]  /*19e60*/  MOV R213, R252 ;  /* 0x000000fc00d57202 */ /* 0x004fc60000000f00 */
[----:B------:R-:W2:Y:S04]  /*19e70*/  LDL.LU R252, [R1+0x1078] ;  /* 0x0010780001fc7983 */ /* 0x000ea80000300800 */
[----:B------:R-:W2:Y:S04]  /*19e80*/  LDL.LU R124, [R1+0x260] ;  /* 0x00026000017c7983 */ /* 0x000ea80000300800 */
[----:B------:R-:W2:Y:S01]  /*19e90*/  LDL.LU R125, [R1+0x264] ;  /* 0x00026400017d7983 */ /* 0x000ea20000300800 */
[----:B------:R-:W-:Y:S01]  /*19ea0*/  HMMA.1688.F32.TF32 R184, R232, R30, R184 ;  /* 0x0000001ee8b8723c */ /* 0x000fe200000810b8 */
[----:B------:R-:W-:Y:S01]  /*19eb0*/  MOV R29, R227 ;  /* 0x000000e3001d7202 */ /* 0x000fe20000000f00 */
[----:B------:R-:W-:Y:S01]  /*19ec0*/  IMAD.MOV.U32 R227, RZ, RZ, R16 ;  /* 0x000000ffffe37224 */ /* 0x000fe200078e0010 */
[----:B------:R-:W-:Y:S01]  /*19ed0*/  MOV R24, R226 ;  /* 0x000000e200187202 */ /* 0x000fe20000000f00 */
[----:B------:R-:W-:-:S04]  /*19ee0*/  IMAD.MOV.U32 R226, RZ, RZ, R17 ;  /* 0x000000ffffe27224 */ /* 0x000fc800078e0011 */
[----:B------:R-:W-:Y:S01]  /*19ef0*/  MOV R21, R47 ;  /* 0x0000002f00157202 */ /* 0x000fe20000000f00 */
[----:B------:R-:W-:Y:S01]  /*19f00*/  IMAD.MOV.U32 R20, RZ, RZ, R44 ;  /* 0x000000ffff147224 */ /* 0x000fe200078e002c */
[----:B------:R-:W-:Y:S01]  /*19f10*/  MOV R16, R46 ;  /* 0x0000002e00107202 */ /* 0x000fe20000000f00 */
[----:B------:R-:W-:Y:S11]  /*19f20*/  IMAD.MOV.U32 R17, RZ, RZ, R45 ;  /* 0x000000ffff117224 */ /* 0x000ff600078e002d */
[----:B------:R-:W-:Y:S02]  /*19f30*/  @!UPT UIADD3 URZ, URZ, URZ, URZ ;  /* 0x0000003f3f3ff290 */ /* 0x000fe4000fffe03f */
[----:B------:R-:W-:Y:S01]  /*19f40*/  MOV R44, R184 ;  /* 0x000000b8002c7202 */ /* 0x000fe20000000f00 */
[----:B------:R-:W-:Y:S01]  /*19f50*/  IMAD.MOV.U32 R45, RZ, RZ, R185 ;  /* 0x000000ffff2d7224 */ /* 0x000fe200078e00b9 */
[----:B------:R-:W-:Y:S01]  /*19f60*/  MOV R47, R187 ;  /* 0x000000bb002f7202 */ /* 0x000fe20000000f00 */
[----:B------:R-:W-:Y:S02]  /*19f70*/  IMAD.MOV.U32 R46, RZ, RZ, R186 ;  /* 0x000000ffff2e7224 */ /* 0x000fe400078e00ba */
[----:B------:R-:W-:Y:S01]  /*19f80*/  HMMA.1688.F32.TF32 R184, R232, R34, R188 ;  /* 0x00000022e8b8723c */ /* 0x000fe200000810bc */
[----:B-----5:R-:W-:Y:S02]  /*19f90*/  IMAD.MOV.U32 R214, RZ, RZ, R9 ;  /* 0x000000ffffd67224 */ /* 0x020fe400078e0009 */
[----:B------:R-:W-:Y:S02]  /*19fa0*/  IMAD.MOV.U32 R215, RZ, RZ, R8 ;  /* 0x000000ffffd77224 */ /* 0x000fe400078e0008 */
[----:B------:R-:W-:Y:S01]  /*19fb0*/  IMAD.MOV.U32 R4, RZ, RZ, R40 ;  /* 0x000000ffff047224 */ /* 0x000fe200078e0028 */
[----:B------:R-:W-:Y:S01]  /*19fc0*/  MOV R40, R73 ;  /* 0x0000004900287202 */ /* 0x000fe20000000f00 */
[----:B------:R-:W-:-:S02]  /*19fd0*/  IMAD.MOV.U32 R51, RZ, RZ, R230 ;  /* 0x000000ffff337224 */ /* 0x000fc400078e00e6 */
[----:B------:R-:W-:Y:S01]  /*19fe0*/  IMAD.MOV.U32 R73, RZ, RZ, R231 ;  /* 0x000000ffff497224 */ /* 0x000fe200078e00e7 */
[----:B------:R-:W-:Y:S01]  /*19ff0*/  MOV R231, R12 ;  /* 0x0000000c00e77202 */ /* 0x000fe20000000f00 */
[----:B---3--:R-:W-:Y:S11]  /*1a000*/  IMAD.MOV.U32 R230, RZ, RZ, R13 ;  /* 0x000000ffffe67224 */ /* 0x008ff600078e000d */
[----:B------:R-:W-:Y:S02]  /*1a010*/  @!UPT UIADD3 URZ, URZ, URZ, URZ ;  /* 0x0000003f3f3ff290 */ /* 0x000fe4000fffe03f */
[----:B------:R-:W-:Y:S01]  /*1a020*/  IMAD.MOV.U32 R13, RZ, RZ, R187 ;  /* 0x000000ffff0d7224 */ /* 0x000fe200078e00bb */
[----:B------:R-:W-:Y:S01]  /*1a030*/  MOV R9, R185 ;  /* 0x000000b900097202 */ /* 0x000fe20000000f00 */
[----:B------:R-:W-:Y:S02]  /*1a040*/  IMAD.MOV.U32 R12, RZ, RZ, R184 ;  /* 0x000000ffff0c7224 */ /* 0x000fe400078e00b8 */
[----:B------:R-:W-:Y:S02]  /*1a050*/  IMAD.MOV.U32 R8, RZ, RZ, R186 ;  /* 0x000000ffff087224 */ /* 0x000fe400078e00ba */
[----:B------:R-:W-:Y:S08]  /*1a060*/  HMMA.1688.F32.TF32 R184, R236, R10, R212 ;  /* 0x0000000aecb8723c */ /* 0x000ff000000810d4 */
[----:B------:R-:W-:Y:S01]  /*1a070*/  HMMA.1688.F32.TF32 R220, R232, R6, R220 ;  /* 0x00000006e8dc723c */ /* 0x000fe200000810dc */
[----:B----4-:R-:W-:-:S02]  /*1a080*/  IMAD.MOV.U32 R127, RZ, RZ, R2 ;  /* 0x000000ffff7f7224 */ /* 0x010fc400078e0002 */
[----:B--2---:R-:W-:-:S07]  /*1a090*/  IMAD.MOV.U32 R126, RZ, RZ, R252 ;  /* 0x000000ffff7e7224 */ /* 0x004fce00078e00fc */
[C---:B------:R-:W-:Y:S11]  /*1a0a0*/  HMMA.1688.F32.TF32 R124, R236.reuse, R6, R124 ;  /* 0x00000006ec7c723c */ /* 0x040ff6000008107c */
[----:B------:R-:W-:Y:S11]  /*1a0b0*/  @!UPT UIADD3 URZ, URZ, URZ, URZ ;  /* 0x0000003f3f3ff290 */ /* 0x000ff6000fffe03f */
[----:B------:R-:W-:Y:S02]  /*1a0c0*/  @!UPT UIADD3 URZ, URZ, URZ, URZ ;  /* 0x0000003f3f3ff290 */ /* 0x000fe4000fffe03f */
[----:B------:R-:W-:Y:S01]  /*1a0d0*/  IMAD.MOV.U32 R252, RZ, RZ, R124 ;  /* 0x000000fffffc7224 */ /* 0x000fe200078e007c */
[----:B------:R-:W-:Y:S01]  /*1a0e0*/  MOV R2, R125 ;  /* 0x0000007d00027202 */ /* 0x000fe20000000f00 */
[----:B------:R-:W-:Y:S01]  /*1a0f0*/  IMAD.MOV.U32 R233, RZ, RZ, R126 ;  /* 0x000000ffffe97224 */ /* 0x000fe200078e007e */
[----:B------:R-:W-:Y:S01]  /*1a100*/  MOV R124, R184 ;  /* 0x000000b8007c7202 */ /* 0x000fe20000000f00 */
[----:B------:R-:W-:Y:S01]  /*1a110*/  IMAD.MOV.U32 R232, RZ, RZ, R127 ;  /* 0x000000ffffe87224 */ /* 0x000fe200078e007f */
[----:B------:R-:W-:Y:S01]  /*1a120*/  MOV R127, R185 ;  /* 0x000000b9007f7202 */ /* 0x000fe20000000f00 */
[----:B------:R-:W-:Y:S02]  /*1a130*/  IMAD.MOV.U32 R126, RZ, RZ, R186 ;  /* 0x000000ffff7e7224 */ /* 0x000fe400078e00ba */
[----:B------:R-:W-:Y:S02]  /*1a140*/  IMAD.MOV.U32 R125, RZ, RZ, R187 ;  /* 0x000000ffff7d7224 */ /* 0x000fe400078e00bb */
[C---:B------:R-:W-:Y:S08]  /*1a150*/  HMMA.1688.F32.TF32 R184, R236.reuse, R18, R224 ;  /* 0x00000012ecb8723c */ /* 0x040ff000000810e0 */
[C---:B------:R-:W-:Y:S11]  /*1a160*/  HMMA.1688.F32.TF32 R224, R236.reuse, R26, R196 ;  /* 0x0000001aece0723c */ /* 0x040ff600000810c4 */
[----:B------:R-:W-:Y:S11]  /*1a170*/  @!UPT UIADD3 URZ, URZ, URZ, URZ ;  /* 0x0000003f3f3ff290 */ /* 0x000ff6000fffe03f */
[----:B------:R-:W-:Y:S01]  /*1a180*/  @!UPT UIADD3 URZ, URZ, URZ, URZ ;  /* 0x0000003f3f3ff290 */ /* 0x000fe2000fffe03f */
[----:B------:R-:W-:Y:S04]  /*1a190*/  STL [R1+0xf40], R224 ;  /* 0x000f40e001007387 */ /* 0x000fe80000100800 */
[----:B------:R-:W-:Y:S04]  /*1a1a0*/  STL [R1+0xf3c], R225 ;  /* 0x000f3ce101007387 */ /* 0x000fe80000100800 */
[----:B------:R-:W-:Y:S04]  /*1a1b0*/  STL [R1+0xf38], R226 ;  /* 0x000f38e201007387 */ /* 0x000fe80000100800 */
[----:B------:R-:W-:Y:S04]  /*1a1c0*/  STL [R1+0xf34], R227 ;  /* 0x000f34e301007387 */ /* 0x000fe80000100800 */
[----:B------:R-:W2:Y:S01]  /*1a1d0*/  LDL.LU R33, [R1+0x2b0] ;  /* 0x0002b00001217983 */ /* 0x000ea20000300800 */
[C---:B------:R-:W-:Y:S08]  /*1a1e0*/  HMMA.1688.F32.TF32 R188, R236.reuse, R22, R192 ;  /* 0x00000016ecbc723c */ /* 0x040ff000000810c0 */
[C---:B------:R-:W-:Y:S01]  /*1a1f0*/  HMMA.1688.F32.TF32 R212, R236.reuse, R14, R228 ;  /* 0x0000000eecd4723c */ /* 0x040fe200000810e4 */
[----:B------:R-:W-:Y:S01]  /*1a200*/  IMAD.MOV.U32 R235, RZ, RZ, R5 ;  /* 0x000000ffffeb7224 */ /* 0x000fe200078e0005 */
[----:B------:R-:W-:Y:S01]  /*1a210*/  MOV R234, R4 ;  /* 0x0000000400ea7202 */ /* 0x000fe20000000f00 */
[----:B------:R-:W-:Y:S04]  /*1a220*/  LDS R192, [R3+0x10000] ;  /* 0x0100000003c07984 */ /* 0x000fe80000000800 */
[----:B------:R-:W-:Y:S01]  /*1a230*/  LDS R194, [R3+0x12000] ;  /* 0x0120000003c27984 */ /* 0x000fe20000000800 */
[----:B------:R-:W-:Y:S03]  /*1a240*/  HMMA.1688.F32.TF32 R228, R236, R30, R200 ;  /* 0x0000001eece4723c */ /* 0x000fe600000810c8 */
[----:B------:R-:W-:Y:S04]  /*1a250*/  LDS R193, [R0+0x10000] ;  /* 0x0100000000c17984 */ /* 0x000fe80000000800 */
[----:B------:R-:W-:Y:S01]  /*1a260*/  LDS R195, [R0+0x12000] ;  /* 0x0120000000c37984 */ /* 0x000fe20000000800 */
[----:B------:R-:W-:Y:S01]  /*1a270*/  IMAD.MOV.U32 R7, RZ, RZ, R188 ;  /* 0x000000ffff077224 */ /* 0x000fe200078e00bc */
[----:B------:R-:W-:Y:S01]  /*1a280*/  MOV R6, R189 ;  /* 0x000000bd00067202 */ /* 0x000fe20000000f00 */
[----:B------:R-:W-:Y:S01]  /*1a290*/  IMAD.MOV.U32 R10, RZ, RZ, R190 ;  /* 0x000000ffff0a7224 */ /* 0x000fe200078e00be */
[----:B------:R-:W-:Y:S01]  /*1a2a0*/  MOV R11, R191 ;  /* 0x000000bf000b7202 */ /* 0x000fe20000000f00 */
[----:B------:R-:W-:Y:S01]  /*1a2b0*/  IMAD.MOV.U32 R14, RZ, RZ, R185 ;  /* 0x000000ffff0e7224 */ /* 0x000fe200078e00b9 */
[----:B------:R-:W-:Y:S01]  /*1a2c0*/  MOV R15, R186 ;  /* 0x000000ba000f7202 */ /* 0x000fe20000000f00 */
[----:B------:R-:W-:-:S09]  /*1a2d0*/  IMAD.MOV.U32 R19, RZ, RZ, R184 ;  /* 0x000000ffff137224 */ /* 0x000fd200078e00b8 */
[----:B------:R-:W-:Y:S04]  /*1a2e0*/  STL [R1+0xf50], R228 ;  /* 0x000f50e401007387 */ /* 0x000fe80000100800 */
[----:B------:R-:W-:Y:S04]  /*1a2f0*/  STL [R1+0xf4c], R229 ;  /* 0x000f4ce501007387 */ /* 0x000fe80000100800 */
[----:B------:R1:W-:Y:S04]  /*1a300*/  STL [R1+0xf48], R230 ;  /* 0x000f48e601007387 */ /* 0x0003e80000100800 */
[----:B------:R3:W-:Y:S01]  /*1a310*/  STL [R1+0xf44], R231 ;  /* 0x000f44e701007387 */ /* 0x0007e20000100800 */
[----:B------:R-:W-:Y:S01]  /*1a320*/  IMAD.MOV.U32 R18, RZ, RZ, R187 ;  /* 0x000000ffff127224 */ /* 0x000fe200078e00bb */
[----:B------:R-:W-:Y:S01]  /*1a330*/  MOV R197, R9 ;  /* 0x0000000900c57202 */ /* 0x000fe20000000f00 */
[----:B------:R-:W-:-:S02]  /*1a340*/  IMAD.MOV.U32 R198, RZ, RZ, R8 ;  /* 0x000000ffffc67224 */ /* 0x000fc400078e0008 */
[----:B------:R-:W-:Y:S01]  /*1a350*/  IMAD.MOV.U32 R199, RZ, RZ, R13 ;  /* 0x000000ffffc77224 */ /* 0x000fe200078e000d */
[----:B-1----:R-:W-:Y:S01]  /*1a360*/  MOV R230, R6 ;  /* 0x0000000600e67202 */ /* 0x002fe20000000f00 */
[----:B------:R-:W-:Y:S01]  /*1a370*/  IMAD.MOV.U32 R196, RZ, RZ, R12 ;  /* 0x000000ffffc47224 */ /* 0x000fe200078e000c */
[----:B------:R-:W-:Y:S01]  /*1a380*/  MOV R201, R20 ;  /* 0x0000001400c97202 */ /* 0x000fe20000000f00 */
[----:B------:R-:W-:Y:S01]  /*1a390*/  IMAD.MOV.U32 R202, RZ, RZ, R17 ;  /* 0x000000ffffca7224 */ /* 0x000fe200078e0011 */
[----:B------:R-:W-:Y:S01]  /*1a3a0*/  HMMA.1688.F32.TF32 R236, R236, R34, R204 ;  /* 0x00000022ecec723c */ /* 0x000fe200000810cc */
[----:B---3--:R-:W-:Y:S01]  /*1a3b0*/  IMAD.MOV.U32 R231, RZ, RZ, R7 ;  /* 0x000000ffffe77224 */ /* 0x008fe200078e0007 */
[----:B------:R-:W-:Y:S01]  /*1a3c0*/  MOV R224, R11 ;  /* 0x0000000b00e07202 */ /* 0x000fe20000000f00 */
[----:B------:R-:W-:Y:S01]  /*1a3d0*/  IMAD.MOV.U32 R229, RZ, RZ, R10 ;  /* 0x000000ffffe57224 */ /* 0x000fe200078e000a */
[----:B------:R-:W-:Y:S01]  /*1a3e0*/  MOV R227, R15 ;  /* 0x0000000f00e37202 */ /* 0x000fe20000000f00 */
[----:B------:R-:W-:Y:S01]  /*1a3f0*/  IMAD.MOV.U32 R203, RZ, RZ, R14 ;  /* 0x000000ffffcb7224 */ /* 0x000fe200078e000e */
[----:B------:R-:W-:Y:S01]  /*1a400*/  LDS R188, [R3+0x10100] ;  /* 0x0101000003bc7984 */ /* 0x000fe20000000800 */
[----:B------:R-:W-:-:S02]  /*1a410*/  IMAD.MOV.U32 R225, RZ, RZ, R19 ;  /* 0x000000ffffe17224 */ /* 0x000fc400078e0013 */
[----:B------:R-:W-:Y:S01]  /*1a420*/  IMAD.MOV.U32 R226, RZ, RZ, R18 ;  /* 0x000000ffffe27224 */ /* 0x000fe200078e0012 */
[----:B------:R-:W-:Y:S01]  /*1a430*/  LDS R190, [R3+0x12100] ;  /* 0x0121000003be7984 */ /* 0x000fe20000000800 */
[----:B------:R-:W-:Y:S02]  /*1a440*/  IMAD.MOV.U32 R228, RZ, RZ, R16 ;  /* 0x000000ffffe47224 */ /* 0x000fe400078e0010 */
[----:B------:R-:W-:Y:S01]  /*1a450*/  IMAD.MOV.U32 R200, RZ, RZ, R21 ;  /* 0x000000ffffc87224 */ /* 0x000fe200078e0015 */
[----:B------:R-:W-:Y:S01]  /*1a460*/  LDS R189, [R0+0x10100] ;  /* 0x0101000000bd7984 */ /* 0x000fe20000000800 */
[----:B------:R-:W-:Y:S02]  /*1a470*/  IMAD.MOV.U32 R187, RZ, RZ, R25 ;  /* 0x000000ffffbb7224 */ /* 0x000fe400078e0019 */
[----:B------:R-:W-:Y:S01]  /*1a480*/  IMAD.MOV.U32 R184, RZ, RZ, R24 ;  /* 0x000000ffffb87224 */ /* 0x000fe200078e0018 */
[----:B------:R-:W-:Y:S01]  /*1a490*/  MOV R186, R28 ;  /* 0x0000001c00ba7202 */ /* 0x000fe20000000f00 */
[----:B------:R-:W-:Y:S01]  /*1a4a0*/  IMAD.MOV.U32 R185, RZ, RZ, R29 ;  /* 0x000000ffffb97224 */ /* 0x000fe200078e001d */
[----:B------:R-:W-:Y:S04]  /*1a4b0*/  LDS R191, [R0+0x12100] ;  /* 0x0121000000bf7984 */ /* 0x000fe80000000800 */
[----:B------:R-:W-:Y:S04]  /*1a4c0*/  STL [R1+0xf5c], R236 ;  /* 0x000f5cec01007387 */ /* 0x000fe80000100800 */
[----:B------:R1:W-:Y:S04]  /*1a4d0*/  STL [R1+0xf58], R237 ;  /* 0x000f58ed01007387 */ /* 0x0003e80000100800 */
[----:B------:R3:W-:Y:S04]  /*1a4e0*/  STL [R1+0xf54], R238 ;  /* 0x000f54ee01007387 */ /* 0x0007e80000100800 */
[----:B------:R4:W-:Y:S01]  /*1a4f0*/  STL [R1+0xf30], R239 ;  /* 0x000f30ef01007387 */ /* 0x0009e20000100800 */
[----:B------:R-:W-:Y:S01]  /*1a500*/  IMAD.MOV.U32 R207, RZ, RZ, R225 ;  /* 0x000000ffffcf7224 */ /* 0x000fe200078e00e1 */
[----:B-1----:R-:W-:Y:S01]  /*1a510*/  MOV R237, R201 ;  /* 0x000000c900ed7202 */ /* 0x002fe20000000f00 */
[----:B------:R-:W-:-:S02]  /*1a520*/  IMAD.MOV.U32 R236, RZ, RZ, R202 ;  /* 0x000000ffffec7224 */ /* 0x000fc400078e00ca */
[----:B---3--:R-:W-:Y:S02]  /*1a530*/  IMAD.MOV.U32 R238, RZ, RZ, R200 ;  /* 0x000000ffffee7224 */ /* 0x008fe400078e00c8 */
[----:B----4-:R-:W-:Y:S01]  /*1a540*/  IMAD.MOV.U32 R239, RZ, RZ, R228 ;  /* 0x000000ffffef7224 */ /* 0x010fe200078e00e4 */
[----:B------:R-:W-:Y:S01]  /*1a550*/  MOV R228, R187 ;  /* 0x000000bb00e47202 */ /* 0x000fe20000000f00 */
[----:B------:R-:W-:Y:S01]  /*1a560*/  IMAD.MOV.U32 R204, RZ, RZ, R203 ;  /* 0x000000ffffcc7224 */ /* 0x000fe200078e00cb */
[----:B--2---:R-:W1:Y:S04]  /*1a570*/  LDSM.16.M88.4 R4, [R33+0x60080] ;  /* 0x060080002104783b */ /* 0x004e680000000200 */
[----:B------:R-:W2:Y:S04]  /*1a580*/  LDSM.16.M88.4 R8, [R33+0x60880] ;  /* 0x060880002108783b */ /* 0x000ea80000000200 */
[----:B------:R-:W3:Y:S04]  /*1a590*/  LDSM.16.M88.4 R12, [R33+0x61080] ;  /* 0x06108000210c783b */ /* 0x000ee80000000200 */
[----:B------:R-:W4:Y:S04]  /*1a5a0*/  LDSM.16.M88.4 R16, [R33+0x61880] ;  /* 0x061880002110783b */ /* 0x000f280000000200 */
[----:B------:R-:W5:Y:S04]  /*1a5b0*/  LDSM.16.M88.4 R20, [R33+0x62080] ;  /* 0x062080002114783b */ /* 0x000f680000000200 */
[----:B------:R-:W4:Y:S04]  /*1a5c0*/  LDSM.16.M88.4 R24, [R33+0x62880] ;  /* 0x062880002118783b */ /* 0x000f280000000200 */
[----:B------:R-:W4:Y:S04]  /*1a5d0*/  LDSM.16.M88.4 R28, [R33+0x63080] ;  /* 0x06308000211c783b */ /* 0x000f280000000200 */
[----:B------:R-:W5:Y:S01]  /*1a5e0*/  LDSM.16.M88.4 R32, [R33+0x63880] ;  /* 0x063880002120783b */ /* 0x000f620000000200 */
[----:B------:R-:W-:Y:S01]  /*1a5f0*/  MOV R205, R227 ;  /* 0x000000e300cd7202 */ /* 0x000fe20000000f00 */
[----:B------:R-:W-:Y:S01]  /*1a600*/  IMAD.MOV.U32 R206, RZ, RZ, R226 ;  /* 0x000000ffffce7224 */ /* 0x000fe200078e00e2 */
[----:B------:R-:W-:Y:S01]  /*1a610*/  MOV R225, R125 ;  /* 0x0000007d00e17202 */ /* 0x000fe20000000f00 */
[----:B------:R-:W-:Y:S01]  /*1a620*/  IMAD.MOV.U32 R202, RZ, RZ, R186 ;  /* 0x000000ffffca7224 */ /* 0x000fe200078e00ba */
[----:B------:R-:W-:Y:S01]  /*1a630*/  MOV R200, R184 ;  /* 0x000000b800c87202 */ /* 0x000fe20000000f00 */
[----:B------:R-:W-:Y:S01]  /*1a640*/  IMAD.MOV.U32 R201, RZ, RZ, R185 ;  /* 0x000000ffffc97224 */ /* 0x000fe200078e00b9 */
[----:B------:R-:W-:Y:S04]  /*1a650*/  LDS R184, [R3+0x10200] ;  /* 0x0102000003b87984 */ /* 0x000fe80000000800 */
[----:B------:R-:W-:Y:S01]  /*1a660*/  LDS R187, [R0+0x12200] ;  /* 0x0122000000bb7984 */ /* 0x000fe20000000800 */
[----:B-1----:R-:W-:Y:S03]  /*1a670*/  HMMA.1688.F32.TF32 R36, R192, R4, R36 ;  /* 0x00000004c024723c */ /* 0x002fe60000081024 */
[----:B------:R-:W-:Y:S04]  /*1a680*/  STL [R1+0xf24], R6 ;  /* 0x000f240601007387 */ /* 0x000fe80000100800 */
[----:B------:R-:W-:Y:S04]  /*1a690*/  STL [R1+0xf20], R7 ;  /* 0x000f200701007387 */ /* 0x000fe80000100800 */
[----:B--2---:R1:W-:Y:S04]  /*1a6a0*/  STL [R1+0xf2c], R10 ;  /* 0x000f2c0a01007387 */ /* 0x0043e80000100800 */
[----:B------:R-:W-:Y:S04]  /*1a6b0*/  STL [R1+0xf28], R11 ;  /* 0x000f280b01007387 */ /* 0x000fe80000100800 */
[----:B---3--:R-:W-:Y:S04]  /*1a6c0*/  STL [R1+0xf64], R14 ;  /* 0x000f640e01007387 */ /* 0x008fe80000100800 */
[----:B------:R-:W-:Y:S04]  /*1a6d0*/  STL [R1+0xf60], R15 ;  /* 0x000f600f01007387 */ /* 0x000fe80000100800 */
[----:B----4-:R-:W-:Y:S04]  /*1a6e0*/  STL [R1+0xf6c], R18 ;  /* 0x000f6c1201007387 */ /* 0x010fe80000100800 */
[----:B------:R-:W-:Y:S04]  /*1a6f0*/  STL [R1+0xf68], R19 ;  /* 0x000f681301007387 */ /* 0x000fe80000100800 */
[----:B-----5:R-:W-:Y:S04]  /*1a700*/  STL [R1+0xf74], R22 ;  /* 0x000f741601007387 */ /* 0x020fe80000100800 */
        /* <DEDUP_REMOVED lines=8> */
[----:B------:R2:W-:Y:S01]  /*1a790*/  STL.64 [R1+0x148], R38 ;  /* 0x0001482601007387 */ /* 0x0005e20000100a00 */
[----:B------:R-:W-:-:S02]  /*1a7a0*/  IMAD.MOV.U32 R226, RZ, RZ, R126 ;  /* 0x000000ffffe27224 */ /* 0x000fc400078e007e */
[----:B-1----:R-:W-:Y:S01]  /*1a7b0*/  IMAD.MOV.U32 R10, RZ, RZ, R239 ;  /* 0x000000ffff0a7224 */ /* 0x002fe200078e00ef */
[----:B------:R-:W-:Y:S01]  /*1a7c0*/  LDS R186, [R3+0x12200] ;  /* 0x0122000003ba7984 */ /* 0x000fe20000000800 */
[----:B------:R-:W-:Y:S02]  /*1a7d0*/  IMAD.MOV.U32 R203, RZ, RZ, R124 ;  /* 0x000000ffffcb7224 */ /* 0x000fe400078e007c */
[----:B------:R-:W-:Y:S01]  /*1a7e0*/  IMAD.MOV.U32 R227, RZ, RZ, R127 ;  /* 0x000000ffffe37224 */ /* 0x000fe200078e007f */
[----:B------:R-:W1:Y:S01]  /*1a7f0*/  LDS R185, [R0+0x10200] ;  /* 0x0102000000b97984 */ /* 0x000e620000000800 */
[----:B--2---:R-:W-:Y:S01]  /*1a800*/  HMMA.1688.F32.TF32 R36, R192, R8, R128 ;  /* 0x00000008c024723c */ /* 0x004fe20000081080 */
[----:B------:R-:W-:Y:S01]  /*1a810*/  MOV R239, R207 ;  /* 0x000000cf00ef7202 */ /* 0x000fe20000000f00 */
[----:B------:R-:W-:Y:S01]  /*1a820*/  IMAD.MOV.U32 R6, RZ, RZ, R237 ;  /* 0x000000ffff067224 */ /* 0x000fe200078e00ed */
        /* <DEDUP_REMOVED lines=8> */
[----:B------:R-:W-:-:S03]  /*1a8b0*/  IMAD.MOV.U32 R22, RZ, RZ, R224 ;  /* 0x000000ffff167224 */ /* 0x000fc600078e00e0 */
[----:B------:R-:W-:Y:S04]  /*1a8c0*/  LDS R125, [R0+0x10300] ;  /* 0x01030000007d7984 */ /* 0x000fe80000000800 */
[----:B------:R-:W2:Y:S05]  /*1a8d0*/  LDS R127, [R0+0x12300] ;  /* 0x01230000007f7984 */ /* 0x000eaa0000000800 */
[----:B------:R-:W-:Y:S01]  /*1a8e0*/  IMAD.MOV.U32 R236, RZ, RZ, R36 ;  /* 0x000000ffffec7224 */ /* 0x000fe200078e0024 */
[----:B------:R-:W-:Y:S01]  /*1a8f0*/  MOV R237, R37 ;  /* 0x0000002500ed7202 */ /* 0x000fe20000000f00 */
[----:B------:R-:W-:-:S02]  /*1a900*/  IMAD.MOV.U32 R238, RZ, RZ, R38 ;  /* 0x000000ffffee7224 */ /* 0x000fc400078e0026 */
[----:B------:R-:W-:Y:S02]  /*1a910*/  IMAD.MOV.U32 R228, RZ, RZ, R39 ;  /* 0x000000ffffe47224 */ /* 0x000fe400078e0027 */
[C---:B------:R-:W-:Y:S11]  /*1a920*/  HMMA.1688.F32.TF32 R36, R192.reuse, R12, R132 ;  /* 0x0000000cc024723c */ /* 0x040ff60000081084 */
[----:B------:R-:W-:Y:S11]  /*1a930*/  @!UPT UIADD3 URZ, URZ, URZ, URZ ;  /* 0x0000003f3f3ff290 */ /* 0x000ff6000fffe03f */
[----:B------:R-:W-:Y:S02]  /*1a940*/  @!UPT UIADD3 URZ, URZ, URZ, URZ ;  /* 0x0000003f3f3ff290 */ /* 0x000fe4000fffe03f */
[----:B------:R-:W-:Y:S01]  /*1a950*/  MOV R18, R36 ;  /* 0x0000002400127202 */ /* 0x000fe20000000f00 */
[----:B------:R-:W-:Y:S01]  /*1a960*/  IMAD.MOV.U32 R19, RZ, RZ, R37 ;  /* 0x000000ffff137224 */ /* 0x000fe200078e0025 */
[----:B------:R-:W-:Y:S01]  /*1a970*/  MOV R15, R39 ;  /* 0x00000027000f7202 */ /* 0x000fe20000000f00 */
[----:B------:R-:W-:Y:S02]  /*1a980*/  IMAD.MOV.U32 R14, RZ, RZ, R38 ;  /* 0x000000ffff0e7224 */ /* 0x000fe400078e0026 */
[C---:B------:R-:W-:Y:S08]  /*1a990*/  HMMA.1688.F32.TF32 R36, R192.reuse, R16, R136 ;  /* 0x00000010c024723c */ /* 0x040ff00000081088 */
[C---:B------:R-:W-:Y:S11]  /*1a9a0*/  HMMA.1688.F32.TF32 R128, R192.reuse, R24, R144 ;  /* 0x00000018c080723c */ /* 0x040ff60000081090 */
[----:B------:R-:W-:Y:S05]  /*1a9b0*/  @!UPT UIADD3 URZ, URZ, URZ, URZ ;  /* 0x0000003f3f3ff290 */ /* 0x000fea000fffe03f */
[----:B------:R-:W-:Y:S01]  /*1a9c0*/  IMAD.MOV.U32 R229, RZ, RZ, R36 ;  /* 0x000000ffffe57224 */ /* 0x000fe200078e0024 */
[----:B------:R-:W-:Y:S01]  /*1a9d0*/  MOV R230, R37 ;  /* 0x0000002500e67202 */ /* 0x000fe20000000f00 */
[----:B------:R-:W-:Y:S02]  /*1a9e0*/  IMAD.MOV.U32 R231, RZ, RZ, R38 ;  /* 0x000000ffffe77224 */ /* 0x000fe400078e0026 */
[----:B------:R-:W-:Y:S02]  /*1a9f0*/  IMAD.MOV.U32 R224, RZ, RZ, R39 ;  /* 0x000000ffffe07224 */ /* 0x000fe400078e0027 */
[----:B------:R-:W-:Y:S01]  /*1aa00*/  HMMA.1688.F32.TF32 R36, R192, R20, R140 ;  /* 0x00000014c024723c */ /* 0x000fe2000008108c */
[----:B------:R-:W-:Y:S01]  /*1aa10*/  MOV R35, R27 ;  /* 0x0000001b00237202 */ /* 0x000fe20000000f00 */
[----:B------:R-:W-:Y:S01]  /*1aa20*/  IMAD.MOV.U32 R34, RZ, RZ, R26 ;  /* 0x000000ffff227224 */ /* 0x000fe200078e001a */
[----:B------:R-:W-:Y:S01]  /*1aa30*/  MOV R30, R22 ;  /* 0x00000016001e7202 */ /* 0x000fe20000000f00 */
[----:B------:R-:W-:-:S04]  /*1aa40*/  IMAD.MOV.U32 R31, RZ, RZ, R23 ;  /* 0x000000ffff1f7224 */ /* 0x000fc800078e0017 */
[----:B------:R-:W-:Y:S11]  /*1aa50*/  HMMA.1688.F32.TF32 R132, R192, R32, R152 ;  /* 0x00000020c084723c */ /* 0x000ff60000081098 */
[----:B------:R-:W-:Y:S05]  /*1aa60*/  @!UPT UIADD3 URZ, URZ, URZ, URZ ;  /* 0x0000003f3f3ff290 */ /* 0x000fea000fffe03f */
[----:B------:R-:W-:Y:S01]  /*1aa70*/  IMAD.MOV.U32 R26, RZ, RZ, R36 ;  /* 0x000000ffff1a7224 */ /* 0x000fe200078e0024 */
[----:B------:R-:W-:Y:S01]  /*1aa80*/  MOV R22, R38 ;  /* 0x0000002600167202 */ /* 0x000fe20000000f00 */
[----:B------:R-:W-:Y:S01]  /*1aa90*/  IMAD.MOV.U32 R27, RZ, RZ, R37 ;  /* 0x000000ffff1b7224 */ /* 0x000fe200078e0025 */
[----:B------:R-:W-:Y:S01]  /*1aaa0*/  MOV R37, R34 ;  /* 0x0000002200257202 */ /* 0x000fe20000000f00 */
[----:B------:R-:W-:Y:S01]  /*1aab0*/  IMAD.MOV.U32 R23, RZ, RZ, R39 ;  /* 0x000000ffff177224 */ /* 0x000fe200078e0027 */
[----:B------:R-:W-:Y:S01]  /*1aac0*/  MOV R34, R128 ;  /* 0x0000008000227202 */ /* 0x000fe20000000f00 */
[----:B------:R-:W-:Y:S02]  /*1aad0*/  IMAD.MOV.U32 R36, RZ, RZ, R35 ;  /* 0x000000ffff247224 */ /* 0x000fe400078e0023 */
[----:B------:R-:W-:Y:S01]  /*1aae0*/  IMAD.MOV.U32 R38, RZ, RZ, R31 ;  /* 0x000000ffff267224 */ /* 0x000fe200078e001f */
[----:B------:R-:W-:Y:S01]  /*1aaf0*/  MOV R31, R131 ;  /* 0x00000083001f7202 */ /* 0x000fe20000000f00 */
[----:B------:R-:W-:-:S02]  /*1ab00*/  IMAD.MOV.U32 R39, RZ, RZ, R30 ;  /* 0x000000ffff277224 */ /* 0x000fc400078e001e */
[----:B------:R-:W-:Y:S02]  /*1ab10*/  IMAD.MOV.U32 R35, RZ, RZ, R129 ;  /* 0x000000ffff237224 */ /* 0x000fe400078e0081 */
[----:B------:R-:W-:Y:S02]  /*1ab20*/  IMAD.MOV.U32 R30, RZ, RZ, R130 ;  /* 0x000000ffff1e7224 */ /* 0x000fe400078e0082 */
[----:B------:R-:W-:Y:S08]  /*1ab30*/  HMMA.1688.F32.TF32 R128, R192, R28, R148 ;  /* 0x0000001cc080723c */ /* 0x000ff00000081094 */
[----:B------:R-:W-:Y:S01]  /*1ab40*/  HMMA.1688.F32.TF32 R136, R188, R4, R156 ;  /* 0x00000004bc88723c */ /* 0x000fe2000008109c */
[----:B------:R-:W-:Y:S04]  /*1ab50*/  STL [R1+0xf9c], R228 ;  /* 0x000f9ce401007387 */ /* 0x000fe80000100800 */
[----:B------:R3:W-:Y:S04]  /*1ab60*/  STL [R1+0xf98], R238 ;  /* 0x000f98ee01007387 */ /* 0x0007e80000100800 */
[----:B------:R4:W-:Y:S04]  /*1ab70*/  STL [R1+0xf94], R237 ;  /* 0x000f94ed01007387 */ /* 0x0009e80000100800 */
[----:B------:R5:W-:Y:S03]  /*1ab80*/  STL [R1+0xf90], R236 ;  /* 0x000f90ec01007387 */ /* 0x000be60000100800 */
[----:B---3--:R-:W-:Y:S01]  /*1ab90*/  IMAD.MOV.U32 R238, RZ, RZ, R129 ;  /* 0x000000ffffee7224 */ /* 0x008fe200078e0081 */
[----:B------:R-:W-:Y:S01]  /*1aba0*/  MOV R129, R37 ;  /* 0x0000002500817202 */ /* 0x000fe20000000f00 */
[----:B------:R-:W-:Y:S01]  /*1abb0*/  IMAD.MOV.U32 R228, RZ, RZ, R128 ;  /* 0x000000ffffe47224 */ /* 0x000fe200078e0080 */
[----:B----4-:R-:W-:Y:S01]  /*1abc0*/  MOV R237, R130 ;  /* 0x0000008200ed7202 */ /* 0x010fe20000000f00 */
[----:B------:R-:W-:-:S02]  /*1abd0*/  IMAD.MOV.U32 R130, RZ, RZ, R38 ;  /* 0x000000ffff827224 */ /* 0x000fc400078e0026 */
[----:B-----5:R-:W-:Y:S02]  /*1abe0*/  IMAD.MOV.U32 R236, RZ, RZ, R131 ;  /* 0x000000ffffec7224 */ /* 0x020fe400078e0083 */
[----:B------:R-:W-:Y:S01]  /*1abf0*/  IMAD.MOV.U32 R131, RZ, RZ, R39 ;  /* 0x000000ffff837224 */ /* 0x000fe200078e0027 */
[----:B------:R-:W-:Y:S01]  /*1ac00*/  MOV R39, R6 ;  /* 0x0000000600277202 */ /* 0x000fe20000000f00 */
[----:B------:R-:W-:Y:S01]  /*1ac10*/  IMAD.MOV.U32 R128, RZ, RZ, R36 ;  /* 0x000000ffff807224 */ /* 0x000fe200078e0024 */
[----:B------:R-:W-:Y:S01]  /*1ac20*/  MOV R36, R11 ;  /* 0x0000000b00247202 */ /* 0x000fe20000000f00 */
[----:B------:R-:W-:Y:S02]  /*1ac30*/  IMAD.MOV.U32 R37, RZ, RZ, R10 ;  /* 0x000000ffff257224 */ /* 0x000fe400078e000a */
[----:B------:R-:W-:Y:S01]  /*1ac40*/  IMAD.MOV.U32 R38, RZ, RZ, R7 ;  /* 0x000000ffff267224 */ /* 0x000fe200078e0007 */
[----:B------:R-:W-:Y:S01]  /*1ac50*/  MOV R7, R205 ;  /* 0x000000cd00077202 */ /* 0x000fe20000000f00 */
[----:B------:R-:W-:Y:S01]  /*1ac60*/  IMAD.MOV.U32 R10, RZ, RZ, R204 ;  /* 0x000000ffff0a7224 */ /* 0x000fe200078e00cc */
[----:B------:R-:W-:Y:S01]  /*1ac70*/  MOV R205, R202 ;  /* 0x000000ca00cd7202 */ /* 0x000fe20000000f00 */
[----:B------:R-:W-:Y:S01]  /*1ac80*/  IMAD.MOV.U32 R6, RZ, RZ, R206 ;  /* 0x000000ffff067224 */ /* 0x000fe200078e00ce */
[----:B------:R-:W-:Y:S01]  /*1ac90*/  MOV R202, R226 ;  /* 0x000000e200ca7202 */ /* 0x000fe20000000f00 */
[----:B------:R-:W-:-:S02]  /*1aca0*/  IMAD.MOV.U32 R204, RZ, RZ, R207 ;  /* 0x000000ffffcc7224 */ /* 0x000fc400078e00cf */
[----:B------:R-:W-:Y:S01]  /*1acb0*/  IMAD.MOV.U32 R206, RZ, RZ, R203 ;  /* 0x000000ffffce7224 */ /* 0x000fe200078e00cb */
[----:B------:R-:W-:Y:S01]  /*1acc0*/  MOV R226, R133 ;  /* 0x0000008500e27202 */ /* 0x000fe20000000f00 */
[----:B------:R-:W-:Y:S02]  /*1acd0*/  IMAD.MOV.U32 R11, RZ, RZ, R239 ;  /* 0x000000ffff0b7224 */ /* 0x000fe400078e00ef */
[----:B------:R-:W-:Y:S02]  /*1ace0*/  IMAD.MOV.U32 R207, RZ, RZ, R227 ;  /* 0x000000ffffcf7224 */ /* 0x000fe400078e00e3 */
[----:B------:R-:W-:Y:S02]  /*1acf0*/  IMAD.MOV.U32 R203, RZ, RZ, R225 ;  /* 0x000000ffffcb7224 */ /* 0x000fe400078e00e1 */
[----:B------:R-:W-:Y:S01]  /*1ad00*/  IMAD.MOV.U32 R225, RZ, RZ, R132 ;  /* 0x000000ffffe17224 */ /* 0x000fe200078e0084 */
[----:B------:R-:W-:Y:S01]  /*1ad10*/  MOV R132, R128 ;  /* 0x0000008000847202 */ /* 0x000fe20000000f00 */
[----:B------:R-:W-:-:S02]  /*1ad20*/  IMAD.MOV.U32 R227, RZ, RZ, R134 ;  /* 0x000000ffffe37224 */ /* 0x000fc400078e0086 */
[----:B------:R-:W-:Y:S01]  /*1ad30*/  IMAD.MOV.U32 R239, RZ, RZ, R135 ;  /* 0x000000ffffef7224 */ /* 0x000fe200078e0087 */
[----:B------:R-:W-:Y:S01]  /*1ad40*/  MOV R135, R131 ;  /* 0x0000008300877202 */ /* 0x000fe20000000f00 */
[----:B------:R-:W-:Y:S02]  /*1ad50*/  IMAD.MOV.U32 R133, RZ, RZ, R129 ;  /* 0x000000ffff857224 */ /* 0x000fe400078e0081 */
[----:B------:R-:W-:Y:S01]  /*1ad60*/  IMAD.MOV.U32 R134, RZ, RZ, R130 ;  /* 0x000000ffff867224 */ /* 0x000fe200078e0082 */
[----:B------:R-:W-:Y:S01]  /*1ad70*/  MOV R130, R38 ;  /* 0x0000002600827202 */ /* 0x000fe20000000f00 */
[----:B------:R-:W-:Y:S02]  /*1ad80*/  IMAD.MOV.U32 R128, RZ, RZ, R36 ;  /* 0x000000ffff807224 */ /* 0x000fe400078e0024 */
        /* <DEDUP_REMOVED lines=10> */
[----:B------:R-:W-:Y:S01]  /*1ae30*/  HMMA.1688.F32.TF32 R136, R188, R8, R160 ;  /* 0x00000008bc88723c */ /* 0x000fe200000810a0 */
[----:B------:R3:W-:Y:S04]  /*1ae40*/  STL [R1+0xfac], R15 ;  /* 0x000fac0f01007387 */ /* 0x0007e80000100800 */
[----:B------:R-:W-:Y:S04]  /*1ae50*/  STL [R1+0xfa8], R14 ;  /* 0x000fa80e01007387 */ /* 0x000fe80000100800 */
[----:B------:R4:W-:Y:S04]  /*1ae60*/  STL [R1+0xfa4], R19 ;  /* 0x000fa41301007387 */ /* 0x0009e80000100800 */
[----:B------:R5:W-:Y:S11]  /*1ae70*/  STL [R1+0xfa0], R18 ;  /* 0x000fa01201007387 */ /* 0x000bf60000100800 */
[----:B---3--:R-:W-:Y:S01]  /*1ae80*/  IMAD.MOV.U32 R15, RZ, RZ, R136 ;  /* 0x000000ffff0f7224 */ /* 0x008fe200078e0088 */
[----:B----4-:R-:W-:Y:S01]  /*1ae90*/  MOV R19, R138 ;  /* 0x0000008a00137202 */ /* 0x010fe20000000f00 */
[----:B------:R-:W-:-:S02]  /*1aea0*/  IMAD.MOV.U32 R14, RZ, RZ, R137 ;  /* 0x000000ffff0e7224 */ /* 0x000fc400078e0089 */
[----:B-----5:R-:W-:Y:S02]  /*1aeb0*/  IMAD.MOV.U32 R18, RZ, RZ, R139 ;  /* 0x000000ffff127224 */ /* 0x020fe400078e008b */
[----:B------:R-:W-:Y:S01]  /*1aec0*/  HMMA.1688.F32.TF32 R136, R188, R12, R164 ;  /* 0x0000000cbc88723c */ /* 0x000fe200000810a4 */
[----:B------:R3:W-:Y:S04]  /*1aed0*/  STL [R1+0xfbc], R224 ;  /* 0x000fbce001007387 */ /* 0x0007e80000100800 */
[----:B------:R4:W-:Y:S04]  /*1aee0*/  STL [R1+0xfb8], R231 ;  /* 0x000fb8e701007387 */ /* 0x0009e80000100800 */
[----:B------:R5:W-:Y:S04]  /*1aef0*/  STL [R1+0xfb4], R230 ;  /* 0x000fb4e601007387 */ /* 0x000be80000100800 */
[----:B------:R1:W-:Y:S11]  /*1af00*/  STL [R1+0xfb0], R229 ;  /* 0x000fb0e501007387 */ /* 0x0003f60000100800 */
[----:B---3--:R-:W-:Y:S01]  /*1af10*/  IMAD.MOV.U32 R224, RZ, RZ, R136 ;  /* 0x000000ffffe07224 */ /* 0x008fe200078e0088 */
[----:B----4-:R-:W-:Y:S01]  /*1af20*/  MOV R231, R137 ;  /* 0x0000008900e77202 */ /* 0x010fe20000000f00 */
[----:B-----5:R-:W-:-:S02]  /*1af30*/  IMAD.MOV.U32 R230, RZ, RZ, R138 ;  /* 0x000000ffffe67224 */ /* 0x020fc400078e008a */
[----:B-1----:R-:W-:Y:S02]  /*1af40*/  IMAD.MOV.U32 R229, RZ, RZ, R139 ;  /* 0x000000ffffe57224 */ /* 0x002fe400078e008b */
[C---:B------:R-:W-:Y:S01]  /*1af50*/  HMMA.1688.F32.TF32 R136, R188.reuse, R16, R168 ;  /* 0x00000010bc88723c */ /* 0x040fe200000810a8 */
[----:B------:R1:W-:Y:S04]  /*1af60*/  STL [R1+0xfcc], R23 ;  /* 0x000fcc1701007387 */ /* 0x0003e80000100800 */
[----:B------:R3:W-:Y:S04]  /*1af70*/  STL [R1+0xfc8], R22 ;  /* 0x000fc81601007387 */ /* 0x0007e80000100800 */
[----:B------:R-:W-:Y:S04]  /*1af80*/  STL [R1+0xfc4], R27 ;  /* 0x000fc41b01007387 */ /* 0x000fe80000100800 */
[----:B------:R4:W-:Y:S01]  /*1af90*/  STL [R1+0xfc0], R26 ;  /* 0x000fc01a01007387 */ /* 0x0009e20000100800 */
[C---:B------:R-:W-:Y:S01]  /*1afa0*/  HMMA.1688.F32.TF32 R140, R188.reuse, R24, R176 ;  /* 0x00000018bc8c723c */ /* 0x040fe200000810b0 */
[----:B------:R-:W-:Y:S01]  /*1afb0*/  IMAD.MOV.U32 R149, RZ, RZ, R65 ;  /* 0x000000ffff957224 */ /* 0x000fe200078e0041 */
[----:B------:R-:W-:Y:S01]  /*1afc0*/  MOV R148, R235 ;  /* 0x000000eb00947202 */ /* 0x000fe20000000f00 */
[----:B------:R-:W-:Y:S04]  /*1afd0*/  LDS R168, [R3+0x10500] ;  /* 0x0105000003a87984 */ /* 0x000fe80000000800 */
[----:B------:R-:W-:Y:S03]  /*1afe0*/  LDS R170, [R3+0x12500] ;  /* 0x0125000003aa7984 */ /* 0x000fe60000000800 */
[----:B-1----:R-:W-:Y:S01]  /*1aff0*/  MOV R23, R136 ;  /* 0x0000008800177202 */ /* 0x002fe20000000f00 */
[----:B---3--:R-:W-:Y:S01]  /*1b000*/  IMAD.MOV.U32 R22, RZ, RZ, R137 ;  /* 0x000000ffff167224 */ /* 0x008fe200078e0089 */
[----:B----4-:R-:W-:Y:S01]  /*1b010*/  MOV R26, R139 ;  /* 0x0000008b001a7202 */ /* 0x010fe20000000f00 */
[----:B------:R-:W-:Y:S01]  /*1b020*/  IMAD.MOV.U32 R27, RZ, RZ, R138 ;  /* 0x000000ffff1b7224 */ /* 0x000fe200078e008a */
[----:B------:R-:W-:Y:S01]  /*1b030*/  STL [R1+0xfdc], R31 ;  /* 0x000fdc1f01007387 */ /* 0x000fe20000100800 */
[----:B------:R-:W-:Y:S03]  /*1b040*/  HMMA.1688.F32.TF32 R136, R188, R20, R172 ;  /* 0x00000014bc88723c */ /* 0x000fe600000810ac */
[----:B------:R-:W-:Y:S04]  /*1b050*/  STL [R1+0xfd8], R30 ;  /* 0x000fd81e01007387 */ /* 0x000fe80000100800 */
[----:B------:R-:W-:Y:S04]  /*1b060*/  STL [R1+0xfd4], R35 ;  /* 0x000fd42301007387 */ /* 0x000fe80000100800 */
[----:B------:R1:W-:Y:S04]  /*1b070*/  STL [R1+0xfd0], R34 ;  /* 0x000fd02201007387 */ /* 0x0003e80000100800 */
[----:B------:R-:W-:Y:S04]  /*1b080*/  LDS R235, [R0+0x12700] ;  /* 0x0127000000eb7984 */ /* 0x000fe80000000800 */
[----:B------:R-:W-:Y:S04]  /*1b090*/  LDS R169, [R0+0x10500] ;  /* 0x0105000000a97984 */ /* 0x000fe80000000800 */
[----:B------:R-:W-:Y:S01]  /*1b0a0*/  LDS R171, [R0+0x12500] ;  /* 0x0125000000ab7984 */ /* 0x000fe20000000800 */
[----:B-1----:R-:W-:Y:S01]  /*1b0b0*/  IMAD.MOV.U32 R34, RZ, RZ, R139 ;  /* 0x000000ffff227224 */ /* 0x002fe200078e008b */
[----:B------:R-:W-:Y:S01]  /*1b0c0*/  MOV R139, R133 ;  /* 0x00000085008b7202 */ /* 0x000fe20000000f00 */
[----:B------:R-:W-:Y:S01]  /*1b0d0*/  IMAD.MOV.U32 R133, RZ, RZ, R135 ;  /* 0x000000ffff857224 */ /* 0x000fe200078e0087 */
[----:B------:R-:W-:Y:S01]  /*1b0e0*/  MOV R35, R138 ;  /* 0x0000008a00237202 */ /* 0x000fe20000000f00 */
[----:B------:R-:W-:Y:S01]  /*1b0f0*/  IMAD.MOV.U32 R138, RZ, RZ, R132 ;  /* 0x000000ffff8a7224 */ /* 0x000fe200078e0084 */
[----:B------:R-:W-:Y:S01]  /*1b100*/  MOV R135, R128 ;  /* 0x0000008000877202 */ /* 0x000fe20000000f00 */
[----:B------:R-:W-:Y:S01]  /*1b110*/  IMAD.MOV.U32 R132, RZ, RZ, R134 ;  /* 0x000000ffff847224 */ /* 0x000fe200078e0086 */
[----:B------:R-:W-:Y:S01]  /*1b120*/  MOV R134, R131 ;  /* 0x0000008300867202 */ /* 0x000fe20000000f00 */
[----:B------:R-:W-:-:S02]  /*1b130*/  IMAD.MOV.U32 R128, RZ, RZ, R129 ;  /* 0x000000ffff807224 */ /* 0x000fc400078e0081 */
[----:B------:R-:W-:Y:S02]  /*1b140*/  IMAD.MOV.U32 R129, RZ, RZ, R130 ;  /* 0x000000ffff817224 */ /* 0x000fe400078e0082 */
        /* <DEDUP_REMOVED lines=23> */
[----:B------:R1:W-:Y:S01]  /*1b2c0*/  STL.64 [R1], R140 ;  /* 0x0000008c01007387 */ /* 0x0003e20000100a00 */
[----:B------:R-:W-:-:S02]  /*1b2d0*/  IMAD.MOV.U32 R147, RZ, RZ, R139 ;  /* 0x000000ffff937224 */ /* 0x000fc400078e008b */
[----:B------:R-:W-:Y:S01]  /*1b2e0*/  IMAD.MOV.U32 R139, RZ, RZ, R205 ;  /* 0x000000ffff8b7224 */ /* 0x000fe200078e00cd */
[----:B------:R-:W-:Y:S02]  /*1b2f0*/  MOV R205, R203 ;  /* 0x000000cb00cd7202 */ /* 0x000fe40000000f00 */
[----:B------:R-:W-:Y:S01]  /*1b300*/  MOV R146, R138 ;  /* 0x0000008a00927202 */ /* 0x000fe20000000f00 */
[----:B------:R-:W-:Y:S01]  /*1b310*/  IMAD.MOV.U32 R138, RZ, RZ, R204 ;  /* 0x000000ffff8a7224 */ /* 0x000fe200078e00cc */
[----:B------:R-:W-:Y:S02]  /*1b320*/  MOV R203, R40 ;  /* 0x0000002800cb7202 */ /* 0x000fe40000000f00 */
[----:B-1----:R-:W-:Y:S01]  /*1b330*/  MOV R141, R133 ;  /* 0x00000085008d7202 */ /* 0x002fe20000000f00 */
[----:B------:R-:W-:Y:S01]  /*1b340*/  IMAD.MOV.U32 R140, RZ, RZ, R132 ;  /* 0x000000ffff8c7224 */ /* 0x000fe200078e0084 */
[----:B------:R-:W-:Y:S01]  /*1b350*/  MOV R132, R206 ;  /* 0x000000ce00847202 */ /* 0x000fe20000000f00 */
[----:B------:R-:W-:Y:S01]  /*1b360*/  IMAD.MOV.U32 R133, RZ, RZ, R207 ;  /* 0x000000ffff857224 */ /* 0x000fe200078e00cf */
[----:B------:R-:W3:Y:S01]  /*1b370*/  LDL.LU R40, [R1+0x1074] ;  /* 0x0010740001287983 */ /* 0x000ee20000300800 */
[----:B------:R-:W-:-:S02]  /*1b380*/  IMAD.MOV.U32 R207, RZ, RZ, R232 ;  /* 0x000000ffffcf7224 */ /* 0x000fc400078e00e8 */
[----:B------:R-:W-:Y:S02]  /*1b390*/  IMAD.MOV.U32 R206, RZ, RZ, R233 ;  /* 0x000000ffffce7224 */ /* 0x000fe400078e00e9 */
[----:B------:R-:W-:Y:S02]  /*1b3a0*/  IMAD.MOV.U32 R232, RZ, RZ, R41 ;  /* 0x000000ffffe87224 */ /* 0x000fe400078e0029 */
[----:B------:R-:W-:Y:S01]  /*1b3b0*/  IMAD.MOV.U32 R204, RZ, RZ, R202 ;  /* 0x000000ffffcc7224 */ /* 0x000fe200078e00ca */
[----:B------:R-:W3:Y:S01]  /*1b3c0*/  LDL.LU R41, [R1+0x1070] ;  /* 0x0010700001297983 */ /* 0x000ee20000300800 */
[----:B------:R-:W-:Y:S01]  /*1b3d0*/  IMAD.MOV.U32 R233, RZ, RZ, R42 ;  /* 0x000000ffffe97224 */ /* 0x000fe200078e002a */
[----:B------:R-:W-:Y:S02]  /*1b3e0*/  MOV R202, R43 ;  /* 0x0000002b00ca7202 */ /* 0x000fe40000000f00 */
[----:B------:R-:W3:Y:S04]  /*1b3f0*/  LDL.LU R42, [R1+0x106c] ;  /* 0x00106c00012a7983 */ /* 0x000ee80000300800 */
[----:B------:R-:W3:Y:S04]  /*1b400*/  LDL.LU R43, [R1+0x1068] ;  /* 0x00106800012b7983 */ /* 0x000ee80000300800 */
[----:B------:R1:W-:Y:S04]  /*1b410*/  STL.64 [R1+0xe58], R38 ;  /* 0x000e582601007387 */ /* 0x0003e80000100a00 */
[----:B------:R4:W-:Y:S01]  /*1b420*/  STL.64 [R1+0xe50], R36 ;  /* 0x000e502401007387 */ /* 0x0009e20000100a00 */
[----:B-1----:R-:W-:Y:S01]  /*1b430*/  MOV R38, R140 ;  /* 0x0000008c00267202 */ /* 0x002fe20000000f00 */
[----:B------:R-:W-:-:S02]  /*1b440*/  IMAD.MOV.U32 R39, RZ, RZ, R141 ;  /* 0x000000ffff277224 */ /* 0x000fc400078e008d */
[----:B----4-:R-:W-:Y:S02]  /*1b450*/  IMAD.MOV.U32 R36, RZ, RZ, R146 ;  /* 0x000000ffff247224 */ /* 0x010fe400078e0092 */
[----:B------:R-:W-:Y:S01]  /*1b460*/  IMAD.MOV.U32 R37, RZ, RZ, R147 ;  /* 0x000000ffff257224 */ /* 0x000fe200078e0093 */
[----:B------:R-:W-:Y:S01]  /*1b470*/  MOV R147, R143 ;  /* 0x0000008f00937202 */ /* 0x000fe20000000f00 */
[----:B------:R-:W-:Y:S01]  /*1b480*/  IMAD.MOV.U32 R146, RZ, RZ, R142 ;  /* 0x000000ffff927224 */ /* 0x000fe200078e008e */
[----:B------:R-:W-:Y:S01]  /*1b490*/  MOV R142, R138 ;  /* 0x0000008a008e7202 */ /* 0x000fe20000000f00 */
[----:B------:R-:W-:Y:S02]  /*1b4a0*/  IMAD.MOV.U32 R140, RZ, RZ, R136 ;  /* 0x000000ffff8c7224 */ /* 0x000fe400078e0088 */
[----:B------:R-:W-:Y:S02]  /*1b4b0*/  IMAD.MOV.U32 R143, RZ, RZ, R139 ;  /* 0x000000ffff8f7224 */ /* 0x000fe400078e008b */
[----:B------:R-:W-:-:S02]  /*1b4c0*/  IMAD.MOV.U32 R138, RZ, RZ, R196 ;  /* 0x000000ffff8a7224 */ /* 0x000fc400078e00c4 */
[----:B------:R-:W-:Y:S01]  /*1b4d0*/  IMAD.MOV.U32 R141, RZ, RZ, R137 ;  /* 0x000000ffff8d7224 */ /* 0x000fe200078e0089 */
[----:B------:R-:W-:Y:S01]  /*1b4e0*/  MOV R137, R133 ;  /* 0x0000008500897202 */ /* 0x000fe20000000f00 */
[----:B------:R-:W-:Y:S01]  /*1b4f0*/  IMAD.MOV.U32 R136, RZ, RZ, R132 ;  /* 0x000000ffff887224 */ /* 0x000fe200078e0084 */
[----:B------:R-:W-:Y:S01]  /*1b500*/  MOV R132, R198 ;  /* 0x000000c600847202 */ /* 0x000fe20000000f00 */
[----:B------:R-:W-:Y:S01]  /*1b510*/  IMAD.MOV.U32 R139, RZ, RZ, R197 ;  /* 0x000000ffff8b7224 */ /* 0x000fe200078e00c5 */
[----:B------:R-:W-:Y:S01]  /*1b520*/  MOV R197, R45 ;  /* 0x0000002d00c57202 */ /* 0x000fe20000000f00 */
[----:B------:R-:W-:Y:S02]  /*1b530*/  IMAD.MOV.U32 R196, RZ, RZ, R44 ;  /* 0x000000ffffc47224 */ /* 0x000fe400078e002c */
[----:B------:R-:W4:Y:S01]  /*1b540*/  LDL.LU R44, [R1+0x1064] ;  /* 0x00106400012c7983 */ /* 0x000f220000300800 */
[----:B------:R-:W-:Y:S02]  /*1b550*/  IMAD.MOV.U32 R133, RZ, RZ, R199 ;  /* 0x000000ffff857224 */ /* 0x000fe400078e00c7 */
[----:B------:R-:W-:Y:S01]  /*1b560*/  IMAD.MOV.U32 R198, RZ, RZ, R46 ;  /* 0x000000ffffc67224 */ /* 0x000fe200078e002e */
[----:B------:R-:W4:Y:S01]  /*1b570*/  LDL.LU R45, [R1+0x1060] ;  /* 0x00106000012d7983 */ /* 0x000f220000300800 */
[----:B------:R-:W-:-:S03]  /*1b580*/  IMAD.MOV.U32 R199, RZ, RZ, R47 ;  /* 0x000000ffffc77224 */ /* 0x000fc600078e002f */
[----:B------:R-:W4:Y:S04]  /*1b590*/  LDL.LU R46, [R1+0x105c] ;  /* 0x00105c00012e7983 */ /* 0x000f280000300800 */
[----:B------:R-:W4:Y:S01]  /*1b5a0*/  LDL.LU R47, [R1+0x1058] ;  /* 0x00105800012f7983 */ /* 0x000f220000300800 */
[----:B---3--:R-:W-:Y:S11]  /*1b5b0*/  HMMA.1688.F32.TF32 R40, R188, R32, R40 ;  /* 0x00000020bc28723c */ /* 0x008ff60000081028 */
[----:B------:R-:W-:Y:S11]  /*1b5c0*/  @!UPT UIADD3 URZ, URZ, URZ, URZ ;  /* 0x0000003f3f3ff290 */ /* 0x000ff6000fffe03f */
[----:B------:R-:W-:Y:S01]  /*1b5d0*/  @!UPT UIADD3 URZ, URZ, URZ, URZ ;  /* 0x0000003f3f3ff290 */ /* 0x000fe2000fffe03f */
[----:B------:R1:W-:Y:S04]  /*1b5e0*/  STL.64 [R1+0xe68], R42 ;  /* 0x000e682a01007387 */ /* 0x0003e80000100a00 */
[----:B------:R3:W-:Y:S01]  /*1b5f0*/  STL.64 [R1+0xe60], R40 ;  /* 0x000e602801007387 */ /* 0x0007e20000100a00 */
[----:B-1----:R-:W-:Y:S01]  /*1b600*/  IMAD.MOV.U32 R42, RZ, RZ, R140 ;  /* 0x000000ffff2a7224 */ /* 0x002fe200078e008c */
[----:B----4-:R-:W-:Y:S01]  /*1b610*/  HMMA.1688.F32.TF32 R44, R184, R4, R44 ;  /* 0x00000004b82c723c */ /* 0x010fe2000008102c */
[----:B---3--:R-:W-:Y:S01]  /*1b620*/  MOV R40, R146 ;  /* 0x0000009200287202 */ /* 0x008fe20000000f00 */
[----:B------:R-:W-:Y:S02]  /*1b630*/  IMAD.MOV.U32 R41, RZ, RZ, R147 ;  /* 0x000000ffff297224 */ /* 0x000fe400078e0093 */
[----:B------:R-:W-:Y:S01]  /*1b640*/  IMAD.MOV.U32 R146, RZ, RZ, R142 ;  /* 0x000000ffff927224 */ /* 0x000fe200078e008e */
        /* <DEDUP_REMOVED lines=9> */
[----:B------:R-:W-:Y:S02]  /*1b6e0*/  IMAD.MOV.U32 R134, RZ, RZ, R78 ;  /* 0x000000ffff867224 */ /* 0x000fe400078e004e */
[----:B------:R-:W-:Y:S01]  /*1b6f0*/  IMAD.MOV.U32 R137, RZ, RZ, R133 ;  /* 0x000000ffff897224 */ /* 0x000fe200078e0085 */
[----:B------:R-:W2:Y:S01]  /*1b700*/  LDL.LU R78, [R1+0x1054] ;  /* 0x00105400014e7983 */ /* 0x000ea20000300800 */
[----:B------:R-:W-:Y:S01]  /*1b710*/  IMAD.MOV.U32 R132, RZ, RZ, R128 ;  /* 0x000000ffff847224 */ /* 0x000fe200078e0080 */
[----:B------:R-:W-:Y:S01]  /*1b720*/  MOV R133, R129 ;  /* 0x0000008100857202 */ /* 0x000fe20000000f00 */
[----:B------:R-:W-:Y:S01]  /*1b730*/  IMAD.MOV.U32 R135, RZ, RZ, R79 ;  /* 0x000000ffff877224 */ /* 0x000fe200078e004f */
[----:B------:R-:W-:Y:S01]  /*1b740*/  MOV R128, R72 ;  /* 0x0000004800807202 */ /* 0x000fe20000000f00 */
[----:B------:R-:W2:Y:S01]  /*1b750*/  LDL.LU R79, [R1+0x1050] ;  /* 0x00105000014f7983 */ /* 0x000ea20000300800 */
[----:B------:R-:W-:Y:S01]  /*1b760*/  IMAD.MOV.U32 R129, RZ, RZ, R48 ;  /* 0x000000ffff817224 */ /* 0x000fe200078e0030 */
[----:B------:R-:W-:-:S02]  /*1b770*/  MOV R150, R142 ;  /* 0x0000008e00967202 */ /* 0x000fc40000000f00 */
[----:B------:R-:W3:Y:S01]  /*1b780*/  LDL.LU R72, [R1+0x104c] ;  /* 0x00104c0001487983 */ /* 0x000ee20000300800 */
[----:B------:R-:W-:Y:S01]  /*1b790*/  IMAD.MOV.U32 R151, RZ, RZ, R143 ;  /* 0x000000ffff977224 */ /* 0x000fe200078e008f */
[----:B------:R-:W-:Y:S01]  /*1b7a0*/  MOV R143, R135 ;  /* 0x00000087008f7202 */ /* 0x000fe20000000f00 */
[----:B------:R-:W-:Y:S01]  /*1b7b0*/  IMAD.MOV.U32 R142, RZ, RZ, R134 ;  /* 0x000000ffff8e7224 */ /* 0x000fe200078e0086 */
[----:B------:R-:W4:Y:S01]  /*1b7c0*/  LDL.LU R48, [R1+0x1048] ;  /* 0x0010480001307983 */ /* 0x000f220000300800 */
[----:B------:R-:W-:Y:S02]  /*1b7d0*/  IMAD.MOV.U32 R144, RZ, RZ, R136 ;  /* 0x000000ffff907224 */ /* 0x000fe400078e0088 */
[----:B------:R-:W-:Y:S01]  /*1b7e0*/  IMAD.MOV.U32 R134, RZ, RZ, R49 ;  /* 0x000000ffff867224 */ /* 0x000fe200078e0031 */
[----:B------:R-:W-:Y:S01]  /*1b7f0*/  STL.64 [R1+0xe78], R46 ;  /* 0x000e782e01007387 */ /* 0x000fe20000100a00 */
[----:B------:R-:W-:Y:S01]  /*1b800*/  IMAD.MOV.U32 R136, RZ, RZ, R128 ;  /* 0x000000ffff887224 */ /* 0x000fe200078e0080 */
[----:B------:R-:W-:Y:S01]  /*1b810*/  MOV R128, R51 ;  /* 0x0000003300807202 */ /* 0x000fe20000000f00 */
[----:B------:R-:W-:Y:S01]  /*1b820*/  IMAD.MOV.U32 R135, RZ, RZ, R50 ;  /* 0x000000ffff877224 */ /* 0x000fe200078e0032 */
[----:B------:R1:W-:Y:S04]  /*1b830*/  STL.64 [R1+0xe70], R44 ;  /* 0x000e702c01007387 */ /* 0x0003e80000100a00 */
[----:B------:R-:W4:Y:S04]  /*1b840*/  LDL.LU R49, [R1+0x1044] ;  /* 0x0010440001317983 */ /* 0x000f280000300800 */
[----:B------:R-:W4:Y:S04]  /*1b850*/  LDL.LU R50, [R1+0x1040] ;  /* 0x0010400001327983 */ /* 0x000f280000300800 */
[----:B------:R-:W4:Y:S01]  /*1b860*/  LDL.LU R51, [R1+0x103c] ;  /* 0x00103c0001337983 */ /* 0x000f220000300800 */
[----:B-1----:R-:W-:Y:S01]  /*1b870*/  MOV R45, R147 ;  /* 0x00000093002d7202 */ /* 0x002fe20000000f00 */
        /* <DEDUP_REMOVED lines=19> */
[----:B------:R-:W3:Y:S01]  /*1b9b0*/  LDL.LU R73, [R1+0x1038] ;  /* 0x0010380001497983 */ /* 0x000ee20000300800 */
[----:B------:R-:W-:Y:S01]  /*1b9c0*/  IMAD.MOV.U32 R147, RZ, RZ, R142 ;  /* 0x000000ffff937224 */ /* 0x000fe200078e008e */
[----:B------:R-:W-:Y:S01]  /*1b9d0*/  MOV R143, R138 ;  /* 0x0000008a008f7202 */ /* 0x000fe20000000f00 */
        /* <DEDUP_REMOVED lines=9> */
[----:B------:R-:W5:Y:S01]  /*1ba70*/  LDL.LU R52, [R1+0x102c] ;  /* 0x00102c0001347983 */ /* 0x000f620000300800 */
[----:B------:R-:W-:Y:S01]  /*1ba80*/  IMAD.MOV.U32 R135, RZ, RZ, R130 ;  /* 0x000000ffff877224 */ /* 0x000fe200078e0082 */
[----:B------:R-:W-:Y:S01]  /*1ba90*/  MOV R128, R131 ;  /* 0x0000008300807202 */ /* 0x000fe20000000f00 */
[----:B------:R-:W-:Y:S01]  /*1baa0*/  IMAD.MOV.U32 R130, RZ, RZ, R201 ;  /* 0x000000ffff827224 */ /* 0x000fe200078e00c9 */
[----:B------:R-:W5:Y:S01]  /*1bab0*/  LDL.LU R53, [R1+0x1028] ;  /* 0x0010280001357983 */ /* 0x000f620000300800 */
[----:B------:R-:W-:Y:S01]  /*1bac0*/  MOV R131, R202 ;  /* 0x000000ca00837202 */ /* 0x000fe20000000f00 */
[----:B------:R-:W-:Y:S01]  /*1bad0*/  IMAD.MOV.U32 R201, RZ, RZ, R232 ;  /* 0x000000ffffc97224 */ /* 0x000fe200078e00e8 */
[----:B------:R-:W-:Y:S01]  /*1bae0*/  MOV R202, R233 ;  /* 0x000000e900ca7202 */ /* 0x000fe20000000f00 */
[----:B------:R-:W-:Y:S01]  /*1baf0*/  IMAD.MOV.U32 R232, RZ, RZ, R54 ;  /* 0x000000ffffe87224 */ /* 0x000fe200078e0036 */
[----:B------:R-:W-:Y:S01]  /*1bb00*/  MOV R233, R55 ;  /* 0x0000003700e97202 */ /* 0x000fe20000000f00 */
[----:B----4-:R-:W-:Y:S11]  /*1bb10*/  HMMA.1688.F32.TF32 R48, R184, R8, R48 ;  /* 0x00000008b830723c */ /* 0x010ff60000081030 */
[----:B------:R-:W-:Y:S11]  /*1bb20*/  @!UPT UIADD3 URZ, URZ, URZ, URZ ;  /* 0x0000003f3f3ff290 */ /* 0x000ff6000fffe03f */
[----:B------:R-:W-:Y:S01]  /*1bb30*/  @!UPT UIADD3 URZ, URZ, URZ, URZ ;  /* 0x0000003f3f3ff290 */ /* 0x000fe2000fffe03f */
[----:B------:R-:W-:Y:S04]  /*1bb40*/  STL.64 [R1+0xe88], R50 ;  /* 0x000e883201007387 */ /* 0x000fe80000100a00 */
[----:B------:R1:W-:Y:S04]  /*1bb50*/  STL.64 [R1+0xe80], R48 ;  /* 0x000e803001007387 */ /* 0x0003e80000100a00 */
[----:B------:R-:W5:Y:S04]  /*1bb60*/  LDL.LU R54, [R1+0x1024] ;  /* 0x0010240001367983 */ /* 0x000f680000300800 */
[----:B------:R-:W5:Y:S01]  /*1bb70*/  LDL.LU R55, [R1+0x1020] ;  /* 0x0010200001377983 */ /* 0x000f620000300800 */
[----:B------:R-:W-:-:S02]  /*1bb80*/  IMAD.MOV.U32 R195, RZ, RZ, R141 ;  /* 0x000000ffffc37224 */ /* 0x000fc400078e008d */
[----:B------:R-:W-:Y:S02]  /*1bb90*/  IMAD.MOV.U32 R141, RZ, RZ, R136 ;  /* 0x000000ffff8d7224 */ /* 0x000fe400078e0088 */
[----:B------:R-:W-:Y:S02]  /*1bba0*/  IMAD.MOV.U32 R136, RZ, RZ, R139 ;  /* 0x000000ffff887224 */ /* 0x000fe400078e008b */
[----:B------:R-:W-:Y:S02]  /*1bbb0*/  IMAD.MOV.U32 R139, RZ, RZ, R134 ;  /* 0x000000ffff8b7224 */ /* 0x000fe400078e0086 */
[----:B------:R-:W-:Y:S02]  /*1bbc0*/  IMAD.MOV.U32 R134, RZ, RZ, R129 ;  /* 0x000000ffff867224 */ /* 0x000fe400078e0081 */
[----:B------:R-:W-:Y:S02]  /*1bbd0*/  IMAD.MOV.U32 R129, RZ, RZ, R200 ;  /* 0x000000ffff817224 */ /* 0x000fe400078e00c8 */
[----:B------:R-:W-:-:S02]  /*1bbe0*/  IMAD.MOV.U32 R200, RZ, RZ, R203 ;  /* 0x000000ffffc87224 */ /* 0x000fc400078e00cb */
[----:B------:R-:W-:Y:S02]  /*1bbf0*/  IMAD.MOV.U32 R203, RZ, RZ, R234 ;  /* 0x000000ffffcb7224 */ /* 0x000fe400078e00ea */
[----:B------:R-:W-:Y:S01]  /*1bc00*/  IMAD.MOV.U32 R234, RZ, RZ, R68 ;  /* 0x000000ffffea7224 */ /* 0x000fe200078e0044 */
[----:B------:R-:W-:Y:S01]  /*1bc10*/  MOV R189, R70 ;  /* 0x0000004600bd7202 */ /* 0x000fe20000000f00 */
[----:B------:R-:W4:Y:S01]  /*1bc20*/  LDL.LU R68, [R1+0x101c] ;  /* 0x00101c0001447983 */ /* 0x000f220000300800 */
[----:B------:R-:W-:Y:S02]  /*1bc30*/  IMAD.MOV.U32 R188, RZ, RZ, R69 ;  /* 0x000000ffffbc7224 */ /* 0x000fe400078e0045 */
[----:B------:R-:W-:Y:S01]  /*1bc40*/  IMAD.MOV.U32 R190, RZ, RZ, R71 ;  /* 0x000000ffffbe7224 */ /* 0x000fe200078e0047 */
[----:B------:R-:W4:Y:S01]  /*1bc50*/  LDL.LU R69, [R1+0x1018] ;  /* 0x0010180001457983 */ /* 0x000f220000300800 */
[----:B------:R-:W-:-:S03]  /*1bc60*/  IMAD.MOV.U32 R191, RZ, RZ, R64 ;  /* 0x000000ffffbf7224 */ /* 0x000fc600078e0040 */
[----:B------:R-:W4:Y:S01]  /*1bc70*/  LDL.LU R70, [R1+0x1014] ;  /* 0x0010140001467983 */ /* 0x000f220000300800 */
[----:B-1----:R-:W-:-:S03]  /*1bc80*/  MOV R48, R150 ;  /* 0x0000009600307202 */ /* 0x002fc60000000f00 */
[----:B------:R-:W4:Y:S01]  /*1bc90*/  LDL.LU R71, [R1+0x1010] ;  /* 0x0010100001477983 */ /* 0x000f220000300800 */
[----:B------:R-:W-:-:S03]  /*1bca0*/  IMAD.MOV.U32 R49, RZ, RZ, R151 ;  /* 0x000000ffff317224 */ /* 0x000fc600078e0097 */
[----:B------:R-:W2:Y:S01]  /*1bcb0*/  LDL.LU R64, [R1+0x100c] ;  /* 0x00100c0001407983 */ /* 0x000ea20000300800 */
[----:B------:R-:W-:Y:S01]  /*1bcc0*/  IMAD.MOV.U32 R150, RZ, RZ, R66 ;  /* 0x000000ffff967224 */ /* 0x000fe200078e0042 */
[----:B------:R-:W-:Y:S01]  /*1bcd0*/  MOV R151, R67 ;  /* 0x0000004300977202 */ /* 0x000fe20000000f00 */
        /* <DEDUP_REMOVED lines=14> */
[----:B------:R-:W-:Y:S01]  /*1bdc0*/  MOV R177, R132 ;  /* 0x0000008400b17202 */ /* 0x000fe20000000f00 */
[----:B------:R-:W-:Y:S01]  /*1bdd0*/  IMAD.MOV.U32 R178, RZ, RZ, R133 ;  /* 0x000000ffffb27224 */ /* 0x000fe200078e0085 */
[----:B------:R-:W-:Y:S01]  /*1bde0*/  MOV R160, R135 ;  /* 0x0000008700a07202 */ /* 0x000fe20000000f00 */
[----:B------:R-:W-:Y:S01]  /*1bdf0*/  IMAD.MOV.U32 R179, RZ, RZ, R134 ;  /* 0x000000ffffb37224 */ /* 0x000fe200078e0086 */
[----:B-----5:R-:W-:Y:S11]  /*1be00*/  HMMA.1688.F32.TF32 R52, R184, R12, R52 ;  /* 0x0000000cb834723c */ /* 0x020ff60000081034 */
[----:B------:R-:W-:Y:S11]  /*1be10*/  @!UPT UIADD3 URZ, URZ, URZ, URZ ;  /* 0x0000003f3f3ff290 */ /* 0x000ff6000fffe03f */
[----:B------:R-:W-:Y:S01]  /*1be20*/  @!UPT UIADD3 URZ, URZ, URZ, URZ ;  /* 0x0000003f3f3ff290 */ /* 0x000fe2000fffe03f */
[----:B------:R-:W-:Y:S04]  /*1be30*/  STL.64 [R1+0xe98], R54 ;  /* 0x000e983601007387 */ /* 0x000fe80000100a00 */
[----:B------:R1:W-:Y:S04]  /*1be40*/  STL.64 [R1+0xe90], R52 ;  /* 0x000e903401007387 */ /* 0x0003e80000100a00 */
[----:B------:R-:W5:Y:S04]  /*1be50*/  LDL.LU R65, [R1+0x1008] ;  /* 0x0010080001417983 */ /* 0x000f680000300800 */
[----:B------:R-:W5:Y:S04]  /*1be60*/  LDL.LU R66, [R1+0x1004] ;  /* 0x0010040001427983 */ /* 0x000f680000300800 */
[----:B------:R-:W5:Y:S01]  /*1be70*/  LDL.LU R67, [R1+0x1000] ;  /* 0x0010000001437983 */ /* 0x000f620000300800 */
[----:B-1----:R-:W-:Y:S01]  /*1be80*/  MOV R52, R147 ;  /* 0x0000009300347202 */ /* 0x002fe20000000f00 */
[----:B------:R-:W-:-:S02]  /*1be90*/  IMAD.MOV.U32 R147, RZ, RZ, R56 ;  /* 0x000000ffff937224 */ /* 0x000fc400078e0038 */
        /* <DEDUP_REMOVED lines=20> */
[----:B------:R-:W-:Y:S04]  /*1bfe0*/  LDS R202, [R3+0x12600] ;  /* 0x0126000003ca7984 */ /* 0x000fe80000000800 */
[----:B------:R-:W-:Y:S04]  /*1bff0*/  LDS R201, [R0+0x10600] ;  /* 0x0106000000c97984 */ /* 0x000fe80000000800 */
[----:B------:R-:W1:Y:S04]  /*1c000*/  LDS R203, [R0+0x12600] ;  /* 0x0126000000cb7984 */ /* 0x000e680000000800 */
[----:B------:R-:W-:Y:S04]  /*1c010*/  LDS R232, [R3+0x10700] ;  /* 0x0107000003e87984 */ /* 0x000fe80000000800 */
[----:B------:R-:W-:Y:S04]  /*1c020*/  LDS R234, [R3+0x12700] ;  /* 0x0127000003ea7984 */ /* 0x000fe80000000800 */
[----:B------:R-:W1:Y:S01]  /*1c030*/  LDS R233, [R0+0x10700] ;  /* 0x0107000000e97984 */ /* 0x000e620000000800 */
[----:B------:R-:W-:Y:S01]  /*1c040*/  IMAD.MOV.U32 R181, RZ, RZ, R136 ;  /* 0x000000ffffb57224 */ /* 0x000fe200078e0088 */
[----:B------:R-:W-:Y:S01]  /*1c050*/  MOV R182, R137 ;  /* 0x0000008900b67202 */ /* 0x000fe20000000f00 */
[----:B------:R-:W-:Y:S01]  /*1c060*/  IMAD.MOV.U32 R183, RZ, RZ, R138 ;  /* 0x000000ffffb77224 */ /* 0x000fe200078e008a */
[----:B------:R-:W-:Y:S01]  /*1c070*/  LDS R136, [R3+0x10400] ;  /* 0x0104000003887984 */ /* 0x000fe20000000800 */
[----:B------:R-:W-:-:S03]  /*1c080*/  IMAD.MOV.U32 R176, RZ, RZ, R139 ;  /* 0x000000ffffb07224 */ /* 0x000fc600078e008b */
[----:B------:R-:W-:Y:S04]  /*1c090*/  LDS R138, [R3+0x12400] ;  /* 0x01240000038a7984 */ /* 0x000fe80000000800 */
[----:B------:R-:W-:Y:S04]  /*1c0a0*/  LDS R137, [R0+0x10400] ;  /* 0x0104000000897984 */ /* 0x000fe80000000800 */
[----:B------:R-:W1:Y:S01]  /*1c0b0*/  LDS R139, [R0+0x12400] ;  /* 0x01240000008b7984 */ /* 0x000e620000000800 */
[C---:B----4-:R-:W-:Y:S08]  /*1c0c0*/  HMMA.1688.F32.TF32 R68, R184.reuse, R28, R68 ;  /* 0x0000001cb844723c */ /* 0x050ff00000081044 */
[----:B---3--:R-:W-:Y:S08]  /*1c0d0*/  HMMA.1688.F32.TF32 R72, R184, R32, R72 ;  /* 0x00000020b848723c */ /* 0x008ff00000081048 */
[C---:B--2---:R-:W-:Y:S08]  /*1c0e0*/  HMMA.1688.F32.TF32 R76, R124.reuse, R4, R76 ;  /* 0x000000047c4c723c */ /* 0x044ff0000008104c */
[C---:B------:R-:W-:Y:S08]  /*1c0f0*/  HMMA.1688.F32.TF32 R80, R124.reuse, R8, R80 ;  /* 0x000000087c50723c */ /* 0x040ff00000081050 */
[----:B------:R-:W-:Y:S01]  /*1c100*/  HMMA.1688.F32.TF32 R84, R124, R12, R84 ;  /* 0x0000000c7c54723c */ /* 0x000fe20000081054 */
[----:B------:R-:W-:Y:S01]  /*1c110*/  IMAD.MOV.U32 R53, RZ, RZ, R140 ;  /* 0x000000ffff357224 */ /* 0x000fe200078e008c */
[----:B------:R-:W-:Y:S01]  /*1c120*/  MOV R55, R142 ;  /* 0x0000008e00377202 */ /* 0x000fe20000000f00 */
[----:B------:R-:W-:-:S02]  /*1c130*/  IMAD.MOV.U32 R54, RZ, RZ, R141 ;  /* 0x000000ffff367224 */ /* 0x000fc400078e008d */
[----:B------:R-:W-:-:S03]  /*1c140*/  IMAD.MOV.U32 R180, RZ, RZ, R143 ;  /* 0x000000ffffb47224 */ /* 0x000fc600078e008f */
[----:B-1----:R-:W-:Y:S08]  /*1c150*/  HMMA.1688.F32.TF32 R172, R200, R4, R220 ;  /* 0x00000004c8ac723c */ /* 0x002ff000000810dc */
[----:B------:R-:W-:Y:S07]  /*1c160*/  HMMA.1688.F32.TF32 R220, R232, R20, R36 ;  /* 0x00000014e8dc723c */ /* 0x000fee0000081024 */
[----:B------:R-:W-:Y:S01]  /*1c170*/  MOV R36, R31 ;  /* 0x0000001f00247202 */ /* 0x000fe20000000f00 */
[C---:B------:R-:W-:Y:S01]  /*1c180*/  HMMA.1688.F32.TF32 R140, R168.reuse, R4, R244 ;  /* 0x00000004a88c723c */ /* 0x040fe200000810f4 */
[----:B------:R-:W-:Y:S01]  /*1c190*/  IMAD.MOV.U32 R37, RZ, RZ, R30 ;  /* 0x000000ffff257224 */ /* 0x000fe200078e001e */
[----:B------:R-:W-:Y:S01]  /*1c1a0*/  MOV R39, R34 ;  /* 0x0000002200277202 */ /* 0x000fe20000000f00 */
[----:B------:R-:W-:Y:S01]  /*1c1b0*/  IMAD.MOV.U32 R38, RZ, RZ, R35 ;  /* 0x000000ffff267224 */ /* 0x000fe200078e0023 */
[----:B------:R-:W-:Y:S04]  /*1c1c0*/  LDS R244, [R3+0x14200] ;  /* 0x0142000003f47984 */ /* 0x000fe80000000800 */
[C---:B------:R-:W-:Y:S01]  /*1c1d0*/  HMMA.1688.F32.TF32 R144, R168.reuse, R8, R144 ;  /* 0x00000008a890723c */ /* 0x040fe20000081090 */
[----:B------:R-:W-:Y:S04]  /*1c1e0*/  LDS R246, [R3+0x16200] ;  /* 0x0162000003f67984 */ /* 0x000fe80000000800 */
[----:B------:R-:W-:Y:S03]  /*1c1f0*/  LDS R245, [R0+0x14200] ;  /* 0x0142000000f57984 */ /* 0x000fe60000000800 */
[C---:B------:R-:W-:Y:S01]  /*1c200*/  HMMA.1688.F32.TF32 R148, R168.reuse, R12, R148 ;  /* 0x0000000ca894723c */ /* 0x040fe20000081094 */
[----:B------:R-:W-:Y:S07]  /*1c210*/  LDS R247, [R0+0x16200] ;  /* 0x0162000000f77984 */ /* 0x000fee0000000800 */
[C---:B------:R-:W-:Y:S08]  /*1c220*/  HMMA.1688.F32.TF32 R152, R168.reuse, R16, R152 ;  /* 0x00000010a898723c */ /* 0x040ff00000081098 */
[C---:B------:R-:W-:Y:S08]  /*1c230*/  HMMA.1688.F32.TF32 R156, R168.reuse, R20, R156 ;  /* 0x00000014a89c723c */ /* 0x040ff0000008109c */
[C---:B------:R-:W-:Y:S08]  /*1c240*/  HMMA.1688.F32.TF32 R160, R168.reuse, R24, R160 ;  /* 0x00000018a8a0723c */ /* 0x040ff000000810a0 */
[C---:B------:R-:W-:Y:S01]  /*1c250*/  HMMA.1688.F32.TF32 R164, R168.reuse, R28, R240 ;  /* 0x0000001ca8a4723c */ /* 0x040fe200000810f0 */
[----:B------:R-:W-:Y:S04]  /*1c260*/  LDS R240, [R3+0x14100] ;  /* 0x0141000003f07984 */ /* 0x000fe80000000800 */
[----:B------:R-:W-:Y:S03]  /*1c270*/  LDS R242, [R3+0x16100] ;  /* 0x0161000003f27984 */ /* 0x000fe60000000800 */
[----:B------:R-:W-:Y:S01]  /*1c280*/  HMMA.1688.F32.TF32 R168, R168, R32, R216 ;  /* 0x00000020a8a8723c */ /* 0x000fe200000810d8 */
[----:B------:R-:W-:Y:S04]  /*1c290*/  LDS R241, [R0+0x14100] ;  /* 0x0141000000f17984 */ /* 0x000fe80000000800 */
[----:B------:R-:W1:Y:S03]  /*1c2a0*/  LDS R243, [R0+0x16100] ;  /* 0x0161000000f37984 */ /* 0x000e660000000800 */
[C---:B------:R-:W-:Y:S08]  /*1c2b0*/  HMMA.1688.F32.TF32 R88, R124.reuse, R16, R88 ;  /* 0x000000107c58723c */ /* 0x040ff00000081058 */
[C---:B------:R-:W-:Y:S08]  /*1c2c0*/  HMMA.1688.F32.TF32 R92, R124.reuse, R20, R92 ;  /* 0x000000147c5c723c */ /* 0x040ff0000008105c */
[C---:B------:R-:W-:Y:S08]  /*1c2d0*/  HMMA.1688.F32.TF32 R96, R124.reuse, R24, R96 ;  /* 0x000000187c60723c */ /* 0x040ff00000081060 */
[C---:B------:R-:W-:Y:S08]  /*1c2e0*/  HMMA.1688.F32.TF32 R100, R124.reuse, R28, R100 ;  /* 0x0000001c7c64723c */ /* 0x040ff00000081064 */
[----:B------:R-:W-:Y:S08]  /*1c2f0*/  HMMA.1688.F32.TF32 R104, R124, R32, R104 ;  /* 0x000000207c68723c */ /* 0x000ff00000081068 */
[----:B------:R-:W-:Y:S07]  /*1c300*/  HMMA.1688.F32.TF32 R216, R232, R16, R40 ;  /* 0x00000010e8d8723c */ /* 0x000fee0000081028 */
[----:B------:R-:W-:Y:S01]  /*1c310*/  IMAD.MOV.U32 R40, RZ, RZ, R23 ;  /* 0x000000ffff287224 */ /* 0x000fe200078e0017 */
[C---:B-----5:R-:W-:Y:S08]  /*1c320*/  HMMA.1688.F32.TF32 R64, R184.reuse, R24, R64 ;  /* 0x00000018b840723c */ /* 0x060ff00000081040 */
[C---:B------:R-:W-:Y:S08]  /*1c330*/  HMMA.1688.F32.TF32 R56, R184.reuse, R16, R56 ;  /* 0x00000010b838723c */ /* 0x040ff00000081038 */
[-C--:B------:R-:W-:Y:S11]  /*1c340*/  HMMA.1688.F32.TF32 R60, R184, R20.reuse, R60 ;  /* 0x00000014b83c723c */ /* 0x080ff6000008103c */
[----:B------:R-:W-:Y:S04]  /*1c350*/  @!UPT UIADD3 URZ, URZ, URZ, URZ ;  /* 0x0000003f3f3ff290 */ /* 0x000fe8000fffe03f */
[----:B------:R-:W-:Y:S04]  /*1c360*/  STL.64 [R1+0xea8], R58 ;  /* 0x000ea83a01007387 */ /* 0x000fe80000100a00 */
[----:B------:R-:W-:Y:S04]  /*1c370*/  STL.64 [R1+0xea0], R56 ;  /* 0x000ea03801007387 */ /* 0x000fe80000100a00 */
[----:B------:R-:W-:Y:S04]  /*1c380*/  STL.64 [R1+0xeb8], R62 ;  /* 0x000eb83e01007387 */ /* 0x000fe80000100a00 */
[----:B------:R2:W-:Y:S04]  /*1c390*/  STL.64 [R1+0xeb0], R60 ;  /* 0x000eb03c01007387 */ /* 0x0005e80000100a00 */
[----:B------:R3:W-:Y:S04]  /*1c3a0*/  STL.64 [R1+0xec8], R66 ;  /* 0x000ec84201007387 */ /* 0x0007e80000100a00 */
[----:B------:R4:W-:Y:S04]  /*1c3b0*/  STL.64 [R1+0xec0], R64 ;  /* 0x000ec04001007387 */ /* 0x0009e80000100a00 */
[----:B------:R5:W-:Y:S04]  /*1c3c0*/  STL.64 [R1+0xed8], R70 ;  /* 0x000ed84601007387 */ /* 0x000be80000100a00 */
[----:B------:R1:W-:Y:S04]  /*1c3d0*/  STL.64 [R1+0xed0], R68 ;  /* 0x000ed04401007387 */ /* 0x0003e80000100a00 */
[----:B------:R1:W-:Y:S04]  /*1c3e0*/  STL.64 [R1+0xee8], R74 ;  /* 0x000ee84a01007387 */ /* 0x0003e80000100a00 */
[----:B------:R-:W-:Y:S04]  /*1c3f0*/  STL.64 [R1+0xee0], R72 ;  /* 0x000ee04801007387 */ /* 0x000fe80000100a00 */
[----:B------:R1:W-:Y:S04]  /*1c400*/  STL.64 [R1+0xef8], R78 ;  /* 0x000ef84e01007387 */ /* 0x0003e80000100a00 */
[----:B------:R1:W-:Y:S04]  /*1c410*/  STL.64 [R1+0xef0], R76 ;  /* 0x000ef04c01007387 */ /* 0x0003e80000100a00 */
[----:B------:R1:W-:Y:S04]  /*1c420*/  STL.64 [R1+0xf08], R82 ;  /* 0x000f085201007387 */ /* 0x0003e80000100a00 */
[----:B------:R1:W-:Y:S04]  /*1c430*/  STL.64 [R1+0xf00], R80 ;  /* 0x000f005001007387 */ /* 0x0003e80000100a00 */
[----:B------:R-:W-:Y:S04]  /*1c440*/  STL.64 [R1+0xf18], R86 ;  /* 0x000f185601007387 */ /* 0x000fe80000100a00 */
[----:B------:R1:W-:Y:S01]  /*1c450*/  STL.64 [R1+0xf10], R84 ;  /* 0x000f105401007387 */ /* 0x0003e20000100a00 */
[----:B------:R-:W-:Y:S03]  /*1c460*/  HMMA.1688.F32.TF32 R124, R136, R20, R132 ;  /* 0x00000014887c723c */ /* 0x000fe60000081084 */
[----:B------:R-:W3:Y:S01]  /*1c470*/  LDL.LU R31, [R1+0xfdc] ;  /* 0x000fdc00011f7983 */ /* 0x000ee20000300800 */
[----:B------:R-:W-:-:S03]  /*1c480*/  IMAD.MOV.U32 R41, RZ, RZ, R22 ;  /* 0x000000ffff297224 */ /* 0x000fc600078e0016 */
[----:B------:R-:W4:Y:S01]  /*1c490*/  LDL.LU R30, [R1+0xfd8] ;  /* 0x000fd800011e7983 */ /* 0x000f220000300800 */
[----:B------:R-:W-:Y:S03]  /*1c4a0*/  HMMA.1688.F32.TF32 R108, R136, R4, R108 ;  /* 0x00000004886c723c */ /* 0x000fe6000008106c */
[----:B------:R-:W5:Y:S01]  /*1c4b0*/  LDL.LU R35, [R1+0xfd4] ;  /* 0x000fd40001237983 */ /* 0x000f620000300800 */
[----:B------:R-:W-:-:S03]  /*1c4c0*/  MOV R42, R27 ;  /* 0x0000001b002a7202 */ /* 0x000fc60000000f00 */
[----:B------:R-:W5:Y:S01]  /*1c4d0*/  LDL.LU R34, [R1+0xfd0] ;  /* 0x000fd00001227983 */ /* 0x000f620000300800 */
[C---:B------:R-:W-:Y:S01]  /*1c4e0*/  HMMA.1688.F32.TF32 R112, R136.reuse, R8, R112 ;  /* 0x000000088870723c */ /* 0x040fe20000081070 */
[----:B------:R-:W-:Y:S02]  /*1c4f0*/  IMAD.MOV.U32 R43, RZ, RZ, R26 ;  /* 0x000000ffff2b7224 */ /* 0x000fe400078e001a */
[----:B------:R-:W5:Y:S04]  /*1c500*/  LDL.LU R23, [R1+0xfcc] ;  /* 0x000fcc0001177983 */ /* 0x000f680000300800 */
[----:B------:R-:W5:Y:S01]  /*1c510*/  LDL.LU R22, [R1+0xfc8] ;  /* 0x000fc80001167983 */ /* 0x000f620000300800 */
[C---:B------:R-:W-:Y:S03]  /*1c520*/  HMMA.1688.F32.TF32 R116, R136.reuse, R12, R116 ;  /* 0x0000000c8874723c */ /* 0x040fe60000081074 */
[----:B------:R-:W1:Y:S04]  /*1c530*/  LDL.LU R27, [R1+0xfc4] ;  /* 0x000fc400011b7983 */ /* 0x000e680000300800 */
[----:B------:R-:W5:Y:S01]  /*1c540*/  LDL.LU R26, [R1+0xfc0] ;  /* 0x000fc000011a7983 */ /* 0x000f620000300800 */
[C---:B------:R-:W-:Y:S08]  /*1c550*/  HMMA.1688.F32.TF32 R120, R136.reuse, R16, R120 ;  /* 0x000000108878723c */ /* 0x040ff00000081078 */
[C---:B------:R-:W-:Y:S08]  /*1c560*/  HMMA.1688.F32.TF32 R128, R136.reuse, R24, R128 ;  /* 0x000000188880723c */ /* 0x040ff00000081080 */
[----:B------:R-:W-:Y:S01]  /*1c570*/  HMMA.1688.F32.TF32 R132, R136, R28, R248 ;  /* 0x0000001c8884723c */ /* 0x000fe200000810f8 */
[----:B--2---:R-:W-:-:S07]  /*1c580*/  IMAD.MOV.U32 R60, RZ, RZ, R228 ;  /* 0x000000ffff3c7224 */ /* 0x004fce00078e00e4 */
[----:B------:R-:W-:Y:S01]  /*1c590*/  HMMA.1688.F32.TF32 R176, R200, R8, R176 ;  /* 0x00000008c8b0723c */ /* 0x000fe200000810b0 */
[----:B------:R-:W-:-:S07]  /*1c5a0*/  IMAD.MOV.U32 R61, RZ, RZ, R238 ;  /* 0x000000ffff3d7224 */ /* 0x000fce00078e00ee */
[C---:B------:R-:W-:Y:S08]  /*1c5b0*/  HMMA.1688.F32.TF32 R180, R200.reuse, R12, R180 ;  /* 0x0000000cc8b4723c */ /* 0x040ff000000810b4 */
[C---:B------:R-:W-:Y:S08]  /*1c5c0*/  HMMA.1688.F32.TF32 R184, R200.reuse, R16, R52 ;  /* 0x00000010c8b8723c */ /* 0x040ff00000081034 */
[----:B------:R-:W-:Y:S08]  /*1c5d0*/  HMMA.1688.F32.TF32 R188, R200, R20, R188 ;  /* 0x00000014c8bc723c */ /* 0x000ff000000810bc */
[----:B------:R-:W-:Y:S08]  /*1c5e0*/  HMMA.1688.F32.TF32 R136, R136, R32, R208 ;  /* 0x000000208888723c */ /* 0x000ff000000810d0 */
[C---:B------:R-:W-:Y:S08]  /*1c5f0*/  HMMA.1688.F32.TF32 R192, R200.reuse, R24, R192 ;  /* 0x00000018c8c0723c */ /* 0x040ff000000810c0 */
[----:B------:R-:W-:Y:S01]  /*1c600*/  HMMA.1688.F32.TF32 R196, R200, R28, R196 ;  /* 0x0000001cc8c4723c */ /* 0x000fe200000810c4 */
[----:B------:R-:W-:Y:S01]  /*1c610*/  MOV R62, R237 ;  /* 0x000000ed003e7202 */ /* 0x000fe20000000f00 */
[----:B------:R-:W-:Y:S01]  /*1c620*/  IMAD.MOV.U32 R63, RZ, RZ, R236 ;  /* 0x000000ffff3f7224 */ /* 0x000fe200078e00ec */
[----:B------:R-:W-:Y:S01]  /*1c630*/  MOV R58, R227 ;  /* 0x000000e3003a7202 */ /* 0x000fe20000000f00 */
[----:B------:R-:W-:Y:S01]  /*1c640*/  IMAD.MOV.U32 R56, RZ, RZ, R225 ;  /* 0x000000ffff387224 */ /* 0x000fe200078e00e1 */
[----:B------:R-:W-:Y:S03]  /*1c650*/  LDS R248, [R3+0x14300] ;  /* 0x0143000003f87984 */ /* 0x000fe60000000800 */
[----:B------:R-:W-:Y:S01]  /*1c660*/  HMMA.1688.F32.TF32 R208, R232, R8, R44 ;  /* 0x00000008e8d0723c */ /* 0x000fe2000008102c */
[----:B------:R-:W-:Y:S01]  /*1c670*/  IMAD.MOV.U32 R57, RZ, RZ, R226 ;  /* 0x000000ffff397224 */ /* 0x000fe200078e00e2 */
[----:B------:R-:W-:Y:S01]  /*1c680*/  LDS R250, [R3+0x16300] ;  /* 0x0163000003fa7984 */ /* 0x000fe20000000800 */
[----:B------:R-:W-:-:S03]  /*1c690*/  IMAD.MOV.U32 R59, RZ, RZ, R239 ;  /* 0x000000ffff3b7224 */ /* 0x000fc600078e00ef */
[----:B------:R-:W-:Y:S01]  /*1c6a0*/  LDS R249, [R0+0x14300] ;  /* 0x0143000000f97984 */ /* 0x000fe20000000800 */
[----:B------:R-:W-:Y:S01]  /*1c6b0*/  IMAD.MOV.U32 R44, RZ, RZ, R224 ;  /* 0x000000ffff2c7224 */ /* 0x000fe200078e00e0 */
[----:B------:R-:W-:Y:S01]  /*1c6c0*/  MOV R45, R231 ;  /* 0x000000e7002d7202 */ /* 0x000fe20000000f00 */
[----:B------:R-:W-:Y:S01]  /*1c6d0*/  IMAD.MOV.U32 R46, RZ, RZ, R230 ;  /* 0x000000ffff2e7224 */ /* 0x000fe200078e00e6 */
[----:B------:R-:W2:Y:S01]  /*1c6e0*/  LDL.LU R224, [R1+0xfbc] ;  /* 0x000fbc0001e07983 */ /* 0x000ea20000300800 */
[----:B------:R-:W-:Y:S01]  /*1c6f0*/  HMMA.1688.F32.TF32 R200, R200, R32, R48 ;  /* 0x00000020c8c8723c */ /* 0x000fe20000081030 */
[----:B------:R-:W-:Y:S02]  /*1c700*/  IMAD.MOV.U32 R47, RZ, RZ, R229 ;  /* 0x000000ffff2f7224 */ /* 0x000fe400078e00e5 */
[----:B------:R-:W2:Y:S04]  /*1c710*/  LDL.LU R231, [R1+0xfb8] ;  /* 0x000fb80001e77983 */ /* 0x000ea80000300800 */
[----:B------:R-:W2:Y:S01]  /*1c720*/  LDL.LU R230, [R1+0xfb4] ;  /* 0x000fb40001e67983 */ /* 0x000ea20000300800 */
[----:B------:R-:W-:Y:S01]  /*1c730*/  MOV R48, R15 ;  /* 0x0000000f00307202 */ /* 0x000fe20000000f00 */
[----:B------:R-:W-:-:S02]  /*1c740*/  IMAD.MOV.U32 R49, RZ, RZ, R14 ;  /* 0x000000ffff317224 */ /* 0x000fc400078e000e */
[----:B------:R-:W2:Y:S01]  /*1c750*/  LDL.LU R229, [R1+0xfb0] ;  /* 0x000fb00001e57983 */ /* 0x000ea20000300800 */
[----:B------:R-:W-:Y:S01]  /*1c760*/  IMAD.MOV.U32 R50, RZ, RZ, R19 ;  /* 0x000000ffff327224 */ /* 0x000fe200078e0013 */
[----:B------:R-:W-:Y:S02]  /*1c770*/  MOV R51, R18 ;  /* 0x0000001200337202 */ /* 0x000fe40000000f00 */
[----:B------:R-:W2:Y:S04]  /*1c780*/  LDL.LU R15, [R1+0xfac] ;  /* 0x000fac00010f7983 */ /* 0x000ea80000300800 */
[----:B------:R-:W2:Y:S04]  /*1c790*/  LDL.LU R14, [R1+0xfa8] ;  /* 0x000fa800010e7983 */ /* 0x000ea80000300800 */
[----:B------:R-:W2:Y:S04]  /*1c7a0*/  LDL.LU R19, [R1+0xfa4] ;  /* 0x000fa40001137983 */ /* 0x000ea80000300800 */
[----:B------:R-:W2:Y:S04]  /*1c7b0*/  LDL.LU R18, [R1+0xfa0] ;  /* 0x000fa00001127983 */ /* 0x000ea80000300800 */
[----:B------:R-:W2:Y:S04]  /*1c7c0*/  LDL.LU R228, [R1+0xf9c] ;  /* 0x000f9c0001e47983 */ /* 0x000ea80000300800 */
[----:B------:R-:W2:Y:S04]  /*1c7d0*/  LDL.LU R238, [R1+0xf98] ;  /* 0x000f980001ee7983 */ /* 0x000ea80000300800 */
[----:B------:R-:W2:Y:S04]  /*1c7e0*/  LDL.LU R237, [R1+0xf94] ;  /* 0x000f940001ed7983 */ /* 0x000ea80000300800 */
[----:B------:R-:W2:Y:S01]  /*1c7f0*/  LDL.LU R236, [R1+0xf90] ;  /* 0x000f900001ec7983 */ /* 0x000ea20000300800 */
[----:B------:R-:W-:Y:S01]  /*1c800*/  IMAD.MOV.U32 R52, RZ, RZ, R10 ;  /* 0x000000ffff347224 */ /* 0x000fe200078e000a */
[----:B------:R-:W-:Y:S01]  /*1c810*/  MOV R53, R11 ;  /* 0x0000000b00357202 */ /* 0x000fe20000000f00 */
[----:B------:R-:W-:Y:S01]  /*1c820*/  IMAD.MOV.U32 R54, RZ, RZ, R6 ;  /* 0x000000ffff367224 */ /* 0x000fe200078e0006 */
[----:B------:R-:W-:Y:S01]  /*1c830*/  HMMA.1688.F32.TF32 R204, R232, R4, R204 ;  /* 0x00000004e8cc723c */ /* 0x000fe200000810cc */
[----:B------:R-:W-:Y:S01]  /*1c840*/  IMAD.MOV.U32 R55, RZ, RZ, R7 ;  /* 0x000000ffff377224 */ /* 0x000fe200078e0007 */
[----:B------:R-:W-:Y:S01]  /*1c850*/  LDS R251, [R0+0x16300] ;  /* 0x0163000000fb7984 */ /* 0x000fe20000000800 */
[----:B---3--:R-:W-:-:S02]  /*1c860*/  IMAD.MOV.U32 R67, RZ, RZ, R31 ;  /* 0x000000ffff437224 */ /* 0x008fc400078e001f */
[----:B----4-:R-:W-:Y:S01]  /*1c870*/  IMAD.MOV.U32 R66, RZ, RZ, R30 ;  /* 0x000000ffff427224 */ /* 0x010fe200078e001e */
[----:B-----5:R-:W-:Y:S01]  /*1c880*/  MOV R65, R35 ;  /* 0x0000002300417202 */ /* 0x020fe20000000f00 */
[----:B------:R-:W-:Y:S02]  /*1c890*/  IMAD.MOV.U32 R64, RZ, RZ, R34 ;  /* 0x000000ffff407224 */ /* 0x000fe400078e0022 */
[----:B------:R-:W3:Y:S04]  /*1c8a0*/  LDL.LU R34, [R1+0xf8c] ;  /* 0x000f8c0001227983 */ /* 0x000ee80000300800 */
[----:B------:R-:W3:Y:S04]  /*1c8b0*/  LDL.LU R35, [R1+0xf88] ;  /* 0x000f880001237983 */ /* 0x000ee80000300800 */
[----:B------:R-:W4:Y:S01]  /*1c8c0*/  LDL.LU R30, [R1+0xf84] ;  /* 0x000f8400011e7983 */ /* 0x000f220000300800 */
[----:B------:R-:W-:-:S02]  /*1c8d0*/  IMAD.MOV.U32 R70, RZ, RZ, R22 ;  /* 0x000000ffff467224 */ /* 0x000fc400078e0016 */
[----:B-1----:R-:W-:Y:S01]  /*1c8e0*/  IMAD.MOV.U32 R69, RZ, RZ, R27 ;  /* 0x000000ffff457224 */ /* 0x002fe200078e001b */
[----:B------:R-:W4:Y:S01]  /*1c8f0*/  LDL.LU R31, [R1+0xf80] ;  /* 0x000f8000011f7983 */ /* 0x000f220000300800 */
[----:B------:R-:W-:-:S03]  /*1c900*/  MOV R68, R26 ;  /* 0x0000001a00447202 */ /* 0x000fc60000000f00 */
[----:B------:R-:W5:Y:S01]  /*1c910*/  LDL.LU R26, [R1+0xf7c] ;  /* 0x000f7c00011a7983 */ /* 0x000f620000300800 */
[----:B------:R-:W-:-:S03]  /*1c920*/  MOV R71, R23 ;  /* 0x0000001700477202 */ /* 0x000fc60000000f00 */
[----:B------:R-:W5:Y:S04]  /*1c930*/  LDL.LU R27, [R1+0xf78] ;  /* 0x000f7800011b7983 */ /* 0x000f680000300800 */
[----:B------:R-:W3:Y:S04]  /*1c940*/  LDL.LU R22, [R1+0xf74] ;  /* 0x000f740001167983 */ /* 0x000ee80000300800 */
[----:B------:R-:W3:Y:S01]  /*1c950*/  LDL.LU R23, [R1+0xf70] ;  /* 0x000f700001177983 */ /* 0x000ee20000300800 */
[----:B--2---:R-:W-:Y:S01]  /*1c960*/  MOV R75, R224 ;  /* 0x000000e0004b7202 */ /* 0x004fe20000000f00 */
[----:B------:R-:W-:-:S02]  /*1c970*/  IMAD.MOV.U32 R74, RZ, RZ, R231 ;  /* 0x000000ffff4a7224 */ /* 0x000fc400078e00e7 */
[----:B------:R-:W-:Y:S01]  /*1c980*/  IMAD.MOV.U32 R79, RZ, RZ, R15 ;  /* 0x000000ffff4f7224 */ /* 0x000fe200078e000f */
[----:B------:R-:W-:Y:S01]  /*1c990*/  MOV R78, R14 ;  /* 0x0000000e004e7202 */ /* 0x000fe20000000f00 */
[----:B------:R-:W-:Y:S02]  /*1c9a0*/  IMAD.MOV.U32 R77, RZ, RZ, R19 ;  /* 0x000000ffff4d7224 */ /* 0x000fe400078e0013 */
[----:B------:R-:W-:Y:S02]  /*1c9b0*/  IMAD.MOV.U32 R76, RZ, RZ, R18 ;  /* 0x000000ffff4c7224 */ /* 0x000fe400078e0012 */
[----:B------:R-:W2:Y:S04]  /*1c9c0*/  LDL.LU R18, [R1+0xf6c] ;  /* 0x000f6c0001127983 */ /* 0x000ea80000300800 */
[----:B------:R-:W2:Y:S04]  /*1c9d0*/  LDL.LU R19, [R1+0xf68] ;  /* 0x000f680001137983 */ /* 0x000ea80000300800 */
[----:B------:R-:W2:Y:S01]  /*1c9e0*/  LDL.LU R14, [R1+0xf64] ;  /* 0x000f6400010e7983 */ /* 0x000ea20000300800 */
[----:B------:R-:W-:Y:S01]  /*1c9f0*/  IMAD.MOV.U32 R82, RZ, RZ, R238 ;  /* 0x000000ffff527224 */ /* 0x000fe200078e00ee */
[----:B------:R-:W-:-:S02]  /*1ca00*/  MOV R81, R237 ;  /* 0x000000ed00517202 */ /* 0x000fc40000000f00 */
[----:B------:R-:W2:Y:S01]  /*1ca10*/  LDL.LU R15, [R1+0xf60] ;  /* 0x000f6000010f7983 */ /* 0x000ea20000300800 */
[----:B------:R-:W-:-:S03]  /*1ca20*/  IMAD.MOV.U32 R80, RZ, RZ, R236 ;  /* 0x000000ffff507224 */ /* 0x000fc600078e00ec */
[----:B------:R-:W2:Y:S01]  /*1ca30*/  LDL.LU R236, [R1+0xf5c] ;  /* 0x000f5c0001ec7983 */ /* 0x000ea20000300800 */
[----:B------:R-:W-:-:S03]  /*1ca40*/  IMAD.MOV.U32 R83, RZ, RZ, R228 ;  /* 0x000000ffff537224 */ /* 0x000fc600078e00e4 */
[----:B------:R-:W2:Y:S04]  /*1ca50*/  LDL.LU R237, [R1+0xf58] ;  /* 0x000f580001ed7983 */ /* 0x000ea80000300800 */
[----:B------:R-:W2:Y:S04]  /*1ca60*/  LDL.LU R238, [R1+0xf54] ;  /* 0x000f540001ee7983 */ /* 0x000ea80000300800 */
[----:B------:R-:W2:Y:S01]  /*1ca70*/  LDL.LU R228, [R1+0xf50] ;  /* 0x000f500001e47983 */ /* 0x000ea20000300800 */
[----:B------:R-:W-:-:S03]  /*1ca80*/  MOV R72, R229 ;  /* 0x000000e500487202 */ /* 0x000fc60000000f00 */
        /* <DEDUP_REMOVED lines=16> */
[----:B------:R-:W5:Y:S01]  /*1cb90*/  LDL.LU R7, [R1+0xf20] ;  /* 0x000f200001077983 */ /* 0x000f620000300800 */
[----:B------:R-:W-:Y:S08]  /*1cba0*/  HMMA.1688.F32.TF32 R212, R232, R12, R212 ;  /* 0x0000000ce8d4723c */ /* 0x000ff000000810d4 */
[----:B---3--:R-:W-:Y:S08]  /*1cbb0*/  HMMA.1688.F32.TF32 R36, R240, R22, R36 ;  /* 0x00000016f024723c */ /* 0x008ff00000081024 */
[C---:B--2---:R-:W-:Y:S08]  /*1cbc0*/  HMMA.1688.F32.TF32 R228, R232.reuse, R28, R228 ;  /* 0x0000001ce8e4723c */ /* 0x044ff000000810e4 */
[C---:B----4-:R-:W-:Y:S08]  /*1cbd0*/  HMMA.1688.F32.TF32 R224, R232.reuse, R24, R224 ;  /* 0x00000018e8e0723c */ /* 0x050ff000000810e0 */
[----:B-----5:R-:W-:Y:S01]  /*1cbe0*/  HMMA.1688.F32.TF32 R232, R232, R32, R236 ;  /* 0x00000020e8e8723c */ /* 0x020fe200000810ec */
[----:B------:R-:W-:Y:S04]  /*1cbf0*/  LDS R236, [R3+0x14000] ;  /* 0x0140000003ec7984 */ /* 0x000fe80000000800 */
[----:B------:R-:W-:Y:S04]  /*1cc00*/  LDS R238, [R3+0x16000] ;  /* 0x0160000003ee7984 */ /* 0x000fe80000000800 */
[----:B------:R-:W-:Y:S04]  /*1cc10*/  LDS R237, [R0+0x14000] ;  /* 0x0140000000ed7984 */ /* 0x000fe80000000800 */
[----:B------:R-:W1:Y:S01]  /*1cc20*/  LDS R239, [R0+0x16000] ;  /* 0x0160000000ef7984 */ /* 0x000e620000000800 */
[-C--:B------:R-:W-:Y:S08]  /*1cc30*/  HMMA.1688.F32.TF32 R52, R240, R6.reuse, R52 ;  /* 0x00000006f034723c */ /* 0x080ff00000081034 */
[C---:B-1----:R-:W-:Y:S08]  /*1cc40*/  HMMA.1688.F32.TF32 R84, R236.reuse, R6, R84 ;  /* 0x00000006ec54723c */ /* 0x042ff00000081054 */
[C---:B------:R-:W-:Y:S08]  /*1cc50*/  HMMA.1688.F32.TF32 R80, R236.reuse, R10, R80 ;  /* 0x0000000aec50723c */ /* 0x040ff00000081050 */
[C---:B------:R-:W-:Y:S08]  /*1cc60*/  HMMA.1688.F32.TF32 R76, R236.reuse, R14, R76 ;  /* 0x0000000eec4c723c */ /* 0x040ff0000008104c */
[C---:B------:R-:W-:Y:S01]  /*1cc70*/  HMMA.1688.F32.TF32 R72, R236.reuse, R18, R72 ;  /* 0x00000012ec48723c */ /* 0x040fe20000081048 */
[----:B------:R-:W-:Y:S07]  /*1cc80*/  STL.64 [R1+0x2c0], R84 ;  /* 0x0002c05401007387 */ /* 0x000fee0000100a00 */
[C---:B------:R-:W-:Y:S01]  /*1cc90*/  HMMA.1688.F32.TF32 R68, R236.reuse, R22, R68 ;  /* 0x00000016ec44723c */ /* 0x040fe20000081044 */
[----:B------:R1:W-:Y:S07]  /*1cca0*/  STL.64 [R1+0x2c8], R86 ;  /* 0x0002c85601007387 */ /* 0x0003ee0000100a00 */
[C---:B------:R-:W-:Y:S01]  /*1ccb0*/  HMMA.1688.F32.TF32 R64, R236.reuse, R26, R64 ;  /* 0x0000001aec40723c */ /* 0x040fe20000081040 */
[----:B-1----:R-:W2:Y:S07]  /*1ccc0*/  LDL.LU.64 R86, [R1+0xf18] ;  /* 0x000f180001567983 */ /* 0x002eae0000300a00 */
[C---:B------:R-:W-:Y:S01]  /*1ccd0*/  HMMA.1688.F32.TF32 R60, R236.reuse, R30, R60 ;  /* 0x0000001eec3c723c */ /* 0x040fe2000008103c */
[----:B------:R-:W2:Y:S04]  /*1cce0*/  LDL.LU.64 R84, [R1+0xf10] ;  /* 0x000f100001547983 */ /* 0x000ea80000300a00 */
[----:B------:R-:W-:Y:S04]  /*1ccf0*/  STL.64 [R1+0x2b0], R80 ;  /* 0x0002b05001007387 */ /* 0x000fe80000100a00 */
[----:B------:R1:W-:Y:S01]  /*1cd00*/  STL.64 [R1+0x2b8], R82 ;  /* 0x0002b85201007387 */ /* 0x0003e20000100a00 */
[----:B------:R-:W-:Y:S03]  /*1cd10*/  HMMA.1688.F32.TF32 R236, R236, R34, R56 ;  /* 0x00000022ecec723c */ /* 0x000fe60000081038 */
[----:B-1----:R-:W3:Y:S04]  /*1cd20*/  LDL.LU.64 R82, [R1+0xf08] ;  /* 0x000f080001527983 */ /* 0x002ee80000300a00 */
[----:B------:R-:W3:Y:S04]  /*1cd30*/  LDL.LU.64 R80, [R1+0xf00] ;  /* 0x000f000001507983 */ /* 0x000ee80000300a00 */
[----:B------:R-:W-:Y:S04]  /*1cd40*/  STL.64 [R1+0x2a0], R76 ;  /* 0x0002a04c01007387 */ /* 0x000fe80000100a00 */
[----:B------:R1:W-:Y:S01]  /*1cd50*/  STL.64 [R1+0x2a8], R78 ;  /* 0x0002a84e01007387 */ /* 0x0003e20000100a00 */
[C---:B------:R-:W-:Y:S03]  /*1cd60*/  HMMA.1688.F32.TF32 R48, R240.reuse, R10, R48 ;  /* 0x0000000af030723c */ /* 0x040fe60000081030 */
[----:B-1----:R-:W4:Y:S04]  /*1cd70*/  LDL.LU.64 R78, [R1+0xef8] ;  /* 0x000ef800014e7983 */ /* 0x002f280000300a00 */
[----:B------:R-:W4:Y:S04]  /*1cd80*/  LDL.LU.64 R76, [R1+0xef0] ;  /* 0x000ef000014c7983 */ /* 0x000f280000300a00 */
[----:B------:R-:W-:Y:S04]  /*1cd90*/  STL.64 [R1+0x290], R72 ;  /* 0x0002904801007387 */ /* 0x000fe80000100a00 */
[----:B------:R1:W-:Y:S01]  /*1cda0*/  STL.64 [R1+0x298], R74 ;  /* 0x0002984a01007387 */ /* 0x0003e20000100a00 */
[C---:B------:R-:W-:Y:S03]  /*1cdb0*/  HMMA.1688.F32.TF32 R44, R240.reuse, R14, R44 ;  /* 0x0000000ef02c723c */ /* 0x040fe6000008102c */
[----:B-1----:R-:W5:Y:S04]  /*1cdc0*/  LDL.LU.64 R74, [R1+0xee8] ;  /* 0x000ee800014a7983 */ /* 0x002f680000300a00 */
[----:B------:R-:W5:Y:S04]  /*1cdd0*/  LDL.LU.64 R72, [R1+0xee0] ;  /* 0x000ee00001487983 */ /* 0x000f680000300a00 */
[----:B------:R-:W-:Y:S04]  /*1cde0*/  STL.64 [R1+0x280], R68 ;  /* 0x0002804401007387 */ /* 0x000fe80000100a00 */
[----:B------:R1:W-:Y:S01]  /*1cdf0*/  STL.64 [R1+0x288], R70 ;  /* 0x0002884601007387 */ /* 0x0003e20000100a00 */
[----:B------:R-:W-:Y:S03]  /*1ce00*/  HMMA.1688.F32.TF32 R40, R240, R18, R40 ;  /* 0x00000012f028723c */ /* 0x000fe60000081028 */
[----:B-1----:R-:W2:Y:S04]  /*1ce10*/  LDL.LU.64 R70, [R1+0xed8] ;  /* 0x000ed80001467983 */ /* 0x002ea80000300a00 */
[----:B------:R-:W2:Y:S04]  /*1ce20*/  LDL.LU.64 R68, [R1+0xed0] ;  /* 0x000ed00001447983 */ /* 0x000ea80000300a00 */
[----:B------:R-:W-:Y:S04]  /*1ce30*/  STL.64 [R1+0x270], R64 ;  /* 0x0002704001007387 */ /* 0x000fe80000100a00 */
[----:B------:R1:W-:Y:S04]  /*1ce40*/  STL.64 [R1+0x278], R66 ;  /* 0x0002784201007387 */ /* 0x0003e80000100a00 */
[----:B-1----:R-:W2:Y:S04]  /*1ce50*/  LDL.LU.64 R66, [R1+0xec8] ;  /* 0x000ec80001427983 */ /* 0x002ea80000300a00 */
[----:B------:R-:W2:Y:S04]  /*1ce60*/  LDL.LU.64 R64, [R1+0xec0] ;  /* 0x000ec00001407983 */ /* 0x000ea80000300a00 */
[----:B------:R-:W-:Y:S04]  /*1ce70*/  STL.64 [R1+0x260], R60 ;  /* 0x0002603c01007387 */ /* 0x000fe80000100a00 */
[----:B------:R1:W-:Y:S04]  /*1ce80*/  STL.64 [R1+0x268], R62 ;  /* 0x0002683e01007387 */ /* 0x0003e80000100a00 */
[----:B-1----:R-:W2:Y:S04]  /*1ce90*/  LDL.LU.64 R62, [R1+0xeb8] ;  /* 0x000eb800013e7983 */ /* 0x002ea80000300a00 */
[----:B------:R-:W2:Y:S04]  /*1cea0*/  LDL.LU.64 R60, [R1+0xeb0] ;  /* 0x000eb000013c7983 */ /* 0x000ea80000300a00 */
[----:B------:R-:W2:Y:S04]  /*1ceb0*/  LDL.LU.64 R58, [R1+0xea8] ;  /* 0x000ea800013a7983 */ /* 0x000ea80000300a00 */
[----:B------:R-:W2:Y:S04]  /*1cec0*/  LDL.LU.64 R56, [R1+0xea0] ;  /* 0x000ea00001387983 */ /* 0x000ea80000300a00 */
[----:B------:R1:W-:Y:S04]  /*1ced0*/  STL.64 [R1+0x1e0], R236 ;  /* 0x0001e0ec01007387 */ /* 0x0003e80000100a00 */
[----:B------:R-:W-:Y:S04]  /*1cee0*/  STL.64 [R1+0x1e8], R238 ;  /* 0x0001e8ee01007387 */ /* 0x000fe80000100a00 */
[----:B-1----:R-:W2:Y:S04]  /*1cef0*/  LDL.LU R236, [R1] ;  /* 0x0000000001ec7983 */ /* 0x002ea80000300800 */
[----:B------:R-:W2:Y:S04]  /*1cf00*/  LDL.LU R237, [R1+0x4] ;  /* 0x0000040001ed7983 */ /* 0x000ea80000300800 */
[----:B------:R-:W-:Y:S04]  /*1cf10*/  STL.64 [R1+0x1d0], R52 ;  /* 0x0001d03401007387 */ /* 0x000fe80000100a00 */
[----:B------:R1:W-:Y:S04]  /*1cf20*/  STL.64 [R1+0x1d8], R54 ;  /* 0x0001d83601007387 */ /* 0x0003e80000100a00 */
[----:B-1----:R-:W3:Y:S04]  /*1cf30*/  LDL.LU.64 R54, [R1+0xe98] ;  /* 0x000e980001367983 */ /* 0x002ee80000300a00 */
[----:B------:R-:W3:Y:S04]  /*1cf40*/  LDL.LU.64 R52, [R1+0xe90] ;  /* 0x000e900001347983 */ /* 0x000ee80000300a00 */
        /* <DEDUP_REMOVED lines=10> */
[----:B-1----:R-:W4:Y:S04]  /*1cff0*/  LDL.LU.64 R42, [R1+0xe68] ;  /* 0x000e6800012a7983 */ /* 0x002f280000300a00 */
[----:B------:R-:W4:Y:S04]  /*1d000*/  LDL.LU.64 R40, [R1+0xe60] ;  /* 0x000e600001287983 */ /* 0x000f280000300a00 */
[----:B------:R-:W-:Y:S04]  /*1d010*/  STL.64 [R1+0x190], R36 ;  /* 0x0001902401007387 */ /* 0x000fe80000100a00 */
[----:B------:R1:W-:Y:S04]  /*1d020*/  STL.64 [R1+0x198], R38 ;  /* 0x0001982601007387 */ /* 0x0003e80000100a00 */
[----:B-1----:R-:W4:Y:S04]  /*1d030*/  LDL.LU.64 R38, [R1+0xe58] ;  /* 0x000e580001267983 */ /* 0x002f280000300a00 */
[----:B------:R-:W4:Y:S01]  /*1d040*/  LDL.LU.64 R36, [R1+0xe50] ;  /* 0x000e500001247983 */ /* 0x000f220000300a00 */
[----:B------:R-:W-:Y:S01]  /*1d050*/  MOV R238, R252 ;  /* 0x000000fc00ee7202 */ /* 0x000fe20000000f00 */
[----:B------:R-:W-:-:S07]  /*1d060*/  IMAD.MOV.U32 R239, RZ, RZ, R2 ;  /* 0x000000ffffef7224 */ /* 0x000fce00078e0002 */
[----:B--2---:R-:W-:Y:S11]  /*1d070*/  HMMA.1688.F32.TF32 R236, R240, R26, R236 ;  /* 0x0000001af0ec723c */ /* 0x004ff600000810ec */
[----:B------:R-:W-:Y:S11]  /*1d080*/  @!UPT UIADD3 URZ, URZ, URZ, URZ ;  /* 0x0000003f3f3ff290 */ /* 0x000ff6000fffe03f */
[----:B------:R-:W-:Y:S01]  /*1d090*/  @!UPT UIADD3 URZ, URZ, URZ, URZ ;  /* 0x0000003f3f3ff290 */ /* 0x000fe2000fffe03f */
[----:B------:R-:W-:Y:S04]  /*1d0a0*/  STL.64 [R1+0x180], R236 ;  /* 0x000180ec01007387 */ /* 0x000fe80000100a00 */
[----:B------:R4:W-:Y:S01]  /*1d0b0*/  STL.64 [R1+0x188], R238 ;  /* 0x000188ee01007387 */ /* 0x0009e20000100a00 */
[----:B---3--:R-:W-:Y:S08]  /*1d0c0*/  HMMA.1688.F32.TF32 R44, R244, R6, R44 ;  /* 0x00000006f42c723c */ /* 0x008ff0000008102c */
[C---:B----4-:R-:W-:Y:S08]  /*1d0d0*/  HMMA.1688.F32.TF32 R236, R240.reuse, R30, R36 ;  /* 0x0000001ef0ec723c */ /* 0x050ff00000081024 */
[----:B------:R-:W-:Y:S08]  /*1d0e0*/  HMMA.1688.F32.TF32 R36, R240, R34, R40 ;  /* 0x00000022f024723c */ /* 0x000ff00000081028 */
[C---:B------:R-:W-:Y:S07]  /*1d0f0*/  HMMA.1688.F32.TF32 R40, R244.reuse, R10, R48 ;  /* 0x0000000af428723c */ /* 0x040fee0000081030 */
[----:B------:R-:W-:Y:S04]  /*1d100*/  STL.64 [R1+0x170], R236 ;  /* 0x000170ec01007387 */ /* 0x000fe80000100a00 */
[----:B------:R-:W-:Y:S04]  /*1d110*/  STL.64 [R1+0x178], R238 ;  /* 0x000178ee01007387 */ /* 0x000fe80000100a00 */
[----:B------:R-:W-:Y:S04]  /*1d120*/  STL.64 [R1+0x160], R36 ;  /* 0x0001602401007387 */ /* 0x000fe80000100a00 */
[----:B------:R1:W-:Y:S04]  /*1d130*/  STL.64 [R1+0x168], R38 ;  /* 0x0001682601007387 */ /* 0x0003e80000100a00 */
[----:B------:R-:W-:Y:S04]  /*1d140*/  STL.64 [R1+0x150], R44 ;  /* 0x0001502c01007387 */ /* 0x000fe80000100a00 */
[----:B------:R2:W-:Y:S01]  /*1d150*/  STL.64 [R1+0x158], R46 ;  /* 0x0001582e01007387 */ /* 0x0005e20000100a00 */
[C---:B-1----:R-:W-:Y:S08]  /*1d160*/  HMMA.1688.F32.TF32 R36, R244.reuse, R14, R52 ;  /* 0x0000000ef424723c */ /* 0x042ff00000081034 */
[C---:B--2---:R-:W-:Y:S01]  /*1d170*/  HMMA.1688.F32.TF32 R44, R244.reuse, R18, R56 ;  /* 0x00000012f42c723c */ /* 0x044fe20000081038 */
[----:B------:R-:W-:Y:S04]  /*1d180*/  STL.64 [R1+0x140], R40 ;  /* 0x0001402801007387 */ /* 0x000fe80000100a00 */
[----:B------:R1:W-:Y:S10]  /*1d190*/  STL.64 [R1+0x148], R42 ;  /* 0x0001482a01007387 */ /* 0x0003f40000100a00 */
[----:B------:R-:W-:Y:S01]  /*1d1a0*/  STL.64 [R1+0x130], R36 ;  /* 0x0001302401007387 */ /* 0x000fe20000100a00 */
[C---:B-1----:R-:W-:Y:S03]  /*1d1b0*/  HMMA.1688.F32.TF32 R40, R244.reuse, R22, R60 ;  /* 0x00000016f428723c */ /* 0x042fe6000008103c */
[----:B------:R1:W-:Y:S04]  /*1d1c0*/  STL.64 [R1+0x138], R38 ;  /* 0x0001382601007387 */ /* 0x0003e80000100a00 */
[----:B------:R-:W-:Y:S04]  /*1d1d0*/  STL.64 [R1+0x120], R44 ;  /* 0x0001202c01007387 */ /* 0x000fe80000100a00 */
[----:B------:R2:W-:Y:S01]  /*1d1e0*/  STL.64 [R1+0x128], R46 ;  /* 0x0001282e01007387 */ /* 0x0005e20000100a00 */
[C---:B-1----:R-:W-:Y:S03]  /*1d1f0*/  HMMA.1688.F32.TF32 R36, R244.reuse, R26, R64 ;  /* 0x0000001af424723c */ /* 0x042fe60000081040 */
[----:B------:R-:W-:Y:S04]  /*1d200*/  LDS R64, [R3+0x18000] ;  /* 0x0180000003407984 */ /* 0x000fe80000000800 */
[----:B------:R-:W-:Y:S01]  /*1d210*/  LDS R66, [R3+0x1a000] ;  /* 0x01a0000003427984 */ /* 0x000fe20000000800 */
[----:B--2---:R-:W-:Y:S03]  /*1d220*/  HMMA.1688.F32.TF32 R44, R244, R30, R68 ;  /* 0x0000001ef42c723c */ /* 0x004fe60000081044 */
[----:B------:R-:W-:Y:S04]  /*1d230*/  STL.64 [R1+0x110], R40 ;  /* 0x0001102801007387 */ /* 0x000fe80000100a00 */
[----:B------:R5:W-:Y:S01]  /*1d240*/  STL.64 [R1+0x118], R42 ;  /* 0x0001182a01007387 */ /* 0x000be20000100a00 */
[-C--:B------:R-:W-:Y:S03]  /*1d250*/  HMMA.1688.F32.TF32 R236, R248, R34.reuse, R104 ;  /* 0x00000022f8ec723c */ /* 0x080fe60000081068 */
[----:B------:R-:W-:Y:S04]  /*1d260*/  LDS R65, [R0+0x18000] ;  /* 0x0180000000417984 */ /* 0x000fe80000000800 */
[----:B------:R-:W-:Y:S01]  /*1d270*/  LDS R67, [R0+0x1a000] ;  /* 0x01a0000000437984 */ /* 0x000fe20000000800 */
[----:B-----5:R-:W-:Y:S03]  /*1d280*/  HMMA.1688.F32.TF32 R40, R244, R34, R72 ;  /* 0x00000022f428723c */ /* 0x020fe60000081048 */
[----:B------:R-:W-:Y:S04]  /*1d290*/  STL.64 [R1+0x100], R36 ;  /* 0x0001002401007387 */ /* 0x000fe80000100a00 */
[----:B------:R1:W-:Y:S04]  /*1d2a0*/  STL.64 [R1+0x108], R38 ;  /* 0x0001082601007387 */ /* 0x0003e80000100a00 */
[----:B------:R-:W-:Y:S04]  /*1d2b0*/  STL.64 [R1+0xf0], R44 ;  /* 0x0000f02c01007387 */ /* 0x000fe80000100a00 */
[----:B------:R2:W-:Y:S01]  /*1d2c0*/  STL.64 [R1+0xf8], R46 ;  /* 0x0000f82e01007387 */ /* 0x0005e20000100a00 */
[C---:B-1----:R-:W-:Y:S03]  /*1d2d0*/  HMMA.1688.F32.TF32 R36, R248.reuse, R6, R76 ;  /* 0x00000006f824723c */ /* 0x042fe6000008104c */
[----:B------:R-:W-:Y:S04]  /*1d2e0*/  LDS R244, [R3+0x14500] ;  /* 0x0145000003f47984 */ /* 0x000fe80000000800 */
[----:B------:R-:W-:Y:S01]  /*1d2f0*/  LDS R246, [R3+0x16500] ;  /* 0x0165000003f67984 */ /* 0x000fe20000000800 */
[C---:B--2---:R-:W-:Y:S03]  /*1d300*/  HMMA.1688.F32.TF32 R44, R248.reuse, R10, R80 ;  /* 0x0000000af82c723c */ /* 0x044fe60000081050 */
[----:B------:R-:W-:Y:S04]  /*1d310*/  STL.64 [R1+0xd0], R40 ;  /* 0x0000d02801007387 */ /* 0x000fe80000100a00 */
[----:B------:R1:W-:Y:S04]  /*1d320*/  STL.64 [R1+0xd8], R42 ;  /* 0x0000d82a01007387 */ /* 0x0003e80000100a00 */
[----:B------:R-:W-:Y:S04]  /*1d330*/  LDS R245, [R0+0x14500] ;  /* 0x0145000000f57984 */ /* 0x000fe80000000800 */
[----:B------:R-:W-:Y:S01]  /*1d340*/  LDS R247, [R0+0x16500] ;  /* 0x0165000000f77984 */ /* 0x000fe20000000800 */
[C---:B-1----:R-:W-:Y:S03]  /*1d350*/  HMMA.1688.F32.TF32 R40, R248.reuse, R14, R84 ;  /* 0x0000000ef828723c */ /* 0x042fe60000081054 */
        /* <DEDUP_REMOVED lines=8> */
[----:B------:R-:W-:Y:S04]  /*1d3e0*/  STL.64 [R1+0x90], R36 ;  /* 0x0000902401007387 */ /* 0x000fe80000100a00 */
[----:B------:R2:W-:Y:S04]  /*1d3f0*/  STL.64 [R1+0x98], R38 ;  /* 0x0000982601007387 */ /* 0x0005e80000100a00 */
[----:B------:R-:W-:Y:S04]  /*1d400*/  STL.64 [R1+0x80], R44 ;  /* 0x0000802c01007387 */ /* 0x000fe80000100a00 */
[----:B------:R-:W-:Y:S04]  /*1d410*/  STL.64 [R1+0x88], R46 ;  /* 0x0000882e01007387 */ /* 0x000fe80000100a00 */
[----:B------:R-:W-:Y:S04]  /*1d420*/  LDS R44, [R3+0x14400] ;  /* 0x01440000032c7984 */ /* 0x000fe80000000800 */
[----:B------:R-:W-:Y:S04]  /*1d430*/  LDS R46, [R3+0x16400] ;  /* 0x01640000032e7984 */ /* 0x000fe80000000800 */
[----:B------:R-:W-:Y:S04]  /*1d440*/  LDS R45, [R0+0x14400] ;  /* 0x01440000002d7984 */ /* 0x000fe80000000800 */
[----:B------:R-:W3:Y:S01]  /*1d450*/  LDS R47, [R0+0x16400] ;  /* 0x01640000002f7984 */ /* 0x000ee20000000800 */
[C---:B-1----:R-:W-:Y:S03]  /*1d460*/  HMMA.1688.F32.TF32 R40, R248.reuse, R26, R96 ;  /* 0x0000001af828723c */ /* 0x042fe60000081060 */
[----:B------:R-:W-:Y:S04]  /*1d470*/  LDS R96, [R3+0x18100] ;  /* 0x0181000003607984 */ /* 0x000fe80000000800 */
[----:B------:R-:W-:Y:S01]  /*1d480*/  LDS R98, [R3+0x1a100] ;  /* 0x01a1000003627984 */ /* 0x000fe20000000800 */
[----:B--2---:R-:W-:Y:S03]  /*1d490*/  HMMA.1688.F32.TF32 R36, R248, R30, R100 ;  /* 0x0000001ef824723c */ /* 0x004fe60000081064 */
[----:B------:R-:W-:Y:S04]  /*1d4a0*/  LDS R97, [R0+0x18100] ;  /* 0x0181000000617984 */ /* 0x000fe80000000800 */
[----:B------:R-:W-:Y:S08]  /*1d4b0*/  LDS R99, [R0+0x1a100] ;  /* 0x01a1000000637984 */ /* 0x000ff00000000800 */
[----:B------:R-:W-:Y:S01]  /*1d4c0*/  STL.64 [R1+0x70], R40 ;  /* 0x0000702801007387 */ /* 0x000fe20000100a00 */
[C---:B---3--:R-:W-:Y:S08]  /*1d4d0*/  HMMA.1688.F32.TF32 R48, R44.reuse, R10, R112 ;  /* 0x0000000a2c30723c */ /* 0x048ff00000081070 */
[----:B------:R-:W-:Y:S01]  /*1d4e0*/  HMMA.1688.F32.TF32 R52, R44, R6, R108 ;  /* 0x000000062c34723c */ /* 0x000fe2000008106c */
[----:B------:R-:W-:Y:S04]  /*1d4f0*/  STL.64 [R1+0x78], R42 ;  /* 0x0000782a01007387 */ /* 0x000fe80000100a00 */
[----:B------:R-:W-:Y:S04]  /*1d500*/  STL [R1+0xe48], R236 ;  /* 0x000e48ec01007387 */ /* 0x000fe80000100800 */
[----:B------:R-:W-:Y:S04]  /*1d510*/  STL.64 [R1+0x10], R36 ;  /* 0x0000102401007387 */ /* 0x000fe80000100a00 */
[----:B------:R-:W-:Y:S04]  /*1d520*/  STL.64 [R1+0x18], R38 ;  /* 0x0000182601007387 */ /* 0x000fe80000100a00 */
[----:B------:R-:W-:Y:S04]  /*1d530*/  STL [R1+0xe44], R237 ;  /* 0x000e44ed01007387 */ /* 0x000fe80000100800 */
[----:B------:R-:W-:Y:S04]  /*1d540*/  STL [R1+0xe40], R238 ;  /* 0x000e40ee01007387 */ /* 0x000fe80000100800 */
[----:B------:R1:W-:Y:S04]  /*1d550*/  STL [R1+0xe3c], R239 ;  /* 0x000e3cef01007387 */ /* 0x0003e80000100800 */
[----:B------:R-:W-:Y:S04]  /*1d560*/  STL [R1+0x244], R49 ;  /* 0x0002443101007387 */ /* 0x000fe80000100800 */
[----:B------:R-:W-:Y:S01]  /*1d570*/  STL.64 [R1+0x250], R52 ;  /* 0x0002503401007387 */ /* 0x000fe20000100a00 */
[----:B-1----:R-:W-:-:S03]  /*1d580*/  IMAD.MOV.U32 R239, RZ, RZ, R48 ;  /* 0x000000ffffef7224 */ /* 0x002fc600078e0030 */
[----:B------:R-:W-:Y:S04]  /*1d590*/  STL.64 [R1+0x258], R54 ;  /* 0x0002583601007387 */ /* 0x000fe80000100a00 */
[----:B------:R1:W-:Y:S01]  /*1d5a0*/  STL.64 [R1+0x248], R50 ;  /* 0x0002483201007387 */ /* 0x0003e20000100a00 */
[C---:B------:R-:W-:Y:S03]  /*1d5b0*/  HMMA.1688.F32.TF32 R56, R44.reuse, R30, R132 ;  /* 0x0000001e2c38723c */ /* 0x040fe60000081084 */
[----:B------:R-:W-:Y:S04]  /*1d5c0*/  LDS R40, [R3+0x14600] ;  /* 0x0146000003287984 */ /* 0x000fe80000000800 */
[----:B------:R-:W-:Y:S01]  /*1d5d0*/  LDS R42, [R3+0x16600] ;  /* 0x01660000032a7984 */ /* 0x000fe20000000800 */
[----:B-1----:R-:W-:Y:S03]  /*1d5e0*/  HMMA.1688.F32.TF32 R48, R44, R14, R116 ;  /* 0x0000000e2c30723c */ /* 0x002fe60000081074 */
[----:B------:R-:W-:Y:S04]  /*1d5f0*/  STL [R1+0xe4c], R239 ;  /* 0x000e4cef01007387 */ /* 0x000fe80000100800 */
[----:B------:R-:W-:Y:S04]  /*1d600*/  LDS R41, [R0+0x14600] ;  /* 0x0146000000297984 */ /* 0x000fe80000000800 */
[----:B------:R-:W1:Y:S01]  /*1d610*/  LDS R43, [R0+0x16600] ;  /* 0x01660000002b7984 */ /* 0x000e620000000800 */
[----:B------:R-:W-:Y:S03]  /*1d620*/  HMMA.1688.F32.TF32 R248, R244, R30, R164 ;  /* 0x0000001ef4f8723c */ /* 0x000fe600000810a4 */
[----:B------:R-:W-:Y:S04]  /*1d630*/  LDS R36, [R3+0x14700] ;  /* 0x0147000003247984 */ /* 0x000fe80000000800 */
[----:B------:R-:W-:Y:S01]  /*1d640*/  LDS R38, [R3+0x16700] ;  /* 0x0167000003267984 */ /* 0x000fe20000000800 */
[----:B------:R-:W-:Y:S03]  /*1d650*/  HMMA.1688.F32.TF32 R52, R44, R22, R124 ;  /* 0x000000162c34723c */ /* 0x000fe6000008107c */
[----:B------:R-:W-:Y:S01]  /*1d660*/  LDS R37, [R0+0x14700] ;  /* 0x0147000000257984 */ /* 0x000fe20000000800 */
[----:B------:R-:W-:Y:S01]  /*1d670*/  MOV R236, R49 ;  /* 0x0000003100ec7202 */ /* 0x000fe20000000f00 */
[----:B------:R-:W-:-:S02]  /*1d680*/  IMAD.MOV.U32 R237, RZ, RZ, R50 ;  /* 0x000000ffffed7224 */ /* 0x000fc400078e0032 */
[----:B------:R2:W-:Y:S01]  /*1d690*/  STL [R1+0x230], R48 ;  /* 0x0002303001007387 */ /* 0x0005e20000100800 */
[----:B------:R-:W-:-:S03]  /*1d6a0*/  IMAD.MOV.U32 R238, RZ, RZ, R51 ;  /* 0x000000ffffee7224 */ /* 0x000fc600078e0033 */
[----:B------:R-:W3:Y:S04]  /*1d6b0*/  LDS R39, [R0+0x16700] ;  /* 0x0167000000277984 */ /* 0x000ee80000000800 */
[----:B------:R-:W-:Y:S01]  /*1d6c0*/  LDS R164, [R3+0x18400] ;  /* 0x0184000003a47984 */ /* 0x000fe20000000800 */
[----:B--2---:R-:W-:Y:S03]  /*1d6d0*/  HMMA.1688.F32.TF32 R48, R44, R18, R120 ;  /* 0x000000122c30723c */ /* 0x004fe60000081078 */
[----:B------:R-:W-:Y:S04]  /*1d6e0*/  LDS R166, [R3+0x1a400] ;  /* 0x01a4000003a67984 */ /* 0x000fe80000000800 */
[----:B------:R-:W-:Y:S04]  /*1d6f0*/  LDS R165, [R0+0x18400] ;  /* 0x0184000000a57984 */ /* 0x000fe80000000800 */
[----:B------:R-:W-:Y:S11]  /*1d700*/  LDS R167, [R0+0x1a400] ;  /* 0x01a4000000a77984 */ /* 0x000ff60000000800 */
[----:B------:R-:W-:Y:S01]  /*1d710*/  @!UPT UIADD3 URZ, URZ, URZ, URZ ;  /* 0x0000003f3f3ff290 */ /* 0x000fe2000fffe03f */
[----:B------:R-:W-:Y:S01]  /*1d720*/  STL.64 [R1+0x220], R48 ;  /* 0x0002203001007387 */ /* 0x000fe20000100a00 */
[----:B------:R-:W-:-:S03]  /*1d730*/  MOV R239, R51 ;  /* 0x0000003300ef7202 */ /* 0x000fc60000000f00 */
[----:B------:R2:W-:Y:S02]  /*1d740*/  STL [R1+0x228], R50 ;  /* 0x0002283201007387 */ /* 0x0005e40000100800 */
[----:B--2---:R-:W-:Y:S02]  /*1d750*/  HMMA.1688.F32.TF32 R48, R44, R26, R128 ;  /* 0x0000001a2c30723c */ /* 0x004fe40000081080 */
[----:B------:R-:W-:Y:S04]  /*1d760*/  STL.64 [R1+0x210], R52 ;  /* 0x0002103401007387 */ /* 0x000fe80000100a00 */
[----:B------:R2:W-:Y:S02]  /*1d770*/  STL.64 [R1+0x218], R54 ;  /* 0x0002183601007387 */ /* 0x0005e40000100a00 */
[----:B-1----:R-:W-:Y:S02]  /*1d780*/  HMMA.1688.F32.TF32 R240, R40, R6, R172 ;  /* 0x0000000628f0723c */ /* 0x002fe400000810ac */
[----:B------:R-:W-:Y:S04]  /*1d790*/  LDS R128, [R3+0x18200] ;  /* 0x0182000003807984 */ /* 0x000fe80000000800 */
[----:B------:R-:W-:Y:S02]  /*1d7a0*/  LDS R130, [R3+0x1a200] ;  /* 0x01a2000003827984 */ /* 0x000fe40000000800 */
[----:B--2---:R-:W-:Y:S02]  /*1d7b0*/  HMMA.1688.F32.TF32 R52, R44, R34, R136 ;  /* 0x000000222c34723c */ /* 0x004fe40000081088 */
[----:B------:R-:W-:Y:S04]  /*1d7c0*/  LDS R129, [R0+0x18200] ;  /* 0x0182000000817984 */ /* 0x000fe80000000800 */
[----:B------:R-:W-:Y:S04]  /*1d7d0*/  LDS R131, [R0+0x1a200] ;  /* 0x01a2000000837984 */ /* 0x000fe80000000800 */
[----:B------:R-:W-:Y:S01]  /*1d7e0*/  STL.64 [R1+0x200], R48 ;  /* 0x0002003001007387 */ /* 0x000fe20000100a00 */
[-C--:B------:R-:W-:Y:S03]  /*1d7f0*/  HMMA.1688.F32.TF32 R44, R244, R10.reuse, R144 ;  /* 0x0000000af42c723c */ /* 0x080fe60000081090 */
[----:B------:R1:W-:Y:S04]  /*1d800*/  STL.64 [R1+0x208], R50 ;  /* 0x0002083201007387 */ /* 0x0003e80000100a00 */
[----:B------:R-:W-:Y:S01]  /*1d810*/  LDS R172, [R3+0x18600] ;  /* 0x0186000003ac7984 */ /* 0x000fe20000000800 */
[----:B------:R-:W-:Y:S03]  /*1d820*/  HMMA.1688.F32.TF32 R176, R40, R10, R176 ;  /* 0x0000000a28b0723c */ /* 0x000fe600000810b0 */
[----:B------:R-:W-:Y:S04]  /*1d830*/  LDS R174, [R3+0x1a600] ;  /* 0x01a6000003ae7984 */ /* 0x000fe80000000800 */
[----:B------:R-:W-:Y:S01]  /*1d840*/  LDS R173, [R0+0x18600] ;  /* 0x0186000000ad7984 */ /* 0x000fe20000000800 */
[----:B-1----:R-:W-:Y:S03]  /*1d850*/  HMMA.1688.F32.TF32 R48, R244, R6, R140 ;  /* 0x00000006f430723c */ /* 0x002fe6000008108c */
[----:B------:R-:W-:Y:S04]  /*1d860*/  STL.64 [R1+0x1f0], R56 ;  /* 0x0001f03801007387 */ /* 0x000fe80000100a00 */
[----:B------:R-:W-:Y:S04]  /*1d870*/  STL.64 [R1+0x1f8], R58 ;  /* 0x0001f83a01007387 */ /* 0x000fe80000100a00 */
[----:B------:R-:W-:Y:S04]  /*1d880*/  STL.64 [R1+0xe0], R52 ;  /* 0x0000e03401007387 */ /* 0x000fe80000100a00 */
[----:B------:R1:W-:Y:S01]  /*1d890*/  STL.64 [R1+0xe8], R54 ;  /* 0x0000e83601007387 */ /* 0x0003e20000100a00 */
[----:B---3--:R-:W-:Y:S03]  /*1d8a0*/  HMMA.1688.F32.TF32 R208, R36, R10, R208 ;  /* 0x0000000a24d0723c */ /* 0x008fe600000810d0 */
[----:B------:R-:W-:Y:S04]  /*1d8b0*/  LDS R175, [R0+0x1a600] ;  /* 0x01a6000000af7984 */ /* 0x000fe80000000800 */
[----:B------:R-:W-:Y:S01]  /*1d8c0*/  STL.64 [R1+0x60], R48 ;  /* 0x0000603001007387 */ /* 0x000fe20000100a00 */
[C---:B-1----:R-:W-:Y:S03]  /*1d8d0*/  HMMA.1688.F32.TF32 R52, R244.reuse, R14, R148 ;  /* 0x0000000ef434723c */ /* 0x042fe60000081094 */
[----:B------:R1:W-:Y:S04]  /*1d8e0*/  STL.64 [R1+0x68], R50 ;  /* 0x0000683201007387 */ /* 0x0003e80000100a00 */
[----:B------:R-:W-:Y:S04]  /*1d8f0*/  STL.64 [R1+0x50], R44 ;  /* 0x0000502c01007387 */ /* 0x000fe80000100a00 */
[----:B------:R2:W-:Y:S01]  /*1d900*/  STL.64 [R1+0x58], R46 ;  /* 0x0000582e01007387 */ /* 0x0005e20000100a00 */
[C---:B-1----:R-:W-:Y:S08]  /*1d910*/  HMMA.1688.F32.TF32 R48, R244.reuse, R18, R152 ;  /* 0x00000012f430723c */ /* 0x042ff00000081098 */
[----:B--2---:R-:W-:Y:S03]  /*1d920*/  HMMA.1688.F32.TF32 R44, R244, R22, R156 ;  /* 0x00000016f42c723c */ /* 0x004fe6000008109c */
[----:B------:R-:W-:Y:S04]  /*1d930*/  STL.64 [R1+0x40], R52 ;  /* 0x0000403401007387 */ /* 0x000fe80000100a00 */
[----:B------:R-:W-:Y:S08]  /*1d940*/  STL.64 [R1+0x48], R54 ;  /* 0x0000483601007387 */ /* 0x000ff00000100a00 */
[----:B------:R-:W-:Y:S04]  /*1d950*/  STL.64 [R1+0x30], R48 ;  /* 0x0000303001007387 */ /* 0x000fe80000100a00 */
[----:B------:R-:W-:Y:S04]  /*1d960*/  STL.64 [R1+0x38], R50 ;  /* 0x0000383201007387 */ /* 0x000fe80000100a00 */
[----:B------:R1:W-:Y:S01]  /*1d970*/  STL.64 [R1+0x20], R44 ;  /* 0x0000202c01007387 */ /* 0x0003e20000100a00 */
[----:B------:R-:W-:-:S02]  /*1d980*/  IMAD.MOV.U32 R252, RZ, RZ, R46 ;  /* 0x000000fffffc7224 */ /* 0x000fc400078e002e */
[----:B------:R-:W-:Y:S01]  /*1d990*/  IMAD.MOV.U32 R2, RZ, RZ, R47 ;  /* 0x000000ffff027224 */ /* 0x000fe200078e002f */
[----:B------:R-:W2:Y:S01]  /*1d9a0*/  LDL.LU R33, [R1+0x2d4] ;  /* 0x0002d40001217983 */ /* 0x000ea20000300800 */
[C---:B-1----:R-:W-:Y:S03]  /*1d9b0*/  HMMA.1688.F32.TF32 R44, R244.reuse, R26, R160 ;  /* 0x0000001af42c723c */ /* 0x042fe600000810a0 */
[----:B------:R-:W-:Y:S04]  /*1d9c0*/  LDS R160, [R3+0x18300] ;  /* 0x0183000003a07984 */ /* 0x000fe80000000800 */
[----:B------:R-:W-:Y:S01]  /*1d9d0*/  LDS R162, [R3+0x1a300] ;  /* 0x01a3000003a27984 */ /* 0x000fe20000000800 */
[----:B------:R-:W-:Y:S03]  /*1d9e0*/  HMMA.1688.F32.TF32 R244, R244, R34, R168 ;  /* 0x00000022f4f4723c */ /* 0x000fe600000810a8 */
[----:B------:R-:W-:Y:S04]  /*1d9f0*/  LDS R161, [R0+0x18300] ;  /* 0x0183000000a17984 */ /* 0x000fe80000000800 */
[----:B------:R-:W-:Y:S01]  /*1da00*/  LDS R163, [R0+0x1a300] ;  /* 0x01a3000000a37984 */ /* 0x000fe20000000800 */
[-C--:B------:R-:W-:Y:S03]  /*1da10*/  HMMA.1688.F32.TF32 R180, R40, R14.reuse, R180 ;  /* 0x0000000e28b4723c */ /* 0x080fe600000810b4 */
[----:B------:R-:W-:Y:S04]  /*1da20*/  LDS R168, [R3+0x18500] ;  /* 0x0185000003a87984 */ /* 0x000fe80000000800 */
[----:B------:R-:W-:Y:S04]  /*1da30*/  LDS R170, [R3+0x1a500] ;  /* 0x01a5000003aa7984 */ /* 0x000fe80000000800 */
[----:B------:R-:W-:Y:S04]  /*1da40*/  STL.64 [R1], R44 ;  /* 0x0000002c01007387 */ /* 0x000fe80000100a00 */
[----:B------:R-:W-:Y:S04]  /*1da50*/  STL.64 [R1+0x8], R46 ;  /* 0x0000082e01007387 */ /* 0x000fe80000100a00 */
[----:B------:R-:W-:Y:S04]  /*1da60*/  STL.64 [R1+0xe20], R250 ;  /* 0x000e20fa01007387 */ /* 0x000fe80000100a00 */
[----:B------:R-:W-:Y:S04]  /*1da70*/  STL.64 [R1+0xe18], R248 ;  /* 0x000e18f801007387 */ /* 0x000fe80000100a00 */
[----:B------:R-:W-:Y:S04]  /*1da80*/  STL.64 [R1+0xe30], R246 ;  /* 0x000e30f601007387 */ /* 0x000fe80000100a00 */
[----:B------:R-:W-:Y:S04]  /*1da90*/  STL.64 [R1+0xe28], R244 ;  /* 0x000e28f401007387 */ /* 0x000fe80000100a00 */
[----:B------:R-:W-:Y:S04]  /*1daa0*/  STL [R1+0xe10], R241 ;  /* 0x000e10f101007387 */ /* 0x000fe80000100800 */
[----:B------:R-:W-:Y:S04]  /*1dab0*/  STL [R1+0xe0c], R242 ;  /* 0x000e0cf201007387 */ /* 0x000fe80000100800 */
[----:B------:R-:W-:Y:S04]  /*1dac0*/  STL [R1+0xe08], R243 ;  /* 0x000e08f301007387 */ /* 0x000fe80000100800 */
        /* <DEDUP_REMOVED lines=34> */
[C---:B------:R-:W-:Y:S03]  /*1dcf0*/  HMMA.1688.F32.TF32 R212, R36.reuse, R14, R212 ;  /* 0x0000000e24d4723c */ /* 0x040fe600000810d4 */
[----:B------:R-:W-:Y:S04]  /*1dd00*/  LDS R169, [R0+0x18500] ;  /* 0x0185000000a97984 */ /* 0x000fe80000000800 */
[----:B------:R-:W-:Y:S01]  /*1dd10*/  LDS R171, [R0+0x1a500] ;  /* 0x01a5000000ab7984 */ /* 0x000fe20000000800 */
[----:B------:R-:W-:Y:S08]  /*1dd20*/  HMMA.1688.F32.TF32 R204, R36, R6, R204 ;  /* 0x0000000624cc723c */ /* 0x000ff000000810cc */
[C---:B------:R-:W-:Y:S08]  /*1dd30*/  HMMA.1688.F32.TF32 R184, R40.reuse, R18, R184 ;  /* 0x0000001228b8723c */ /* 0x040ff000000810b8 */
[C---:B------:R-:W-:Y:S08]  /*1dd40*/  HMMA.1688.F32.TF32 R188, R40.reuse, R22, R188 ;  /* 0x0000001628bc723c */ /* 0x040ff000000810bc */
[C---:B------:R-:W-:Y:S08]  /*1dd50*/  HMMA.1688.F32.TF32 R192, R40.reuse, R26, R192 ;  /* 0x0000001a28c0723c */ /* 0x040ff000000810c0 */
[----:B------:R-:W-:Y:S08]  /*1dd60*/  HMMA.1688.F32.TF32 R196, R40, R30, R196 ;  /* 0x0000001e28c4723c */ /* 0x000ff000000810c4 */
[C---:B------:R-:W-:Y:S08]  /*1dd70*/  HMMA.1688.F32.TF32 R216, R36.reuse, R18, R216 ;  /* 0x0000001224d8723c */ /* 0x040ff000000810d8 */
[C---:B------:R-:W-:Y:S08]  /*1dd80*/  HMMA.1688.F32.TF32 R220, R36.reuse, R22, R220 ;  /* 0x0000001624dc723c */ /* 0x040ff000000810dc */
[C---:B------:R-:W-:Y:S08]  /*1dd90*/  HMMA.1688.F32.TF32 R224, R36.reuse, R26, R224 ;  /* 0x0000001a24e0723c */ /* 0x040ff000000810e0 */
[----:B------:R-:W-:Y:S01]  /*1dda0*/  HMMA.1688.F32.TF32 R228, R36, R30, R228 ;  /* 0x0000001e24e4723c */ /* 0x000fe200000810e4 */
[----:B--2---:R-:W-:Y:S04]  /*1ddb0*/  LDSM.16.M88.4 R8, [R33+0x60880] ;  /* 0x060880002108783b */ /* 0x004fe80000000200 */
[----:B------:R-:W-:Y:S04]  /*1ddc0*/  LDSM.16.M88.4 R12, [R33+0x61080] ;  /* 0x06108000210c783b */ /* 0x000fe80000000200 */
[----:B------:R-:W3:Y:S01]  /*1ddd0*/  LDSM.16.M88.4 R4, [R33+0x60080] ;  /* 0x060080002104783b */ /* 0x000ee20000000200 */
[-C--:B------:R-:W-:Y:S03]  /*1dde0*/  HMMA.1688.F32.TF32 R200, R40, R34.reuse, R200 ;  /* 0x0000002228c8723c */ /* 0x080fe600000810c8 */
[----:B------:R-:W1:Y:S04]  /*1ddf0*/  LDSM.16.M88.4 R16, [R33+0x61880] ;  /* 0x061880002110783b */ /* 0x000e680000000200 */
[----:B------:R-:W2:Y:S01]  /*1de00*/  LDSM.16.M88.4 R20, [R33+0x62080] ;  /* 0x062080002114783b */ /* 0x000ea20000000200 */
[----:B------:R-:W-:Y:S03]  /*1de10*/  HMMA.1688.F32.TF32 R232, R36, R34, R232 ;  /* 0x0000002224e8723c */ /* 0x000fe600000810e8 */
[----:B------:R-:W1:Y:S04]  /*1de20*/  LDSM.16.M88.4 R24, [R33+0x62880] ;  /* 0x062880002118783b */ /* 0x000e680000000200 */
[----:B------:R-:W1:Y:S04]  /*1de30*/  LDSM.16.M88.4 R28, [R33+0x63080] ;  /* 0x06308000211c783b */ /* 0x000e680000000200 */
[----:B------:R-:W1:Y:S01]  /*1de40*/  LDSM.16.M88.4 R32, [R33+0x63880] ;  /* 0x063880002120783b */ /* 0x000e620000000200 */
[C---:B---3--:R-:W-:Y:S08]  /*1de50*/  HMMA.1688.F32.TF32 R36, R64.reuse, R4, R76 ;  /* 0x000000044024723c */ /* 0x048ff0000008104c */
[C---:B----4-:R-:W-:Y:S01]  /*1de60*/  HMMA.1688.F32.TF32 R40, R64.reuse, R8, R68 ;  /* 0x000000084028723c */ /* 0x050fe20000081044 */
[----:B------:R-:W3:Y:S04]  /*1de70*/  LDL.LU R68, [R1+0x1d0] ;  /* 0x0001d00001447983 */ /* 0x000ee80000300800 */
[----:B------:R-:W3:Y:S04]  /*1de80*/  LDL.LU R69, [R1+0x1d4] ;  /* 0x0001d40001457983 */ /* 0x000ee80000300800 */
[----:B------:R-:W3:Y:S04]  /*1de90*/  LDL.LU R70, [R1+0x1d8] ;  /* 0x0001d80001467983 */ /* 0x000ee80000300800 */
[----:B------:R-:W3:Y:S01]  /*1dea0*/  LDL.LU R71, [R1+0x1dc] ;  /* 0x0001dc0001477983 */ /* 0x000ee20000300800 */
[C---:B-----5:R-:W-:Y:S03]  /*1deb0*/  HMMA.1688.F32.TF32 R44, R64.reuse, R12, R72 ;  /* 0x0000000c402c723c */ /* 0x060fe60000081048 */
        /* <DEDUP_REMOVED lines=15> */
[C---:B-1----:R-:W-:Y:S03]  /*1dfb0*/  HMMA.1688.F32.TF32 R48, R64.reuse, R16, R48 ;  /* 0x000000104030723c */ /* 0x042fe60000081030 */
[----:B------:R-:W5:Y:S04]  /*1dfc0*/  LDL.LU R87, [R1+0x19c] ;  /* 0x00019c0001577983 */ /* 0x000f680000300800 */
[----:B------:R-:W5:Y:S01]  /*1dfd0*/  LDL.LU R88, [R1+0x180] ;  /* 0x0001800001587983 */ /* 0x000f620000300800 */
[C---:B--2---:R-:W-:Y:S03]  /*1dfe0*/  HMMA.1688.F32.TF32 R52, R64.reuse, R20, R52 ;  /* 0x000000144034723c */ /* 0x044fe60000081034 */
[----:B------:R-:W2:Y:S04]  /*1dff0*/  LDL.LU R89, [R1+0x184] ;  /* 0x0001840001597983 */ /* 0x000ea80000300800 */
[----:B------:R-:W2:Y:S01]  /*1e000*/  LDL.LU R90, [R1+0x188] ;  /* 0x00018800015a7983 */ /* 0x000ea20000300800 */
[C---:B------:R-:W-:Y:S03]  /*1e010*/  HMMA.1688.F32.TF32 R56, R64.reuse, R24, R56 ;  /* 0x000000184038723c */ /* 0x040fe60000081038 */
[----:B------:R-:W2:Y:S05]  /*1e020*/  LDL.LU R91, [R1+0x18c] ;  /* 0x00018c00015b7983 */ /* 0x000eaa0000300800 */
[C---:B------:R-:W-:Y:S08]  /*1e030*/  HMMA.1688.F32.TF32 R60, R64.reuse, R28, R60 ;  /* 0x0000001c403c723c */ /* 0x040ff0000008103c */
[----:B------:R-:W-:Y:S01]  /*1e040*/  HMMA.1688.F32.TF32 R64, R64, R32, R92 ;  /* 0x000000204040723c */ /* 0x000fe2000008105c */
        /* <DEDUP_REMOVED lines=32> */
[C---:B---3--:R-:W-:Y:S08]  /*1e250*/  HMMA.1688.F32.TF32 R68, R96.reuse, R4, R68 ;  /* 0x000000046044723c */ /* 0x048ff00000081044 */
[C---:B----4-:R-:W-:Y:S08]  /*1e260*/  HMMA.1688.F32.TF32 R72, R96.reuse, R8, R72 ;  /* 0x000000086048723c */ /* 0x050ff00000081048 */
[C---:B-----5:R-:W-:Y:S08]  /*1e270*/  HMMA.1688.F32.TF32 R76, R96.reuse, R12, R76 ;  /* 0x0000000c604c723c */ /* 0x060ff0000008104c */
[C---:B------:R-:W-:Y:S08]  /*1e280*/  HMMA.1688.F32.TF32 R80, R96.reuse, R16, R80 ;  /* 0x000000106050723c */ /* 0x040ff00000081050 */
[C---:B------:R-:W-:Y:S08]  /*1e290*/  HMMA.1688.F32.TF32 R84, R96.reuse, R20, R84 ;  /* 0x000000146054723c */ /* 0x040ff00000081054 */
[C---:B--2---:R-:W-:Y:S08]  /*1e2a0*/  HMMA.1688.F32.TF32 R88, R96.reuse, R24, R88 ;  /* 0x000000186058723c */ /* 0x044ff00000081058 */
[C---:B------:R-:W-:Y:S08]  /*1e2b0*/  HMMA.1688.F32.TF32 R92, R96.reuse, R28, R92 ;  /* 0x0000001c605c723c */ /* 0x040ff0000008105c */
        /* <DEDUP_REMOVED lines=33> */
[C---:B------:R-:W-:Y:S08]  /*1e4d0*/  HMMA.1688.F32.TF32 R100, R128.reuse, R4, R100 ;  /* 0x000000048064723c */ /* 0x040ff00000081064 */
[C---:B------:R-:W-:Y:S08]  /*1e4e0*/  HMMA.1688.F32.TF32 R104, R128.reuse, R8, R104 ;  /* 0x000000088068723c */ /* 0x040ff00000081068 */
[C---:B------:R-:W-:Y:S08]  /*1e4f0*/  HMMA.1688.F32.TF32 R108, R128.reuse, R12, R108 ;  /* 0x0000000c806c723c */ /* 0x040ff0000008106c */
[C---:B------:R-:W-:Y:S08]  /*1e500*/  HMMA.1688.F32.TF32 R112, R128.reuse, R16, R112 ;  /* 0x000000108070723c */ /* 0x040ff00000081070 */
[C---:B------:R-:W-:Y:S08]  /*1e510*/  HMMA.1688.F32.TF32 R116, R128.reuse, R20, R116 ;  /* 0x000000148074723c */ /* 0x040ff00000081074 */
[----:B------:R-:W-:Y:S01]  /*1e520*/  HMMA.1688.F32.TF32 R120, R128, R24, R120 ;  /* 0x000000188078723c */ /* 0x000fe20000081078 */
[----:B------:R-:W-:-:S07]  /*1e530*/  MOV R243, R239 ;  /* 0x000000ef00f37202 */ /* 0x000fce0000000f00 */
[----:B--2---:R-:W-:Y:S08]  /*1e540*/  HMMA.1688.F32.TF32 R124, R128, R28, R124 ;  /* 0x0000001c807c723c */ /* 0x004ff0000008107c */
[C---:B----4-:R-:W-:Y:S08]  /*1e550*/  HMMA.1688.F32.TF32 R132, R160.reuse, R4, R132 ;  /* 0x00000004a084723c */ /* 0x050ff00000081084 */
[C---:B-----5:R-:W-:Y:S08]  /*1e560*/  HMMA.1688.F32.TF32 R136, R160.reuse, R8, R136 ;  /* 0x00000008a088723c */ /* 0x060ff00000081088 */
[----:B---3--:R-:W-:Y:S08]  /*1e570*/  HMMA.1688.F32.TF32 R140, R160, R12, R140 ;  /* 0x0000000ca08c723c */ /* 0x008ff0000008108c */
[----:B------:R-:W-:Y:S01]  /*1e580*/  HMMA.1688.F32.TF32 R128, R128, R32, R156 ;  /* 0x000000208080723c */ /* 0x000fe2000008109c */
[----:B------:R-:W2:Y:S04]  /*1e590*/  LDL.LU R156, [R1+0x10] ;  /* 0x00001000019c7983 */ /* 0x000ea80000300800 */
[----:B------:R-:W2:Y:S03]  /*1e5a0*/  LDL.LU R157, [R1+0x14] ;  /* 0x00001400019d7983 */ /* 0x000ea60000300800 */
[C---:B------:R-:W-:Y:S01]  /*1e5b0*/  HMMA.1688.F32.TF32 R144, R160.reuse, R16, R144 ;  /* 0x00000010a090723c */ /* 0x040fe20000081090 */
[----:B------:R-:W2:Y:S04]  /*1e5c0*/  LDL.LU R158, [R1+0x18] ;  /* 0x00001800019e7983 */ /* 0x000ea80000300800 */
[----:B------:R-:W2:Y:S04]  /*1e5d0*/  LDL.LU R159, [R1+0x1c] ;  /* 0x00001c00019f7983 */ /* 0x000ea80000300800 */
[----:B------:R-:W-:Y:S01]  /*1e5e0*/  STL [R1+0xd64], R132 ;  /* 0x000d648401007387 */ /* 0x000fe20000100800 */
[C---:B------:R-:W-:Y:S03]  /*1e5f0*/  HMMA.1688.F32.TF32 R148, R160.reuse, R20, R148 ;  /* 0x00000014a094723c */ /* 0x040fe60000081094 */
[----:B------:R-:W-:Y:S04]  /*1e600*/  STL [R1+0xd60], R133 ;  /* 0x000d608501007387 */ /* 0x000fe80000100800 */
[----:B------:R-:W-:Y:S04]  /*1e610*/  STL [R1+0xd5c], R134 ;  /* 0x000d5c8601007387 */ /* 0x000fe80000100800 */
[----:B------:R-:W-:Y:S01]  /*1e620*/  STL [R1+0xd58], R135 ;  /* 0x000d588701007387 */ /* 0x000fe20000100800 */
[----:B------:R-:W-:Y:S03]  /*1e630*/  HMMA.1688.F32.TF32 R152, R160, R24, R152 ;  /* 0x00000018a098723c */ /* 0x000fe60000081098 */
[----:B------:R-:W-:Y:S04]  /*1e640*/  STL [R1+0xd74], R136 ;  /* 0x000d748801007387 */ /* 0x000fe80000100800 */
[----:B------:R-:W-:Y:S04]  /*1e650*/  STL [R1+0xd70], R137 ;  /* 0x000d708901007387 */ /* 0x000fe80000100800 */
[----:B------:R-:W-:Y:S04]  /*1e660*/  STL [R1+0xd6c], R138 ;  /* 0x000d6c8a01007387 */ /* 0x000fe80000100800 */
[----:B------:R-:W-:Y:S04]  /*1e670*/  STL [R1+0xd68], R139 ;  /* 0x000d688b01007387 */ /* 0x000fe80000100800 */
[----:B------:R-:W-:Y:S04]  /*1e680*/  STL [R1+0xd80], R140 ;  /* 0x000d808c01007387 */ /* 0x000fe80000100800 */
[----:B------:R1:W-:Y:S04]  /*1e690*/  STL [R1+0xd7c], R141 ;  /* 0x000d7c8d01007387 */ /* 0x0003e80000100800 */
[----:B------:R3:W-:Y:S04]  /*1e6a0*/  STL [R1+0xd78], R142 ;  /* 0x000d788e01007387 */ /* 0x0007e80000100800 */
[----:B------:R4:W-:Y:S04]  /*1e6b0*/  STL [R1+0xd54], R143 ;  /* 0x000d548f01007387 */ /* 0x0009e80000100800 */
        /* <DEDUP_REMOVED lines=12> */
[----:B------:R-:W5:Y:S04]  /*1e780*/  LDL.LU R240, [R1+0x220] ;  /* 0x0002200001f07983 */ /* 0x000f680000300800 */
[----:B------:R-:W5:Y:S04]  /*1e790*/  LDL.LU R241, [R1+0x224] ;  /* 0x0002240001f17983 */ /* 0x000f680000300800 */
[----:B------:R-:W5:Y:S04]  /*1e7a0*/  LDL.LU R242, [R1+0x228] ;  /* 0x0002280001f27983 */ /* 0x000f680000300800 */
[----:B------:R-:W2:Y:S04]  /*1e7b0*/  LDL.LU R239, [R1+0xe4c] ;  /* 0x000e4c0001ef7983 */ /* 0x000ea80000300800 */
[----:B------:R-:W5:Y:S01]  /*1e7c0*/  LDL.LU R244, [R1+0x250] ;  /* 0x0002500001f47983 */ /* 0x000f620000300800 */
[----:B-1----:R-:W-:-:S03]  /*1e7d0*/  IMAD.MOV.U32 R141, RZ, RZ, R236 ;  /* 0x000000ffff8d7224 */ /* 0x002fc600078e00ec */
[----:B------:R-:W5:Y:S01]  /*1e7e0*/  LDL.LU R245, [R1+0x254] ;  /* 0x0002540001f57983 */ /* 0x000f620000300800 */
[----:B---3--:R-:W-:-:S03]  /*1e7f0*/  IMAD.MOV.U32 R142, RZ, RZ, R237 ;  /* 0x000000ffff8e7224 */ /* 0x008fc600078e00ed */
[----:B------:R-:W5:Y:S01]  /*1e800*/  LDL.LU R246, [R1+0x258] ;  /* 0x0002580001f67983 */ /* 0x000f620000300800 */
[----:B----4-:R-:W-:-:S03]  /*1e810*/  MOV R143, R238 ;  /* 0x000000ee008f7202 */ /* 0x010fc60000000f00 */
[----:B------:R-:W5:Y:S04]  /*1e820*/  LDL.LU R247, [R1+0x25c] ;  /* 0x00025c0001f77983 */ /* 0x000f680000300800 */
[----:B------:R-:W3:Y:S04]  /*1e830*/  LDL.LU R140, [R1+0x230] ;  /* 0x00023000018c7983 */ /* 0x000ee80000300800 */
[----:B------:R-:W4:Y:S04]  /*1e840*/  LDL.LU R236, [R1+0xe48] ;  /* 0x000e480001ec7983 */ /* 0x000f280000300800 */
[----:B------:R-:W4:Y:S04]  /*1e850*/  LDL.LU R237, [R1+0xe44] ;  /* 0x000e440001ed7983 */ /* 0x000f280000300800 */
[----:B------:R-:W4:Y:S01]  /*1e860*/  LDL.LU R238, [R1+0xe40] ;  /* 0x000e400001ee7983 */ /* 0x000f220000300800 */
[----:B--2---:R-:W-:-:S03]  /*1e870*/  IMAD.MOV.U32 R248, RZ, RZ, R239 ;  /* 0x000000fffff87224 */ /* 0x004fc600078e00ef */
[----:B------:R-:W4:Y:S04]  /*1e880*/  LDL.LU R239, [R1+0xe3c] ;  /* 0x000e3c0001ef7983 */ /* 0x000f280000300800 */
[----:B------:R-:W2:Y:S04]  /*1e890*/  LDL.LU R249, [R1+0x244] ;  /* 0x0002440001f97983 */ /* 0x000ea80000300800 */
[----:B------:R-:W2:Y:S04]  /*1e8a0*/  LDL.LU R250, [R1+0x248] ;  /* 0x0002480001fa7983 */ /* 0x000ea80000300800 */
[----:B------:R-:W2:Y:S01]  /*1e8b0*/  LDL.LU R251, [R1+0x24c] ;  /* 0x00024c0001fb7983 */ /* 0x000ea20000300800 */
[----:B------:R-:W-:Y:S08]  /*1e8c0*/  HMMA.1688.F32.TF32 R156, R160, R28, R156 ;  /* 0x0000001ca09c723c */ /* 0x000ff0000008109c */
[----:B-----5:R-:W-:Y:S11]  /*1e8d0*/  HMMA.1688.F32.TF32 R132, R164, R4, R244 ;  /* 0x00000004a484723c */ /* 0x020ff600000810f4 */
[----:B------:R-:W-:Y:S04]  /*1e8e0*/  @!UPT UIADD3 URZ, URZ, URZ, URZ ;  /* 0x0000003f3f3ff290 */ /* 0x000fe8000fffe03f */
[----:B------:R-:W-:Y:S04]  /*1e8f0*/  STL [R1+0xdb8], R156 ;  /* 0x000db89c01007387 */ /* 0x000fe80000100800 */
[----:B------:R-:W-:Y:S04]  /*1e900*/  STL [R1+0xdb4], R157 ;  /* 0x000db49d01007387 */ /* 0x000fe80000100800 */
[----:B------:R-:W-:Y:S04]  /*1e910*/  STL [R1+0xdb0], R158 ;  /* 0x000db09e01007387 */ /* 0x000fe80000100800 */
[----:B------:R-:W-:Y:S01]  /*1e920*/  STL [R1+0xd4c], R159 ;  /* 0x000d4c9f01007387 */ /* 0x000fe20000100800 */
[----:B----4-:R-:W-:Y:S03]  /*1e930*/  HMMA.1688.F32.TF32 R160, R160, R32, R236 ;  /* 0x00000020a0a0723c */ /* 0x010fe600000810ec */
[----:B------:R-:W-:Y:S04]  /*1e940*/  LDS R236, [R3+0x18700] ;  /* 0x0187000003ec7984 */ /* 0x000fe80000000800 */
[----:B------:R-:W-:Y:S01]  /*1e950*/  LDS R238, [R3+0x1a700] ;  /* 0x01a7000003ee7984 */ /* 0x000fe20000000800 */
[C---:B---3--:R-:W-:Y:S03]  /*1e960*/  HMMA.1688.F32.TF32 R140, R164.reuse, R12, R140 ;  /* 0x0000000ca48c723c */ /* 0x048fe6000008108c */
[----:B------:R-:W-:Y:S04]  /*1e970*/  LDS R237, [R0+0x18700] ;  /* 0x0187000000ed7984 */ /* 0x000fe80000000800 */
[----:B------:R-:W1:Y:S08]  /*1e980*/  LDS R239, [R0+0x1a700] ;  /* 0x01a7000000ef7984 */ /* 0x000e700000000800 */
[----:B------:R-:W-:Y:S04]  /*1e990*/  STL [R1+0xdc8], R160 ;  /* 0x000dc8a001007387 */ /* 0x000fe80000100800 */
[----:B------:R-:W-:Y:S04]  /*1e9a0*/  STL [R1+0xdc4], R161 ;  /* 0x000dc4a101007387 */ /* 0x000fe80000100800 */
[----:B------:R-:W-:Y:S04]  /*1e9b0*/  STL [R1+0xdc0], R162 ;  /* 0x000dc0a201007387 */ /* 0x000fe80000100800 */
[----:B------:R-:W-:Y:S04]  /*1e9c0*/  STL [R1+0xdbc], R163 ;  /* 0x000dbca301007387 */ /* 0x000fe80000100800 */
[----:B------:R-:W3:Y:S04]  /*1e9d0*/  LDL.LU R244, [R1+0x210] ;  /* 0x0002100001f47983 */ /* 0x000ee80000300800 */
[----:B------:R-:W-:Y:S04]  /*1e9e0*/  STL.64 [R1+0x10], R132 ;  /* 0x0000108401007387 */ /* 0x000fe80000100a00 */
[----:B------:R2:W-:Y:S04]  /*1e9f0*/  STL.64 [R1+0x18], R134 ;  /* 0x0000188601007387 */ /* 0x0005e80000100a00 */
[----:B------:R-:W3:Y:S04]  /*1ea00*/  LDL.LU R245, [R1+0x214] ;  /* 0x0002140001f57983 */ /* 0x000ee80000300800 */
[----:B------:R-:W3:Y:S04]  /*1ea10*/  LDL.LU R246, [R1+0x218] ;  /* 0x0002180001f67983 */ /* 0x000ee80000300800 */
[----:B------:R-:W3:Y:S01]  /*1ea20*/  LDL.LU R247, [R1+0x21c] ;  /* 0x00021c0001f77983 */ /* 0x000ee20000300800 */
[----:B--2---:R-:W-:Y:S03]  /*1ea30*/  HMMA.1688.F32.TF32 R132, R164, R8, R248 ;  /* 0x00000008a484723c */ /* 0x004fe600000810f8 */
[----:B------:R-:W2:Y:S04]  /*1ea40*/  LDL.LU R248, [R1+0x200] ;  /* 0x0002000001f87983 */ /* 0x000ea80000300800 */
[----:B------:R-:W2:Y:S04]  /*1ea50*/  LDL.LU R249, [R1+0x204] ;  /* 0x0002040001f97983 */ /* 0x000ea80000300800 */
[----:B------:R-:W2:Y:S04]  /*1ea60*/  LDL.LU R250, [R1+0x208] ;  /* 0x0002080001fa7983 */ /* 0x000ea80000300800 */
[----:B------:R-:W2:Y:S09]  /*1ea70*/  LDL.LU R251, [R1+0x20c] ;  /* 0x00020c0001fb7983 */ /* 0x000eb20000300800 */
[----:B------:R-:W-:-:S02]  /*1ea80*/  IMAD.MOV.U32 R137, RZ, RZ, R132 ;  /* 0x000000ffff897224 */ /* 0x000fc400078e0084 */
[----:B------:R-:W-:Y:S01]  /*1ea90*/  IMAD.MOV.U32 R132, RZ, RZ, R135 ;  /* 0x000000ffff847224 */ /* 0x000fe200078e0087 */
[----:B------:R-:W-:Y:S01]  /*1eaa0*/  MOV R138, R133 ;  /* 0x00000085008a7202 */ /* 0x000fe20000000f00 */
[----:B------:R-:W-:-:S03]  /*1eab0*/  IMAD.MOV.U32 R139, RZ, RZ, R134 ;  /* 0x000000ffff8b7224 */ /* 0x000fc600078e0086 */
[----:B------:R-:W-:Y:S04]  /*1eac0*/  STL [R1+0xdd8], R132 ;  /* 0x000dd88401007387 */ /* 0x000fe80000100800 */
[----:B------:R-:W-:Y:S04]  /*1ead0*/  STL [R1+0xdd4], R139 ;  /* 0x000dd48b01007387 */ /* 0x000fe80000100800 */
[----:B------:R-:W-:Y:S04]  /*1eae0*/  STL [R1+0xdd0], R138 ;  /* 0x000dd08a01007387 */ /* 0x000fe80000100800 */
[----:B------:R4:W-:Y:S02]  /*1eaf0*/  STL [R1+0xdcc], R137 ;  /* 0x000dcc8901007387 */ /* 0x0009e40000100800 */
[----:B----4-:R-:W-:Y:S01]  /*1eb00*/  HMMA.1688.F32.TF32 R136, R164, R16, R240 ;  /* 0x00000010a488723c */ /* 0x010fe200000810f0 */
[----:B------:R-:W-:Y:S01]  /*1eb10*/  IMAD.MOV.U32 R135, RZ, RZ, R142 ;  /* 0x000000ffff877224 */ /* 0x000fe200078e008e */
[----:B------:R-:W-:Y:S01]  /*1eb20*/  MOV R133, R140 ;  /* 0x0000008c00857202 */ /* 0x000fe20000000f00 */
[----:B------:R-:W-:Y:S01]  /*1eb30*/  IMAD.MOV.U32 R134, RZ, RZ, R141 ;  /* 0x000000ffff867224 */ /* 0x000fe200078e008d */
[----:B------:R-:W-:Y:S04]  /*1eb40*/  STL [R1+0xde8], R143 ;  /* 0x000de88f01007387 */ /* 0x000fe80000100800 */
[----:B------:R-:W-:Y:S04]  /*1eb50*/  STL [R1+0xde4], R135 ;  /* 0x000de48701007387 */ /* 0x000fe80000100800 */
[----:B------:R-:W-:Y:S04]  /*1eb60*/  STL [R1+0xde0], R134 ;  /* 0x000de08601007387 */ /* 0x000fe80000100800 */
[----:B------:R-:W-:Y:S08]  /*1eb70*/  STL [R1+0xddc], R133 ;  /* 0x000ddc8501007387 */ /* 0x000ff00000100800 */
[----:B------:R-:W-:Y:S01]  /*1eb80*/  MOV R140, R136 ;  /* 0x00000088008c7202 */ /* 0x000fe20000000f00 */
[----:B------:R-:W-:Y:S01]  /*1eb90*/  IMAD.MOV.U32 R142, RZ, RZ, R138 ;  /* 0x000000ffff8e7224 */ /* 0x000fe200078e008a */
[----:B------:R-:W-:Y:S01]  /*1eba0*/  MOV R136, R139 ;  /* 0x0000008b00887202 */ /* 0x000fe20000000f00 */
[----:B------:R-:W-:-:S04]  /*1ebb0*/  IMAD.MOV.U32 R141, RZ, RZ, R137 ;  /* 0x000000ffff8d7224 */ /* 0x000fc800078e0089 */
[----:B------:R-:W-:Y:S04]  /*1ebc0*/  STL [R1+0xdf8], R136 ;  /* 0x000df88801007387 */ /* 0x000fe80000100800 */
[----:B------:R-:W-:Y:S04]  /*1ebd0*/  STL [R1+0xdf4], R142 ;  /* 0x000df48e01007387 */ /* 0x000fe80000100800 */
[----:B------:R-:W-:Y:S04]  /*1ebe0*/  STL [R1+0xdf0], R141 ;  /* 0x000df08d01007387 */ /* 0x000fe80000100800 */
[----:B------:R4:W-:Y:S04]  /*1ebf0*/  STL [R1+0xdec], R140 ;  /* 0x000dec8c01007387 */ /* 0x0009e80000100800 */
[----:B------:R-:W5:Y:S04]  /*1ec00*/  LDL.LU R240, [R1+0x1f0] ;  /* 0x0001f00001f07983 */ /* 0x000f680000300800 */
[----:B------:R-:W5:Y:S04]  /*1ec10*/  LDL.LU R241, [R1+0x1f4] ;  /* 0x0001f40001f17983 */ /* 0x000f680000300800 */
[----:B------:R-:W5:Y:S04]  /*1ec20*/  LDL.LU R242, [R1+0x1f8] ;  /* 0x0001f80001f27983 */ /* 0x000f680000300800 */
[----:B------:R-:W5:Y:S04]  /*1ec30*/  LDL.LU R243, [R1+0x1fc] ;  /* 0x0001fc0001f37983 */ /* 0x000f680000300800 */
[----:B----4-:R-:W4:Y:S04]  /*1ec40*/  LDL.LU R140, [R1+0xe0] ;  /* 0x0000e000018c7983 */ /* 0x010f280000300800 */
[----:B------:R-:W4:Y:S04]  /*1ec50*/  LDL.LU R141, [R1+0xe4] ;  /* 0x0000e400018d7983 */ /* 0x000f280000300800 */
[----:B------:R-:W4:Y:S04]  /*1ec60*/  LDL.LU R142, [R1+0xe8] ;  /* 0x0000e800018e7983 */ /* 0x000f280000300800 */
[----:B------:R-:W4:Y:S01]  /*1ec70*/  LDL.LU R143, [R1+0xec] ;  /* 0x0000ec00018f7983 */ /* 0x000f220000300800 */
[----:B---3--:R-:W-:Y:S11]  /*1ec80*/  HMMA.1688.F32.TF32 R132, R164, R20, R244 ;  /* 0x00000014a484723c */ /* 0x008ff600000810f4 */
[----:B------:R-:W-:Y:S11]  /*1ec90*/  @!UPT UIADD3 URZ, URZ, URZ, URZ ;  /* 0x0000003f3f3ff290 */ /* 0x000ff6000fffe03f */
[----:B------:R-:W-:Y:S02]  /*1eca0*/  @!UPT UIADD3 URZ, URZ, URZ, URZ ;  /* 0x0000003f3f3ff290 */ /* 0x000fe4000fffe03f */
[----:B------:R-:W-:Y:S02]  /*1ecb0*/  IMAD.MOV.U32 R145, RZ, RZ, R133 ;  /* 0x000000ffff917224 */ /* 0x000fe400078e0085 */
[----:B------:R-:W-:-:S03]  /*1ecc0*/  IMAD.MOV.U32 R144, RZ, RZ, R132 ;  /* 0x000000ffff907224 */ /* 0x000fc600078e0084 */
[----:B------:R-:W-:Y:S04]  /*1ecd0*/  STL [R1+0xe00], R145 ;  /* 0x000e009101007387 */ /* 0x000fe80000100800 */
[----:B------:R3:W-:Y:S04]  /*1ece0*/  STL [R1+0xdfc], R144 ;  /* 0x000dfc9001007387 */ /* 0x0007e80000100800 */
[----:B------:R-:W3:Y:S04]  /*1ecf0*/  LDL.LU R160, [R1+0x60] ;  /* 0x0000600001a07983 */ /* 0x000ee80000300800 */
[----:B------:R-:W3:Y:S04]  /*1ed00*/  LDL.LU R161, [R1+0x64] ;  /* 0x0000640001a17983 */ /* 0x000ee80000300800 */
[----:B------:R-:W3:Y:S04]  /*1ed10*/  LDL.LU R162, [R1+0x68] ;  /* 0x0000680001a27983 */ /* 0x000ee80000300800 */
[----:B------:R-:W3:Y:S01]  /*1ed20*/  LDL.LU R163, [R1+0x6c] ;  /* 0x00006c0001a37983 */ /* 0x000ee20000300800 */
[----:B------:R-:W-:Y:S01]  /*1ed30*/  MOV R146, R134 ;  /* 0x0000008600927202 */ /* 0x000fe20000000f00 */
[----:B------:R-:W-:-:S02]  /*1ed40*/  IMAD.MOV.U32 R147, RZ, RZ, R135 ;  /* 0x000000ffff937224 */ /* 0x000fc400078e0087 */
[----:B--2---:R-:W-:Y:S01]  /*1ed50*/  HMMA.1688.F32.TF32 R132, R164, R24, R248 ;  /* 0x00000018a484723c */ /* 0x004fe200000810f8 */
[----:B------:R-:W2:Y:S04]  /*1ed60*/  LDL.LU R136, [R1+0x50] ;  /* 0x0000500001887983 */ /* 0x000ea80000300800 */
[----:B------:R-:W2:Y:S04]  /*1ed70*/  LDL.LU R137, [R1+0x54] ;  /* 0x0000540001897983 */ /* 0x000ea80000300800 */
[----:B------:R-:W2:Y:S04]  /*1ed80*/  LDL.LU R138, [R1+0x58] ;  /* 0x00005800018a7983 */ /* 0x000ea80000300800 */
[----:B------:R-:W2:Y:S11]  /*1ed90*/  LDL.LU R139, [R1+0x5c] ;  /* 0x00005c00018b7983 */ /* 0x000eb60000300800 */
[----:B------:R-:W-:Y:S01]  /*1eda0*/  IMAD.MOV.U32 R155, RZ, RZ, R132 ;  /* 0x000000ffff9b7224 */ /* 0x000fe200078e0084 */
[----:B------:R-:W-:Y:S01]  /*1edb0*/  MOV R148, R133 ;  /* 0x0000008500947202 */ /* 0x000fe20000000f00 */
[----:B------:R-:W2:Y:S01]  /*1edc0*/  LDL.LU R132, [R1+0x40] ;  /* 0x0000400001847983 */ /* 0x000ea20000300800 */
[----:B------:R-:W-:-:S02]  /*1edd0*/  IMAD.MOV.U32 R149, RZ, RZ, R134 ;  /* 0x000000ffff957224 */ /* 0x000fc400078e0086 */
[----:B------:R-:W-:Y:S01]  /*1ede0*/  IMAD.MOV.U32 R150, RZ, RZ, R135 ;  /* 0x000000ffff967224 */ /* 0x000fe200078e0087 */
        /* <DEDUP_REMOVED lines=9> */
[C---:B----4-:R-:W-:Y:S11]  /*1ee80*/  HMMA.1688.F32.TF32 R140, R164.reuse, R32, R140 ;  /* 0x00000020a48c723c */ /* 0x050ff6000008108c */
[----:B------:R-:W-:Y:S11]  /*1ee90*/  @!UPT UIADD3 URZ, URZ, URZ, URZ ;  /* 0x0000003f3f3ff290 */ /* 0x000ff6000fffe03f */
[----:B------:R-:W-:Y:S02]  /*1eea0*/  @!UPT UIADD3 URZ, URZ, URZ, URZ ;  /* 0x0000003f3f3ff290 */ /* 0x000fe4000fffe03f */
[----:B------:R-:W-:Y:S01]  /*1eeb0*/  MOV R158, R140 ;  /* 0x0000008c009e7202 */ /* 0x000fe20000000f00 */
[----:B------:R-:W-:Y:S01]  /*1eec0*/  IMAD.MOV.U32 R152, RZ, RZ, R141 ;  /* 0x000000ffff987224 */ /* 0x000fe200078e008d */
[----:B------:R-:W-:Y:S01]  /*1eed0*/  MOV R154, R143 ;  /* 0x0000008f009a7202 */ /* 0x000fe20000000f00 */
[----:B------:R-:W-:Y:S01]  /*1eee0*/  IMAD.MOV.U32 R153, RZ, RZ, R142 ;  /* 0x000000ffff997224 */ /* 0x000fe200078e008e */
[----:B------:R-:W-:Y:S01]  /*1eef0*/  MOV R250, R252 ;  /* 0x000000fc00fa7202 */ /* 0x000fe20000000f00 */
[----:B------:R-:W-:Y:S01]  /*1ef00*/  IMAD.MOV.U32 R251, RZ, RZ, R2 ;  /* 0x000000fffffb7224 */ /* 0x000fe200078e0002 */
[----:B-----5:R-:W-:Y:S11]  /*1ef10*/  HMMA.1688.F32.TF32 R240, R164, R28, R240 ;  /* 0x0000001ca4f0723c */ /* 0x020ff600000810f0 */
[----:B------:R-:W-:Y:S11]  /*1ef20*/  @!UPT UIADD3 URZ, URZ, URZ, URZ ;  /* 0x0000003f3f3ff290 */ /* 0x000ff6000fffe03f */
[----:B------:R-:W-:Y:S02]  /*1ef30*/  @!UPT UIADD3 URZ, URZ, URZ, URZ ;  /* 0x0000003f3f3ff290 */ /* 0x000fe4000fffe03f */
[----:B------:R-:W-:Y:S02]  /*1ef40*/  IMAD.MOV.U32 R151, RZ, RZ, R240 ;  /* 0x000000ffff977224 */ /* 0x000fe400078e00f0 */
[----:B------:R-:W4:Y:S04]  /*1ef50*/  LDL.LU R240, [R1+0xe38] ;  /* 0x000e380001f07983 */ /* 0x000f280000300800 */
[----:B------:R-:W5:Y:S04]  /*1ef60*/  LDL.LU R164, [R1] ;  /* 0x0000000001a47983 */ /* 0x000f680000300800 */
[----:B------:R-:W5:Y:S04]  /*1ef70*/  LDL.LU R165, [R1+0x4] ;  /* 0x0000040001a57983 */ /* 0x000f680000300800 */
[----:B------:R-:W5:Y:S04]  /*1ef80*/  LDL.LU R166, [R1+0x8] ;  /* 0x0000080001a67983 */ /* 0x000f680000300800 */
[----:B------:R-:W5:Y:S01]  /*1ef90*/  LDL.LU R167, [R1+0xc] ;  /* 0x00000c0001a77983 */ /* 0x000f620000300800 */
[C---:B---3--:R-:W-:Y:S11]  /*1efa0*/  HMMA.1688.F32.TF32 R140, R168.reuse, R4, R160 ;  /* 0x00000004a88c723c */ /* 0x048ff600000810a0 */
[----:B------:R-:W-:Y:S11]  /*1efb0*/  @!UPT UIADD3 URZ, URZ, URZ, URZ ;  /* 0x0000003f3f3ff290 */ /* 0x000ff6000fffe03f */
[----:B------:R-:W-:Y:S02]  /*1efc0*/  @!UPT UIADD3 URZ, URZ, URZ, URZ ;  /* 0x0000003f3f3ff290 */ /* 0x000fe4000fffe03f */
[----:B------:R-:W-:Y:S01]  /*1efd0*/  IMAD.MOV.U32 R162, RZ, RZ, R140 ;  /* 0x000000ffffa27224 */ /* 0x000fe200078e008c */
[----:B------:R-:W-:Y:S01]  /*1efe0*/  MOV R156, R142 ;  /* 0x0000008e009c7202 */ /* 0x000fe20000000f00 */
[----:B------:R-:W-:Y:S02]  /*1eff0*/  IMAD.MOV.U32 R163, RZ, RZ, R141 ;  /* 0x000000ffffa37224 */ /* 0x000fe400078e008d */
[----:B------:R-:W-:Y:S02]  /*1f000*/  IMAD.MOV.U32 R157, RZ, RZ, R143 ;  /* 0x000000ffff9d7224 */ /* 0x000fe400078e008f */
[C---:B--2---:R-:W-:Y:S11]  /*1f010*/  HMMA.1688.F32.TF32 R140, R168.reuse, R8, R136 ;  /* 0x00000008a88c723c */ /* 0x044ff60000081088 */
[----:B------:R-:W-:Y:S11]  /*1f020*/  @!UPT UIADD3 URZ, URZ, URZ, URZ ;  /* 0x0000003f3f3ff290 */ /* 0x000ff6000fffe03f */
[----:B------:R-:W-:Y:S02]  /*1f030*/  @!UPT UIADD3 URZ, URZ, URZ, URZ ;  /* 0x0000003f3f3ff290 */ /* 0x000fe4000fffe03f */
[----:B------:R-:W-:Y:S01]  /*1f040*/  IMAD.MOV.U32 R138, RZ, RZ, R140 ;  /* 0x000000ffff8a7224 */ /* 0x000fe200078e008c */
[----:B------:R-:W-:Y:S01]  /*1f050*/  MOV R137, R141 ;  /* 0x0000008d00897202 */ /* 0x000fe20000000f00 */
[----:B------:R-:W-:Y:S02]  /*1f060*/  IMAD.MOV.U32 R160, RZ, RZ, R142 ;  /* 0x000000ffffa07224 */ /* 0x000fe400078e008e */
[----:B------:R-:W-:Y:S01]  /*1f070*/  IMAD.MOV.U32 R161, RZ, RZ, R143 ;  /* 0x000000ffffa17224 */ /* 0x000fe200078e008f */
[C---:B------:R-:W-:Y:S08]  /*1f080*/  HMMA.1688.F32.TF32 R244, R168.reuse, R16, R244 ;  /* 0x00000010a8f4723c */ /* 0x040ff000000810f4 */
[C---:B------:R-:W-:Y:S08]  /*1f090*/  HMMA.1688.F32.TF32 R140, R168.reuse, R12, R132 ;  /* 0x0000000ca88c723c */ /* 0x040ff00000081084 */
[----:B------:R-:W-:Y:S08]  /*1f0a0*/  HMMA.1688.F32.TF32 R248, R168, R20, R248 ;  /* 0x00000014a8f8723c */ /* 0x000ff000000810f8 */
[----:B------:R-:W-:-:S08]  /*1f0b0*/  IMAD.MOV.U32 R135, RZ, RZ, R247 ;  /* 0x000000ffff877224 */ /* 0x000fd000078e00f7 */
[----:B------:R-:W-:Y:S01]  /*1f0c0*/  MOV R139, R143 ;  /* 0x0000008f008b7202 */ /* 0x000fe20000000f00 */
[----:B------:R-:W-:Y:S01]  /*1f0d0*/  IMAD.MOV.U32 R133, RZ, RZ, R141 ;  /* 0x000000ffff857224 */ /* 0x000fe200078e008d */
[----:B------:R-:W-:Y:S01]  /*1f0e0*/  MOV R134, R140 ;  /* 0x0000008c00867202 */ /* 0x000fe20000000f00 */
[----:B------:R-:W-:Y:S01]  /*1f0f0*/  IMAD.MOV.U32 R132, RZ, RZ, R142 ;  /* 0x000000ffff847224 */ /* 0x000fe200078e008e */
[----:B------:R-:W-:Y:S01]  /*1f100*/  MOV R143, R246 ;  /* 0x000000f6008f7202 */ /* 0x000fe20000000f00 */
[----:B------:R-:W-:Y:S01]  /*1f110*/  IMAD.MOV.U32 R141, RZ, RZ, R244 ;  /* 0x000000ffff8d7224 */ /* 0x000fe200078e00f4 */
[----:B------:R-:W2:Y:S01]  /*1f120*/  LDL.LU.64 R246, [R1+0xe30] ;  /* 0x000e300001f67983 */ /* 0x000ea20000300a00 */
[----:B------:R-:W-:Y:S01]  /*1f130*/  IMAD.MOV.U32 R140, RZ, RZ, R245 ;  /* 0x000000ffff8c7224 */ /* 0x000fe200078e00f5 */
[----:B------:R-:W-:Y:S01]  /*1f140*/  MOV R144, R249 ;  /* 0x000000f900907202 */ /* 0x000fe20000000f00 */
[----:B------:R-:W-:Y:S01]  /*1f150*/  IMAD.MOV.U32 R136, RZ, RZ, R250 ;  /* 0x000000ffff887224 */ /* 0x000fe200078e00fa */
[----:B------:R-:W2:Y:S01]  /*1f160*/  LDL.LU.64 R244, [R1+0xe28] ;  /* 0x000e280001f47983 */ /* 0x000ea20000300a00 */
[----:B------:R-:W-:-:S02]  /*1f170*/  IMAD.MOV.U32 R142, RZ, RZ, R251 ;  /* 0x000000ffff8e7224 */ /* 0x000fc400078e00fb */
[----:B------:R-:W-:Y:S01]  /*1f180*/  IMAD.MOV.U32 R145, RZ, RZ, R248 ;  /* 0x000000ffff917224 */ /* 0x000fe200078e00f8 */
[----:B------:R-:W3:Y:S04]  /*1f190*/  LDL.LU.64 R250, [R1+0xe20] ;  /* 0x000e200001fa7983 */ /* 0x000ee80000300a00 */
[----:B------:R-:W3:Y:S01]  /*1f1a0*/  LDL.LU.64 R248, [R1+0xe18] ;  /* 0x000e180001f87983 */ /* 0x000ee20000300a00 */
[----:B------:R-:W-:Y:S01]  /*1f1b0*/  MOV R159, R241 ;  /* 0x000000f1009f7202 */ /* 0x000fe20000000f00 */
[----:B------:R-:W-:Y:S02]  /*1f1c0*/  IMAD.MOV.U32 R2, RZ, RZ, R242 ;  /* 0x000000ffff027224 */ /* 0x000fe400078e00f2 */
[----:B------:R-:W-:Y:S01]  /*1f1d0*/  IMAD.MOV.U32 R252, RZ, RZ, R243 ;  /* 0x000000fffffc7224 */ /* 0x000fe200078e00f3 */
[C---:B-----5:R-:W-:Y:S11]  /*1f1e0*/  HMMA.1688.F32.TF32 R164, R168.reuse, R24, R164 ;  /* 0x00000018a8a4723c */ /* 0x060ff600000810a4 */
[----:B------:R-:W-:Y:S11]  /*1f1f0*/  @!UPT UIADD3 URZ, URZ, URZ, URZ ;  /* 0x0000003f3f3ff290 */ /* 0x000ff6000fffe03f */
[----:B------:R-:W-:Y:S02]  /*1f200*/  @!UPT UIADD3 URZ, URZ, URZ, URZ ;  /* 0x0000003f3f3ff290 */ /* 0x000fe4000fffe03f */
[----:B------:R-:W-:Y:S01]  /*1f210*/  MOV R241, R165 ;  /* 0x000000a500f17202 */ /* 0x000fe20000000f00 */
[----:B------:R-:W-:Y:S01]  /*1f220*/  IMAD.MOV.U32 R242, RZ, RZ, R166 ;  /* 0x000000fffff27224 */ /* 0x000fe200078e00a6 */
[----:B------:R-:W-:Y:S01]  /*1f230*/  MOV R179, R164 ;  /* 0x000000a400b37202 */ /* 0x000fe20000000f00 */
[----:B------:R-:W-:Y:S01]  /*1f240*/  IMAD.MOV.U32 R243, RZ, RZ, R167 ;  /* 0x000000fffff37224 */ /* 0x000fe200078e00a7 */
[----:B---3--:R-:W-:Y:S11]  /*1f250*/  HMMA.1688.F32.TF32 R248, R168, R28, R248 ;  /* 0x0000001ca8f8723c */ /* 0x008ff600000810f8 */
[----:B------:R-:W-:Y:S11]  /*1f260*/  @!UPT UIADD3 URZ, URZ, URZ, URZ ;  /* 0x0000003f3f3ff290 */ /* 0x000ff6000fffe03f */
[----:B------:R-:W-:Y:S02]  /*1f270*/  @!UPT UIADD3 URZ, URZ, URZ, URZ ;  /* 0x0000003f3f3ff290 */ /* 0x000fe4000fffe03f */
[----:B------:R-:W-:Y:S02]  /*1f280*/  IMAD.MOV.U32 R164, RZ, RZ, R248 ;  /* 0x000000ffffa47224 */ /* 0x000fe400078e00f8 */
[----:B------:R-:W-:Y:S01]  /*1f290*/  IMAD.MOV.U32 R167, RZ, RZ, R249 ;  /* 0x000000ffffa77224 */ /* 0x000fe200078e00f9 */
[----:B------:R-:W-:Y:S01]  /*1f2a0*/  MOV R249, R242 ;  /* 0x000000f200f97202 */ /* 0x000fe20000000f00 */
[----:B------:R-:W-:Y:S02]  /*1f2b0*/  IMAD.MOV.U32 R248, RZ, RZ, R241 ;  /* 0x000000fffff87224 */ /* 0x000fe400078e00f1 */
[----:B------:R-:W-:Y:S01]  /*1f2c0*/  IMAD.MOV.U32 R166, RZ, RZ, R250 ;  /* 0x000000ffffa67224 */ /* 0x000fe200078e00fa */
[----:B------:R-:W4:Y:S01]  /*1f2d0*/  LDL.LU R241, [R1+0xe10] ;  /* 0x000e100001f17983 */ /* 0x000f220000300800 */
[----:B------:R-:W-:-:S03]  /*1f2e0*/  IMAD.MOV.U32 R250, RZ, RZ, R243 ;  /* 0x000000fffffa7224 */ /* 0x000fc600078e00f3 */
[----:B------:R-:W4:Y:S04]  /*1f2f0*/  LDL.LU R242, [R1+0xe0c] ;  /* 0x000e0c0001f27983 */ /* 0x000f280000300800 */
[----:B------:R-:W4:Y:S01]  /*1f300*/  LDL.LU R243, [R1+0xe08] ;  /* 0x000e080001f37983 */ /* 0x000f220000300800 */
[----:B------:R-:W-:Y:S01]  /*1f310*/  MOV R165, R251 ;  /* 0x000000fb00a57202 */ /* 0x000fe20000000f00 */
[----:B------:R-:W-:Y:S02]  /*1f320*/  IMAD.MOV.U32 R251, RZ, RZ, R179 ;  /* 0x000000fffffb7224 */ /* 0x000fe400078e00b3 */
[----:B------:R-:W3:Y:S01]  /*1f330*/  LDL.LU R179, [R1+0xe04] ;  /* 0x000e040001b37983 */ /* 0x000ee20000300800 */
[----:B--2---:R-:W-:Y:S11]  /*1f340*/  HMMA.1688.F32.TF32 R244, R168, R32, R244 ;  /* 0x00000020a8f4723c */ /* 0x004ff600000810f4 */
[----:B------:R-:W-:Y:S11]  /*1f350*/  @!UPT UIADD3 URZ, URZ, URZ, URZ ;  /* 0x0000003f3f3ff290 */ /* 0x000ff6000fffe03f */
[----:B------:R-:W-:Y:S02]  /*1f360*/  @!UPT UIADD3 URZ, URZ, URZ, URZ ;  /* 0x0000003f3f3ff290 */ /* 0x000fe4000fffe03f */
[----:B------:R-:W-:Y:S01]  /*1f370*/  MOV R171, R246 ;  /* 0x000000f600ab7202 */ /* 0x000fe20000000f00 */
[----:B------:R-:W-:Y:S01]  /*1f380*/  IMAD.MOV.U32 R170, RZ, RZ, R247 ;  /* 0x000000ffffaa7224 */ /* 0x000fe200078e00f7 */
[----:B------:R-:W-:Y:S01]  /*1f390*/  MOV R168, R244 ;  /* 0x000000f400a87202 */ /* 0x000fe20000000f00 */
[----:B------:R-:W-:Y:S01]  /*1f3a0*/  IMAD.MOV.U32 R169, RZ, RZ, R245 ;  /* 0x000000ffffa97224 */ /* 0x000fe200078e00f5 */
[----:B------:R-:W-:Y:S01]  /*1f3b0*/  MOV R246, R165 ;  /* 0x000000a500f67202 */ /* 0x000fe20000000f00 */
[----:B------:R-:W-:Y:S02]  /*1f3c0*/  IMAD.MOV.U32 R244, RZ, RZ, R167 ;  /* 0x000000fffff47224 */ /* 0x000fe400078e00a7 */
[----:B------:R-:W-:Y:S02]  /*1f3d0*/  IMAD.MOV.U32 R245, RZ, RZ, R166 ;  /* 0x000000fffff57224 */ /* 0x000fe400078e00a6 */
[----:B------:R-:W-:Y:S01]  /*1f3e0*/  IMAD.MOV.U32 R247, RZ, RZ, R164 ;  /* 0x000000fffff77224 */ /* 0x000fe200078e00a4 */
[C---:B-1----:R-:W-:Y:S08]  /*1f3f0*/  HMMA.1688.F32.TF32 R204, R236.reuse, R4, R204 ;  /* 0x00000004eccc723c */ /* 0x042ff000000810cc */
[C---:B------:R-:W-:Y:S08]  /*1f400*/  HMMA.1688.F32.TF32 R208, R236.reuse, R8, R208 ;  /* 0x00000008ecd0723c */ /* 0x040ff000000810d0 */
[C---:B------:R-:W-:Y:S08]  /*1f410*/  HMMA.1688.F32.TF32 R212, R236.reuse, R12, R212 ;  /* 0x0000000cecd4723c */ /* 0x040ff000000810d4 */
        /* <DEDUP_REMOVED lines=9> */
[C---:B----4-:R-:W-:Y:S11]  /*1f4b0*/  HMMA.1688.F32.TF32 R240, R172.reuse, R4, R240 ;  /* 0x00000004acf0723c */ /* 0x050ff600000810f0 */
        /* <DEDUP_REMOVED lines=10> */
[----:B---3--:R-:W-:Y:S07]  /*1f560*/  HMMA.1688.F32.TF32 R248, R172, R8, R176 ;  /* 0x00000008acf8723c */ /* 0x008fee00000810b0 */
[----:B------:R-:W-:Y:S01]  /*1f570*/  IMAD.MOV.U32 R176, RZ, RZ, R244 ;  /* 0x000000ffffb07224 */ /* 0x000fe200078e00f4 */
[----:B------:R-:W-:Y:S01]  /*1f580*/  MOV R178, R246 ;  /* 0x000000f600b27202 */ /* 0x000fe20000000f00 */
[----:B------:R-:W-:-:S02]  /*1f590*/  IMAD.MOV.U32 R177, RZ, RZ, R245 ;  /* 0x000000ffffb17224 */ /* 0x000fc400078e00f5 */
[----:B------:R-:W-:Y:S02]  /*1f5a0*/  IMAD.MOV.U32 R179, RZ, RZ, R247 ;  /* 0x000000ffffb37224 */ /* 0x000fe400078e00f7 */
[----:B------:R-:W-:Y:S07]  /*1f5b0*/  HMMA.1688.F32.TF32 R244, R172, R12, R180 ;  /* 0x0000000cacf4723c */ /* 0x000fee00000810b4 */
[----:B------:R-:W-:Y:S01]  /*1f5c0*/  IMAD.MOV.U32 R181, RZ, RZ, R240 ;  /* 0x000000ffffb57224 */ /* 0x000fe200078e00f0 */
[----:B------:R-:W-:Y:S01]  /*1f5d0*/  MOV R182, R241 ;  /* 0x000000f100b67202 */ /* 0x000fe20000000f00 */
[----:B------:R-:W-:-:S02]  /*1f5e0*/  IMAD.MOV.U32 R183, RZ, RZ, R242 ;  /* 0x000000ffffb77224 */ /* 0x000fc400078e00f2 */
[----:B------:R-:W-:Y:S02]  /*1f5f0*/  IMAD.MOV.U32 R180, RZ, RZ, R243 ;  /* 0x000000ffffb47224 */ /* 0x000fe400078e00f3 */
[----:B------:R-:W-:Y:S01]  /*1f600*/  HMMA.1688.F32.TF32 R240, R172, R16, R184 ;  /* 0x00000010acf0723c */ /* 0x000fe200000810b8 */
[----:B------:R-:W-:Y:S04]  /*1f610*/  LDS R172, [R3+0x1c100] ;  /* 0x01c1000003ac7984 */ /* 0x000fe80000000800 */
[----:B------:R-:W-:Y:S02]  /*1f620*/  LDS R174, [R3+0x1e100] ;  /* 0x01e1000003ae7984 */ /* 0x000fe40000000800 */
[----:B------:R-:W-:Y:S01]  /*1f630*/  MOV R185, R176 ;  /* 0x000000b000b97202 */ /* 0x000fe20000000f00 */
[----:B------:R-:W-:Y:S01]  /*1f640*/  IMAD.MOV.U32 R186, RZ, RZ, R177 ;  /* 0x000000ffffba7224 */ /* 0x000fe200078e00b1 */
[----:B------:R-:W-:Y:S01]  /*1f650*/  MOV R184, R179 ;  /* 0x000000b300b87202 */ /* 0x000fe20000000f00 */
[----:B------:R-:W-:Y:S01]  /*1f660*/  IMAD.MOV.U32 R187, RZ, RZ, R178 ;  /* 0x000000ffffbb7224 */ /* 0x000fe200078e00b2 */
[----:B------:R-:W-:Y:S04]  /*1f670*/  LDS R176, [R3+0x1c000] ;  /* 0x01c0000003b07984 */ /* 0x000fe80000000800 */
[----:B------:R-:W-:Y:S04]  /*1f680*/  LDS R178, [R3+0x1e000] ;  /* 0x01e0000003b27984 */ /* 0x000fe80000000800 */
[----:B------:R-:W-:Y:S04]  /*1f690*/  LDS R177, [R0+0x1c000] ;  /* 0x01c0000000b17984 */ /* 0x000fe80000000800 */
[----:B------:R-:W1:Y:S04]  /*1f6a0*/  LDS R179, [R0+0x1e000] ;  /* 0x01e0000000b37984 */ /* 0x000e680000000800 */
[----:B------:R-:W-:Y:S04]  /*1f6b0*/  LDS R173, [R0+0x1c100] ;  /* 0x01c1000000ad7984 */ /* 0x000fe80000000800 */
[----:B------:R-:W2:Y:S01]  /*1f6c0*/  LDS R175, [R0+0x1e100] ;  /* 0x01e1000000af7984 */ /* 0x000ea20000000800 */
[C---:B-1----:R-:W-:Y:S08]  /*1f6d0*/  HMMA.1688.F32.TF32 R236, R176.reuse, R14, R44 ;  /* 0x0000000eb0ec723c */ /* 0x042ff0000008102c */
[C---:B------:R-:W-:Y:S08]  /*1f6e0*/  HMMA.1688.F32.TF32 R48, R176.reuse, R18, R48 ;  /* 0x00000012b030723c */ /* 0x040ff00000081030 */
[C---:B------:R-:W-:Y:S07]  /*1f6f0*/  HMMA.1688.F32.TF32 R44, R176.reuse, R22, R52 ;  /* 0x00000016b02c723c */ /* 0x040fee0000081034 */
[----:B------:R-:W-:Y:S01]  /*1f700*/  STL.64 [R1+0x110], R236 ;  /* 0x000110ec01007387 */ /* 0x000fe20000100a00 */
[C---:B------:R-:W-:Y:S03]  /*1f710*/  HMMA.1688.F32.TF32 R52, R176.reuse, R26, R56 ;  /* 0x0000001ab034723c */ /* 0x040fe60000081038 */
[----:B------:R-:W-:Y:S04]  /*1f720*/  STL.64 [R1+0x118], R238 ;  /* 0x000118ee01007387 */ /* 0x000fe80000100a00 */
[----:B------:R-:W-:Y:S04]  /*1f730*/  STL.64 [R1+0x2a0], R48 ;  /* 0x0002a03001007387 */ /* 0x000fe80000100a00 */
[----:B------:R1:W-:Y:S04]  /*1f740*/  STL.64 [R1+0x2a8], R50 ;  /* 0x0002a83201007387 */ /* 0x0003e80000100a00 */
[----:B------:R-:W-:Y:S04]  /*1f750*/  STL.64 [R1+0x230], R44 ;  /* 0x0002302c01007387 */ /* 0x000fe80000100a00 */
[----:B------:R3:W-:Y:S01]  /*1f760*/  STL.64 [R1+0x238], R46 ;  /* 0x0002382e01007387 */ /* 0x0007e20000100a00 */
[C---:B-1----:R-:W-:Y:S08]  /*1f770*/  HMMA.1688.F32.TF32 R48, R176.reuse, R30, R60 ;  /* 0x0000001eb030723c */ /* 0x042ff0000008103c */
[----:B---3--:R-:W-:Y:S01]  /*1f780*/  HMMA.1688.F32.TF32 R44, R176, R34, R64 ;  /* 0x00000022b02c723c */ /* 0x008fe20000081040 */
[----:B------:R-:W-:Y:S04]  /*1f790*/  STL.64 [R1+0x220], R52 ;  /* 0x0002203401007387 */ /* 0x000fe80000100a00 */
[----:B------:R-:W-:Y:S10]  /*1f7a0*/  STL.64 [R1+0x228], R54 ;  /* 0x0002283601007387 */ /* 0x000ff40000100a00 */
[----:B------:R-:W-:Y:S04]  /*1f7b0*/  STL.64 [R1+0x210], R48 ;  /* 0x0002103001007387 */ /* 0x000fe80000100a00 */
[----:B------:R2:W-:Y:S04]  /*1f7c0*/  STL.64 [R1+0x218], R50 ;  /* 0x0002183201007387 */ /* 0x0005e80000100a00 */
[----:B------:R-:W-:Y:S04]  /*1f7d0*/  STL.64 [R1+0x1c0], R44 ;  /* 0x0001c02c01007387 */ /* 0x000fe80000100a00 */
[----:B------:R1:W-:Y:S01]  /*1f7e0*/  STL.64 [R1+0x1c8], R46 ;  /* 0x0001c82e01007387 */ /* 0x0003e20000100a00 */
[C---:B--2---:R-:W-:Y:S01]  /*1f7f0*/  HMMA.1688.F32.TF32 R48, R172.reuse, R18, R80 ;  /* 0x00000012ac30723c */ /* 0x044fe20000081050 */
[----:B------:R-:W-:Y:S01]  /*1f800*/  IMAD.MOV.U32 R4, RZ, RZ, R171 ;  /* 0x000000ffff047224 */ /* 0x000fe200078e00ab */
[----:B------:R-:W-:Y:S01]  /*1f810*/  MOV R9, R169 ;  /* 0x000000a900097202 */ /* 0x000fe20000000f00 */
[----:B------:R-:W-:Y:S01]  /*1f820*/  IMAD.MOV.U32 R5, RZ, RZ, R170 ;  /* 0x000000ffff057224 */ /* 0x000fe200078e00aa */
[----:B------:R-:W-:Y:S04]  /*1f830*/  LDS R169, [R0+0x1c200] ;  /* 0x01c2000000a97984 */ /* 0x000fe80000000800 */
[C---:B-1----:R-:W-:Y:S01]  /*1f840*/  HMMA.1688.F32.TF32 R44, R172.reuse, R22, R84 ;  /* 0x00000016ac2c723c */ /* 0x042fe20000081054 */
[----:B------:R-:W-:Y:S01]  /*1f850*/  IMAD.MOV.U32 R8, RZ, RZ, R168 ;  /* 0x000000ffff087224 */ /* 0x000fe200078e00a8 */
[----:B------:R-:W-:Y:S04]  /*1f860*/  LDS R170, [R3+0x1e200] ;  /* 0x01e2000003aa7984 */ /* 0x000fe80000000800 */
[----:B------:R-:W-:Y:S04]  /*1f870*/  LDS R168, [R3+0x1c200] ;  /* 0x01c2000003a87984 */ /* 0x000fe80000000800 */
[----:B------:R-:W1:Y:S01]  /*1f880*/  LDS R171, [R0+0x1e200] ;  /* 0x01e2000000ab7984 */ /* 0x000e620000000800 */
[----:B------:R-:W-:Y:S01]  /*1f890*/  HMMA.1688.F32.TF32 R52, R172, R26, R88 ;  /* 0x0000001aac34723c */ /* 0x000fe20000081058 */
[----:B------:R-:W-:-:S07]  /*1f8a0*/  MOV R64, R134 ;  /* 0x0000008600407202 */ /* 0x000fce0000000f00 */
[C---:B------:R-:W-:Y:S01]  /*1f8b0*/  HMMA.1688.F32.TF32 R68, R172.reuse, R6, R68 ;  /* 0x00000006ac44723c */ /* 0x040fe20000081044 */
[----:B------:R-:W-:Y:S04]  /*1f8c0*/  STL.64 [R1+0x1b0], R48 ;  /* 0x0001b03001007387 */ /* 0x000fe80000100a00 */
[----:B------:R2:W-:Y:S04]  /*1f8d0*/  STL.64 [R1+0x1b8], R50 ;  /* 0x0001b83201007387 */ /* 0x0005e80000100a00 */
[----:B------:R-:W-:Y:S04]  /*1f8e0*/  STL.64 [R1+0x1a0], R44 ;  /* 0x0001a02c01007387 */ /* 0x000fe80000100a00 */
[----:B------:R3:W-:Y:S01]  /*1f8f0*/  STL.64 [R1+0x1a8], R46 ;  /* 0x0001a82e01007387 */ /* 0x0007e20000100a00 */
[----:B--2---:R-:W-:Y:S01]  /*1f900*/  HMMA.1688.F32.TF32 R48, R172, R30, R92 ;  /* 0x0000001eac30723c */ /* 0x004fe2000008105c */
[----:B------:R-:W-:-:S07]  /*1f910*/  IMAD.MOV.U32 R65, RZ, RZ, R133 ;  /* 0x000000ffff417224 */ /* 0x000fce00078e0085 */
[C---:B------:R-:W-:Y:S08]  /*1f920*/  HMMA.1688.F32.TF32 R72, R172.reuse, R10, R72 ;  /* 0x0000000aac48723c */ /* 0x040ff00000081048 */
[C---:B------:R-:W-:Y:S01]  /*1f930*/  HMMA.1688.F32.TF32 R76, R172.reuse, R14, R76 ;  /* 0x0000000eac4c723c */ /* 0x040fe2000008104c */
[----:B------:R-:W-:Y:S01]  /*1f940*/  IMAD.MOV.U32 R66, RZ, RZ, R132 ;  /* 0x000000ffff427224 */ /* 0x000fe200078e0084 */
[----:B------:R-:W-:Y:S01]  /*1f950*/  MOV R67, R139 ;  /* 0x0000008b00437202 */ /* 0x000fe20000000f00 */
[----:B------:R-:W-:Y:S01]  /*1f960*/  IMAD.MOV.U32 R57, RZ, RZ, R159 ;  /* 0x000000ffff397224 */ /* 0x000fe200078e009f */
[----:B------:R-:W-:Y:S01]  /*1f970*/  MOV R56, R151 ;  /* 0x0000009700387202 */ /* 0x000fe20000000f00 */
[----:B------:R-:W-:Y:S01]  /*1f980*/  IMAD.MOV.U32 R12, RZ, RZ, R167 ;  /* 0x000000ffff0c7224 */ /* 0x000fe200078e00a7 */
[----:B------:R-:W-:Y:S01]  /*1f990*/  MOV R13, R166 ;  /* 0x000000a6000d7202 */ /* 0x000fe20000000f00 */
[----:B------:R-:W-:Y:S01]  /*1f9a0*/  IMAD.MOV.U32 R16, RZ, RZ, R165 ;  /* 0x000000ffff107224 */ /* 0x000fe200078e00a5 */
[----:B---3--:R-:W-:Y:S01]  /*1f9b0*/  HMMA.1688.F32.TF32 R44, R172, R34, R96 ;  /* 0x00000022ac2c723c */ /* 0x008fe20000081060 */
[----:B------:R-:W-:Y:S04]  /*1f9c0*/  STL.64 [R1+0x190], R52 ;  /* 0x0001903401007387 */ /* 0x000fe80000100a00 */
[----:B------:R-:W-:Y:S04]  /*1f9d0*/  STL.64 [R1+0x198], R54 ;  /* 0x0001983601007387 */ /* 0x000fe80000100a00 */
[----:B------:R-:W-:Y:S04]  /*1f9e0*/  STL.64 [R1+0x180], R48 ;  /* 0x0001803001007387 */ /* 0x000fe80000100a00 */
[----:B------:R2:W-:Y:S01]  /*1f9f0*/  STL.64 [R1+0x188], R50 ;  /* 0x0001883201007387 */ /* 0x0005e20000100a00 */
[C---:B-1----:R-:W-:Y:S01]  /*1fa00*/  HMMA.1688.F32.TF32 R100, R168.reuse, R6, R100 ;  /* 0x00000006a864723c */ /* 0x042fe20000081064 */
[----:B------:R-:W-:Y:S01]  /*1fa10*/  IMAD.MOV.U32 R17, RZ, RZ, R164 ;  /* 0x000000ffff117224 */ /* 0x000fe200078e00a4 */
[----:B------:R-:W-:Y:S01]  /*1fa20*/  MOV R173, R185 ;  /* 0x000000b900ad7202 */ /* 0x000fe20000000f00 */
[----:B------:R-:W-:Y:S01]  /*1fa30*/  IMAD.MOV.U32 R172, RZ, RZ, R184 ;  /* 0x000000ffffac7224 */ /* 0x000fe200078e00b8 */
[----:B------:R-:W-:Y:S04]  /*1fa40*/  LDS R166, [R3+0x1e300] ;  /* 0x01e3000003a67984 */ /* 0x000fe80000000800 */
[C---:B------:R-:W-:Y:S01]  /*1fa50*/  HMMA.1688.F32.TF32 R104, R168.reuse, R10, R104 ;  /* 0x0000000aa868723c */ /* 0x040fe20000081068 */
[----:B------:R-:W-:Y:S04]  /*1fa60*/  STL.64 [R1+0x170], R44 ;  /* 0x0001702c01007387 */ /* 0x000fe80000100a00 */
[----:B------:R1:W-:Y:S03]  /*1fa70*/  STL.64 [R1+0x178], R46 ;  /* 0x0001782e01007387 */ /* 0x0003e60000100a00 */
[C---:B--2---:R-:W-:Y:S01]  /*1fa80*/  HMMA.1688.F32.TF32 R48, R168.reuse, R18, R112 ;  /* 0x00000012a830723c */ /* 0x044fe20000081070 */
[----:B------:R-:W-:Y:S01]  /*1fa90*/  IMAD.MOV.U32 R174, RZ, RZ, R186 ;  /* 0x000000ffffae7224 */ /* 0x000fe200078e00ba */
[----:B------:R-:W-:Y:S04]  /*1faa0*/  LDS R164, [R3+0x1c300] ;  /* 0x01c3000003a47984 */ /* 0x000fe80000000800 */
[----:B------:R-:W-:Y:S02]  /*1fab0*/  LDS R165, [R0+0x1c300] ;  /* 0x01c3000000a57984 */ /* 0x000fe40000000800 */
[C---:B-1----:R-:W-:Y:S02]  /*1fac0*/  HMMA.1688.F32.TF32 R44, R168.reuse, R22, R116 ;  /* 0x00000016a82c723c */ /* 0x042fe40000081074 */
[----:B------:R-:W-:Y:S04]  /*1fad0*/  LDS R167, [R0+0x1e300] ;  /* 0x01e3000000a77984 */ /* 0x000fe80000000800 */
[----:B------:R-:W-:Y:S02]  /*1fae0*/  LDS R80, [R3+0x1c500] ;  /* 0x01c5000003507984 */ /* 0x000fe40000000800 */
[C---:B------:R-:W-:Y:S02]  /*1faf0*/  HMMA.1688.F32.TF32 R52, R168.reuse, R26, R120 ;  /* 0x0000001aa834723c */ /* 0x040fe40000081078 */
[----:B------:R-:W-:Y:S04]  /*1fb00*/  LDS R82, [R3+0x1e500] ;  /* 0x01e5000003527984 */ /* 0x000fe80000000800 */
[----:B------:R-:W-:Y:S04]  /*1fb10*/  LDS R81, [R0+0x1c500] ;  /* 0x01c5000000517984 */ /* 0x000fe80000000800 */
[----:B------:R-:W-:Y:S04]  /*1fb20*/  STL.64 [R1+0x160], R48 ;  /* 0x0001603001007387 */ /* 0x000fe80000100a00 */
[----:B------:R1:W-:Y:S04]  /*1fb30*/  STL.64 [R1+0x168], R50 ;  /* 0x0001683201007387 */ /* 0x0003e80000100a00 */
[----:B------:R-:W-:Y:S04]  /*1fb40*/  STL.64 [R1+0x150], R44 ;  /* 0x0001502c01007387 */ /* 0x000fe80000100a00 */
[----:B------:R2:W-:Y:S01]  /*1fb50*/  STL.64 [R1+0x158], R46 ;  /* 0x0001582e01007387 */ /* 0x0005e20000100a00 */
[C---:B-1----:R-:W-:Y:S03]  /*1fb60*/  HMMA.1688.F32.TF32 R48, R168.reuse, R30, R124 ;  /* 0x0000001ea830723c */ /* 0x042fe6000008107c */
[----:B------:R-:W1:Y:S04]  /*1fb70*/  LDS R83, [R0+0x1e500] ;  /* 0x01e5000000537984 */ /* 0x000e680000000800 */
[----:B------:R-:W-:Y:S01]  /*1fb80*/  LDS R92, [R3+0x1c600] ;  /* 0x01c60000035c7984 */ /* 0x000fe20000000800 */
[C---:B--2---:R-:W-:Y:S03]  /*1fb90*/  HMMA.1688.F32.TF32 R44, R168.reuse, R34, R128 ;  /* 0x00000022a82c723c */ /* 0x044fe60000081080 */
[----:B------:R-:W-:Y:S04]  /*1fba0*/  STL.64 [R1+0x140], R52 ;  /* 0x0001403401007387 */ /* 0x000fe80000100a00 */
[----:B------:R-:W-:Y:S01]  /*1fbb0*/  STL.64 [R1+0x148], R54 ;  /* 0x0001483601007387 */ /* 0x000fe20000100a00 */
[----:B------:R-:W-:Y:S01]  /*1fbc0*/  IMAD.MOV.U32 R120, RZ, RZ, R145 ;  /* 0x000000ffff787224 */ /* 0x000fe200078e0091 */
[----:B------:R-:W-:Y:S01]  /*1fbd0*/  MOV R122, R136 ;  /* 0x00000088007a7202 */ /* 0x000fe20000000f00 */
[----:B------:R-:W-:Y:S01]  /*1fbe0*/  IMAD.MOV.U32 R121, RZ, RZ, R144 ;  /* 0x000000ffff797224 */ /* 0x000fe200078e0090 */
[----:B------:R-:W-:Y:S01]  /*1fbf0*/  HMMA.1688.F32.TF32 R60, R168, R14, R108 ;  /* 0x0000000ea83c723c */ /* 0x000fe2000008106c */
[----:B------:R-:W-:Y:S04]  /*1fc00*/  LDS R94, [R3+0x1e600] ;  /* 0x01e60000035e7984 */ /* 0x000fe80000000800 */
[----:B------:R-:W-:Y:S04]  /*1fc10*/  LDS R93, [R0+0x1c600] ;  /* 0x01c60000005d7984 */ /* 0x000fe80000000800 */
[----:B------:R2:W-:Y:S04]  /*1fc20*/  STL.64 [R1+0x130], R48 ;  /* 0x0001303001007387 */ /* 0x0005e80000100a00 */
[----:B------:R3:W-:Y:S04]  /*1fc30*/  STL.64 [R1+0x138], R50 ;  /* 0x0001383201007387 */ /* 0x0007e80000100a00 */
[----:B------:R-:W-:Y:S01]  /*1fc40*/  STL.64 [R1+0x100], R44 ;  /* 0x0001002c01007387 */ /* 0x000fe20000100a00 */
[----:B------:R-:W-:-:S03]  /*1fc50*/  IMAD.MOV.U32 R123, RZ, RZ, R142 ;  /* 0x000000ffff7b7224 */ /* 0x000fc600078e008e */
[----:B------:R4:W-:Y:S01]  /*1fc60*/  STL.64 [R1+0x108], R46 ;  /* 0x0001082e01007387 */ /* 0x0009e20000100a00 */
[----:B------:R-:W-:-:S03]  /*1fc70*/  IMAD.MOV.U32 R184, RZ, RZ, R141 ;  /* 0x000000ffffb87224 */ /* 0x000fc600078e008d */
[----:B------:R-:W5:Y:S01]  /*1fc80*/  LDL.LU R145, [R1+0xe00] ;  /* 0x000e000001917983 */ /* 0x000f620000300800 */
[----:B------:R-:W-:-:S03]  /*1fc90*/  MOV R185, R140 ;  /* 0x0000008c00b97202 */ /* 0x000fc60000000f00 */
[----:B------:R-:W5:Y:S01]  /*1fca0*/  LDL.LU R144, [R1+0xdfc] ;  /* 0x000dfc0001907983 */ /* 0x000f620000300800 */
[----:B------:R-:W-:-:S03]  /*1fcb0*/  IMAD.MOV.U32 R175, RZ, RZ, R187 ;  /* 0x000000ffffaf7224 */ /* 0x000fc600078e00bb */
[----:B------:R-:W5:Y:S01]  /*1fcc0*/  LDL.LU R136, [R1+0xdf8] ;  /* 0x000df80001887983 */ /* 0x000f620000300800 */
[----:B------:R-:W-:-:S03]  /*1fcd0*/  IMAD.MOV.U32 R186, RZ, RZ, R143 ;  /* 0x000000ffffba7224 */ /* 0x000fc600078e008f */
[----:B------:R-:W5:Y:S01]  /*1fce0*/  LDL.LU R142, [R1+0xdf4] ;  /* 0x000df400018e7983 */ /* 0x000f620000300800 */
[----:B------:R-:W-:-:S03]  /*1fcf0*/  IMAD.MOV.U32 R187, RZ, RZ, R135 ;  /* 0x000000ffffbb7224 */ /* 0x000fc600078e0087 */
[----:B------:R-:W5:Y:S04]  /*1fd00*/  LDL.LU R141, [R1+0xdf0] ;  /* 0x000df000018d7983 */ /* 0x000f680000300800 */
[----:B------:R-:W5:Y:S04]  /*1fd10*/  LDL.LU R140, [R1+0xdec] ;  /* 0x000dec00018c7983 */ /* 0x000f680000300800 */
[----:B------:R-:W5:Y:S04]  /*1fd20*/  LDL.LU R143, [R1+0xde8] ;  /* 0x000de800018f7983 */ /* 0x000f680000300800 */
[----:B------:R-:W5:Y:S01]  /*1fd30*/  LDL.LU R135, [R1+0xde4] ;  /* 0x000de40001877983 */ /* 0x000f620000300800 */
[----:B------:R-:W-:-:S03]  /*1fd40*/  IMAD.MOV.U32 R112, RZ, RZ, R138 ;  /* 0x000000ffff707224 */ /* 0x000fc600078e008a */
[----:B------:R-:W5:Y:S01]  /*1fd50*/  LDL.LU R134, [R1+0xde0] ;  /* 0x000de00001867983 */ /* 0x000f620000300800 */
[----:B------:R-:W-:-:S03]  /*1fd60*/  IMAD.MOV.U32 R113, RZ, RZ, R137 ;  /* 0x000000ffff717224 */ /* 0x000fc600078e0089 */
[----:B------:R-:W5:Y:S04]  /*1fd70*/  LDL.LU R133, [R1+0xddc] ;  /* 0x000ddc0001857983 */ /* 0x000f680000300800 */
[----:B------:R-:W5:Y:S04]  /*1fd80*/  LDL.LU R132, [R1+0xdd8] ;  /* 0x000dd80001847983 */ /* 0x000f680000300800 */
[----:B------:R-:W5:Y:S04]  /*1fd90*/  LDL.LU R139, [R1+0xdd4] ;  /* 0x000dd400018b7983 */ /* 0x000f680000300800 */
[----:B------:R-:W5:Y:S04]  /*1fda0*/  LDL.LU R138, [R1+0xdd0] ;  /* 0x000dd000018a7983 */ /* 0x000f680000300800 */
[----:B------:R-:W5:Y:S01]  /*1fdb0*/  LDL.LU R137, [R1+0xdcc] ;  /* 0x000dcc0001897983 */ /* 0x000f620000300800 */
[----:B------:R-:W-:Y:S01]  /*1fdc0*/  MOV R114, R160 ;  /* 0x000000a000727202 */ /* 0x000fe20000000f00 */
[----:B------:R-:W-:-:S02]  /*1fdd0*/  IMAD.MOV.U32 R115, RZ, RZ, R161 ;  /* 0x000000ffff737224 */ /* 0x000fc400078e00a1 */
[----:B------:R-:W5:Y:S01]  /*1fde0*/  LDL.LU R160, [R1+0xdc8] ;  /* 0x000dc80001a07983 */ /* 0x000f620000300800 */
[----:B------:R-:W-:Y:S01]  /*1fdf0*/  IMAD.MOV.U32 R124, RZ, RZ, R162 ;  /* 0x000000ffff7c7224 */ /* 0x000fe200078e00a2 */
[----:B------:R-:W-:Y:S02]  /*1fe00*/  MOV R125, R163 ;  /* 0x000000a3007d7202 */ /* 0x000fe40000000f00 */
[----:B------:R-:W5:Y:S01]  /*1fe10*/  LDL.LU R161, [R1+0xdc4] ;  /* 0x000dc40001a17983 */ /* 0x000f620000300800 */
[----:B------:R-:W-:-:S03]  /*1fe20*/  IMAD.MOV.U32 R126, RZ, RZ, R156 ;  /* 0x000000ffff7e7224 */ /* 0x000fc600078e009c */
[----:B------:R-:W5:Y:S01]  /*1fe30*/  LDL.LU R162, [R1+0xdc0] ;  /* 0x000dc00001a27983 */ /* 0x000f620000300800 */
[----:B------:R-:W-:Y:S01]  /*1fe40*/  IMAD.MOV.U32 R127, RZ, RZ, R157 ;  /* 0x000000ffff7f7224 */ /* 0x000fe200078e009d */
[----:B------:R-:W-:Y:S02]  /*1fe50*/  MOV R168, R158 ;  /* 0x0000009e00a87202 */ /* 0x000fe40000000f00 */
[----:B------:R-:W5:Y:S01]  /*1fe60*/  LDL.LU R163, [R1+0xdbc] ;  /* 0x000dbc0001a37983 */ /* 0x000f620000300800 */
[----:B------:R-:W-:-:S03]  /*1fe70*/  IMAD.MOV.U32 R169, RZ, RZ, R152 ;  /* 0x000000ffffa97224 */ /* 0x000fc600078e0098 */
[----:B------:R-:W5:Y:S01]  /*1fe80*/  LDL.LU R156, [R1+0xdb8] ;  /* 0x000db800019c7983 */ /* 0x000f620000300800 */
[----:B------:R-:W-:-:S03]  /*1fe90*/  IMAD.MOV.U32 R170, RZ, RZ, R153 ;  /* 0x000000ffffaa7224 */ /* 0x000fc600078e0099 */
[----:B------:R-:W5:Y:S01]  /*1fea0*/  LDL.LU R157, [R1+0xdb4] ;  /* 0x000db400019d7983 */ /* 0x000f620000300800 */
[----:B------:R-:W-:-:S03]  /*1feb0*/  MOV R171, R154 ;  /* 0x0000009a00ab7202 */ /* 0x000fc60000000f00 */
[----:B------:R-:W5:Y:S01]  /*1fec0*/  LDL.LU R158, [R1+0xdb0] ;  /* 0x000db000019e7983 */ /* 0x000f620000300800 */
[----:B--2---:R-:W-:-:S03]  /*1fed0*/  IMAD.MOV.U32 R48, RZ, RZ, R155 ;  /* 0x000000ffff307224 */ /* 0x004fc600078e009b */
[----:B------:R-:W2:Y:S01]  /*1fee0*/  LDL.LU R152, [R1+0xdac] ;  /* 0x000dac0001987983 */ /* 0x000ea20000300800 */
[----:B------:R-:W-:-:S03]  /*1fef0*/  IMAD.MOV.U32 R49, RZ, RZ, R148 ;  /* 0x000000ffff317224 */ /* 0x000fc600078e0094 */
[----:B------:R-:W2:Y:S01]  /*1ff00*/  LDL.LU R153, [R1+0xda8] ;  /* 0x000da80001997983 */ /* 0x000ea20000300800 */
[----:B---3--:R-:W-:-:S03]  /*1ff10*/  MOV R50, R149 ;  /* 0x0000009500327202 */ /* 0x008fc60000000f00 */
[----:B------:R-:W2:Y:S01]  /*1ff20*/  LDL.LU R154, [R1+0xda4] ;  /* 0x000da400019a7983 */ /* 0x000ea20000300800 */
[----:B------:R-:W-:-:S03]  /*1ff30*/  IMAD.MOV.U32 R51, RZ, RZ, R150 ;  /* 0x000000ffff337224 */ /* 0x000fc600078e0096 */
[----:B------:R-:W2:Y:S04]  /*1ff40*/  LDL.LU R155, [R1+0xda0] ;  /* 0x000da000019b7983 */ /* 0x000ea80000300800 */
[----:B------:R-:W3:Y:S01]  /*1ff50*/  LDL.LU R148, [R1+0xd9c] ;  /* 0x000d9c0001947983 */ /* 0x000ee20000300800 */
[----:B----4-:R-:W-:-:S03]  /*1ff60*/  IMAD.MOV.U32 R46, RZ, RZ, R146 ;  /* 0x000000ffff2e7224 */ /* 0x010fc600078e0092 */
[----:B------:R-:W3:Y:S01]  /*1ff70*/  LDL.LU R149, [R1+0xd98] ;  /* 0x000d980001957983 */ /* 0x000ee20000300800 */
[----:B------:R-:W-:-:S03]  /*1ff80*/  IMAD.MOV.U32 R47, RZ, RZ, R147 ;  /* 0x000000ffff2f7224 */ /* 0x000fc600078e0093 */
[----:B------:R-:W3:Y:S04]  /*1ff90*/  LDL.LU R150, [R1+0xd94] ;  /* 0x000d940001967983 */ /* 0x000ee80000300800 */
[----:B------:R-:W-:Y:S01]  /*1ffa0*/  LDS R95, [R0+0x1e600] ;  /* 0x01e60000005f7984 */ /* 0x000fe20000000800 */
[C---:B------:R-:W-:Y:S08]  /*1ffb0*/  HMMA.1688.F32.TF32 R36, R176.reuse, R6, R36 ;  /* 0x00000006b024723c */ /* 0x040ff00000081024 */
[----:B------:R-:W-:Y:S01]  /*1ffc0*/  HMMA.1688.F32.TF32 R40, R176, R10, R40 ;  /* 0x0000000ab028723c */ /* 0x000fe20000081028 */
[----:B------:R-:W-:Y:S01]  /*1ffd0*/  IMAD.MOV.U32 R58, RZ, RZ, R2 ;  /* 0x000000ffff3a7224 */ /* 0x000fe200078e0002 */
[----:B------:R-:W-:Y:S01]  /*1ffe0*/  MOV R59, R252 ;  /* 0x000000fc003b7202 */ /* 0x000fe20000000f00 */
[----:B------:R-:W-:Y:S04]  /*1fff0*/  LDS R90, [R3+0x1e700] ;  /* 0x01e70000035a7984 */ /* 0x000fe80000000800 */
[----:B------:R-:W-:Y:S04]  /*20000*/  LDS R88, [R3+0x1c700] ;  /* 0x01c7000003587984 */ /* 0x000fe80000000800 */
[----:B------:R-:W-:Y:S04]  /*20010*/  LDS R91, [R0+0x1e700] ;  /* 0x01e70000005b7984 */ /* 0x000fe80000000800 */
[----:B------:R-:W4:Y:S01]  /*20020*/  LDS R89, [R0+0x1c700] ;  /* 0x01c7000000597984 */ /* 0x000f220000000800 */
[----:B-----5:R-:W-:Y:S01]  /*20030*/  MOV R45, R145 ;  /* 0x00000091002d7202 */ /* 0x020fe20000000f00 */
[----:B------:R-:W-:-:S02]  /*20040*/  IMAD.MOV.U32 R44, RZ, RZ, R144 ;  /* 0x000000ffff2c7224 */ /* 0x000fc400078e0090 */
[----:B------:R-:W5:Y:S04]  /*20050*/  LDL.LU R144, [R1+0xd90] ;  /* 0x000d900001907983 */ /* 0x000f680000300800 */
[----:B------:R-:W5:Y:S04]  /*20060*/  LDL.LU R145, [R1+0xd8c] ;  /* 0x000d8c0001917983 */ /* 0x000f680000300800 */
[----:B------:R-:W5:Y:S01]  /*20070*/  LDL.LU R146, [R1+0xd88] ;  /* 0x000d880001927983 */ /* 0x000f620000300800 */
[----:B------:R-:W-:Y:S02]  /*20080*/  IMAD.MOV.U32 R54, RZ, RZ, R142 ;  /* 0x000000ffff367224 */ /* 0x000fe400078e008e */
[----:B------:R-:W-:Y:S01]  /*20090*/  IMAD.MOV.U32 R53, RZ, RZ, R141 ;  /* 0x000000ffff357224 */ /* 0x000fe200078e008d */
[----:B------:R-:W5:Y:S01]  /*200a0*/  LDL.LU R147, [R1+0xd84] ;  /* 0x000d840001937983 */ /* 0x000f620000300800 */
[----:B------:R-:W-:-:S03]  /*200b0*/  MOV R52, R140 ;  /* 0x0000008c00347202 */ /* 0x000fc60000000f00 */
[----:B------:R-:W3:Y:S01]  /*200c0*/  LDL.LU R140, [R1+0xd80] ;  /* 0x000d8000018c7983 */ /* 0x000ee20000300800 */
[----:B------:R-:W-:-:S03]  /*200d0*/  MOV R55, R136 ;  /* 0x0000008800377202 */ /* 0x000fc60000000f00 */
[----:B------:R-:W3:Y:S04]  /*200e0*/  LDL.LU R141, [R1+0xd7c] ;  /* 0x000d7c00018d7983 */ /* 0x000ee80000300800 */
[----:B------:R-:W3:Y:S04]  /*200f0*/  LDL.LU R142, [R1+0xd78] ;  /* 0x000d7800018e7983 */ /* 0x000ee80000300800 */
[----:B------:R-:W3:Y:S01]  /*20100*/  LDL.LU R136, [R1+0xd74] ;  /* 0x000d740001887983 */ /* 0x000ee20000300800 */
[----:B------:R-:W-:Y:S01]  /*20110*/  IMAD.MOV.U32 R111, RZ, RZ, R132 ;  /* 0x000000ffff6f7224 */ /* 0x000fe200078e0084 */
[----:B------:R-:W-:Y:S01]  /*20120*/  MOV R110, R139 ;  /* 0x0000008b006e7202 */ /* 0x000fe20000000f00 */
[----:B------:R-:W-:-:S02]  /*20130*/  IMAD.MOV.U32 R109, RZ, RZ, R138 ;  /* 0x000000ffff6d7224 */ /* 0x000fc400078e008a */
[----:B------:R-:W-:Y:S02]  /*20140*/  IMAD.MOV.U32 R108, RZ, RZ, R137 ;  /* 0x000000ffff6c7224 */ /* 0x000fe400078e0089 */
[----:B------:R-:W3:Y:S04]  /*20150*/  LDL.LU R137, [R1+0xd70] ;  /* 0x000d700001897983 */ /* 0x000ee80000300800 */
[----:B------:R-:W3:Y:S04]  /*20160*/  LDL.LU R138, [R1+0xd6c] ;  /* 0x000d6c00018a7983 */ /* 0x000ee80000300800 */
[----:B------:R-:W3:Y:S04]  /*20170*/  LDL.LU R139, [R1+0xd68] ;  /* 0x000d6800018b7983 */ /* 0x000ee80000300800 */
[----:B------:R-:W3:Y:S01]  /*20180*/  LDL.LU R132, [R1+0xd64] ;  /* 0x000d640001847983 */ /* 0x000ee20000300800 */
[----:B------:R-:W-:-:S03]  /*20190*/  IMAD.MOV.U32 R96, RZ, RZ, R133 ;  /* 0x000000ffff607224 */ /* 0x000fc600078e0085 */
[----:B------:R-:W3:Y:S01]  /*201a0*/  LDL.LU R128, [R1+0x10] ;  /* 0x0000100001807983 */ /* 0x000ee20000300800 */
[----:B------:R-:W-:-:S03]  /*201b0*/  MOV R97, R134 ;  /* 0x0000008600617202 */ /* 0x000fc60000000f00 */
[----:B------:R-:W3:Y:S01]  /*201c0*/  LDL.LU R129, [R1+0x14] ;  /* 0x0000140001817983 */ /* 0x000ee20000300800 */
[----:B------:R-:W-:-:S03]  /*201d0*/  IMAD.MOV.U32 R98, RZ, RZ, R135 ;  /* 0x000000ffff627224 */ /* 0x000fc600078e0087 */
[----:B------:R-:W3:Y:S01]  /*201e0*/  LDL.LU R130, [R1+0x18] ;  /* 0x0000180001827983 */ /* 0x000ee20000300800 */
[----:B------:R-:W-:-:S03]  /*201f0*/  IMAD.MOV.U32 R99, RZ, RZ, R143 ;  /* 0x000000ffff637224 */ /* 0x000fc600078e008f */
[----:B------:R-:W3:Y:S04]  /*20200*/  LDL.LU R131, [R1+0x1c] ;  /* 0x00001c0001837983 */ /* 0x000ee80000300800 */
[----:B------:R-:W3:Y:S04]  /*20210*/  LDL.LU R133, [R1+0xd60] ;  /* 0x000d600001857983 */ /* 0x000ee80000300800 */
[----:B------:R-:W3:Y:S04]  /*20220*/  LDL.LU R134, [R1+0xd5c] ;  /* 0x000d5c0001867983 */ /* 0x000ee80000300800 */
[----:B------:R-:W3:Y:S04]  /*20230*/  LDL.LU R135, [R1+0xd58] ;  /* 0x000d580001877983 */ /* 0x000ee80000300800 */
[----:B------:R-:W3:Y:S04]  /*20240*/  LDL.LU R143, [R1+0xd54] ;  /* 0x000d5400018f7983 */ /* 0x000ee80000300800 */
[----:B------:R-:W3:Y:S04]  /*20250*/  LDL.LU R151, [R1+0xd50] ;  /* 0x000d500001977983 */ /* 0x000ee80000300800 */
[----:B------:R-:W3:Y:S01]  /*20260*/  LDL.LU R159, [R1+0xd4c] ;  /* 0x000d4c00019f7983 */ /* 0x000ee20000300800 */
[----:B------:R-:W-:Y:S01]  /*20270*/  MOV R116, R180 ;  /* 0x000000b400747202 */ /* 0x000fe20000000f00 */
[----:B------:R-:W-:Y:S01]  /*20280*/  IMAD.MOV.U32 R117, RZ, RZ, R181 ;  /* 0x000000ffff757224 */ /* 0x000fe200078e00b5 */
[----:B------:R-:W-:Y:S01]  /*20290*/  MOV R119, R183 ;  /* 0x000000b700777202 */ /* 0x000fe20000000f00 */
[----:B------:R-:W-:Y:S01]  /*202a0*/  IMAD.MOV.U32 R118, RZ, RZ, R182 ;  /* 0x000000ffff767224 */ /* 0x000fe200078e00b6 */
[----:B------:R-:W-:Y:S01]  /*202b0*/  MOV R178, R4 ;  /* 0x0000000400b27202 */ /* 0x000fe20000000f00 */
[----:B------:R-:W-:Y:S01]  /*202c0*/  IMAD.MOV.U32 R176, RZ, RZ, R8 ;  /* 0x000000ffffb07224 */ /* 0x000fe200078e0008 */
[----:B-1----:R-:W-:Y:S01]  /*202d0*/  HMMA.1688.F32.TF32 R124, R80, R6, R124 ;  /* 0x00000006507c723c */ /* 0x002fe2000008107c */
[----:B------:R-:W-:Y:S01]  /*202e0*/  IMAD.MOV.U32 R177, RZ, RZ, R9 ;  /* 0x000000ffffb17224 */ /* 0x000fe200078e0009 */
[----:B------:R-:W3:Y:S01]  /*202f0*/  LDL.LU R2, [R1+0xd48] ;  /* 0x000d480001027983 */ /* 0x000ee20000300800 */
[----:B------:R-:W-:-:S03]  /*20300*/  IMAD.MOV.U32 R179, RZ, RZ, R5 ;  /* 0x000000ffffb37224 */ /* 0x000fc600078e0005 */
[----:B------:R-:W3:Y:S02]  /*20310*/  LDL.LU R252, [R1+0xd44] ;  /* 0x000d440001fc7983 */ /* 0x000ee40000300800 */
[C---:B------:R-:W-:Y:S02]  /*20320*/  HMMA.1688.F32.TF32 R112, R80.reuse, R10, R112 ;  /* 0x0000000a5070723c */ /* 0x040fe40000081070 */
[----:B------:R-:W-:Y:S04]  /*20330*/  LDS R180, [R3+0x1c400] ;  /* 0x01c4000003b47984 */ /* 0x000fe80000000800 */
[----:B------:R-:W-:Y:S02]  /*20340*/  LDS R182, [R3+0x1e400] ;  /* 0x01e4000003b67984 */ /* 0x000fe40000000800 */
[C---:B------:R-:W-:Y:S02]  /*20350*/  HMMA.1688.F32.TF32 R64, R80.reuse, R14, R64 ;  /* 0x0000000e5040723c */ /* 0x040fe40000081040 */
[----:B------:R-:W-:Y:S04]  /*20360*/  LDS R181, [R0+0x1c400] ;  /* 0x01c4000000b57984 */ /* 0x000fe80000000800 */
[----:B------:R-:W1:Y:S02]  /*20370*/  LDS R183, [R0+0x1e400] ;  /* 0x01e4000000b77984 */ /* 0x000e640000000800 */
[----:B------:R-:W-:Y:S08]  /*20380*/  HMMA.1688.F32.TF32 R184, R80, R18, R184 ;  /* 0x0000001250b8723c */ /* 0x000ff000000810b8 */
[C---:B--2---:R-:W-:Y:S08]  /*20390*/  HMMA.1688.F32.TF32 R152, R164.reuse, R26, R152 ;  /* 0x0000001aa498723c */ /* 0x044ff00000081098 */
[----:B------:R-:W-:Y:S01]  /*203a0*/  HMMA.1688.F32.TF32 R160, R164, R34, R160 ;  /* 0x00000022a4a0723c */ /* 0x000fe200000810a0 */
[----:B------:R-:W-:Y:S01]  /*203b0*/  MOV R236, R16 ;  /* 0x0000001000ec7202 */ /* 0x000fe20000000f00 */
[----:B------:R-:W-:-:S02]  /*203c0*/  IMAD.MOV.U32 R237, RZ, RZ, R17 ;  /* 0x000000ffffed7224 */ /* 0x000fc400078e0011 */
[----:B------:R-:W-:Y:S01]  /*203d0*/  IMAD.MOV.U32 R238, RZ, RZ, R12 ;  /* 0x000000ffffee7224 */ /* 0x000fe200078e000c */
[----:B------:R-:W-:-:S03]  /*203e0*/  MOV R239, R13 ;  /* 0x0000000d00ef7202 */ /* 0x000fc60000000f00 */
[C---:B----4-:R-:W-:Y:S08]  /*203f0*/  HMMA.1688.F32.TF32 R212, R88.reuse, R14, R212 ;  /* 0x0000000e58d4723c */ /* 0x050ff000000810d4 */
[----:B------:R-:W-:Y:S08]  /*20400*/  HMMA.1688.F32.TF32 R204, R88, R6, R204 ;  /* 0x0000000658cc723c */ /* 0x000ff000000810cc */
[C---:B-1----:R-:W-:Y:S08]  /*20410*/  HMMA.1688.F32.TF32 R96, R180.reuse, R14, R96 ;  /* 0x0000000eb460723c */ /* 0x042ff00000081060 */
[-C--:B------:R-:W-:Y:S08]  /*20420*/  HMMA.1688.F32.TF32 R44, R180, R22.reuse, R44 ;  /* 0x00000016b42c723c */ /* 0x080ff0000008102c */
[----:B------:R-:W-:Y:S08]  /*20430*/  HMMA.1688.F32.TF32 R188, R92, R22, R188 ;  /* 0x000000165cbc723c */ /* 0x000ff000000810bc */
[C---:B-----5:R-:W-:Y:S08]  /*20440*/  HMMA.1688.F32.TF32 R144, R164.reuse, R18, R144 ;  /* 0x00000012a490723c */ /* 0x060ff00000081090 */
[C---:B---3--:R-:W-:Y:S08]  /*20450*/  HMMA.1688.F32.TF32 R136, R164.reuse, R10, R136 ;  /* 0x0000000aa488723c */ /* 0x048ff00000081088 */
[----:B------:R-:W-:Y:S08]  /*20460*/  HMMA.1688.F32.TF32 R84, R164, R14, R140 ;  /* 0x0000000ea454723c */ /* 0x000ff0000008108c */
[C---:B------:R-:W-:Y:S08]  /*20470*/  HMMA.1688.F32.TF32 R140, R80.reuse, R22, R120 ;  /* 0x00000016508c723c */ /* 0x040ff00000081078 */
[C---:B------:R-:W-:Y:S08]  /*20480*/  HMMA.1688.F32.TF32 R120, R80.reuse, R26, R116 ;  /* 0x0000001a5078723c */ /* 0x040ff00000081074 */
[C---:B------:R-:W-:Y:S08]  /*20490*/  HMMA.1688.F32.TF32 R116, R80.reuse, R30, R172 ;  /* 0x0000001e5074723c */ /* 0x040ff000000810ac */
[----:B------:R-:W-:Y:S01]  /*204a0*/  HMMA.1688.F32.TF32 R80, R80, R34, R176 ;  /* 0x000000225050723c */ /* 0x000fe200000810b0 */
[----:B------:R-:W-:Y:S04]  /*204b0*/  STL.64 [R1+0x40], R140 ;  /* 0x0000408c01007387 */ /* 0x000fe80000100a00 */
[----:B------:R1:W-:Y:S03]  /*204c0*/  STL.64 [R1+0x48], R142 ;  /* 0x0000488e01007387 */ /* 0x0003e60000100a00 */
[----:B------:R-:W-:Y:S08]  /*204d0*/  HMMA.1688.F32.TF32 R132, R164, R6, R132 ;  /* 0x00000006a484723c */ /* 0x000ff00000081084 */
[----:B-1----:R-:W-:Y:S01]  /*204e0*/  HMMA.1688.F32.TF32 R140, R92, R18, R240 ;  /* 0x000000125c8c723c */ /* 0x002fe200000810f0 */
[----:B------:R-:W-:Y:S07]  /*204f0*/  STL.64 [R1+0x80], R120 ;  /* 0x0000807801007387 */ /* 0x000fee0000100a00 */
[C---:B------:R-:W-:Y:S08]  /*20500*/  HMMA.1688.F32.TF32 R148, R164.reuse, R22, R148 ;  /* 0x00000016a494723c */ /* 0x040ff00000081094 */
[----:B------:R-:W-:Y:S01]  /*20510*/  HMMA.1688.F32.TF32 R156, R164, R30, R156 ;  /* 0x0000001ea49c723c */ /* 0x000fe2000008109c */
[----:B------:R-:W-:Y:S07]  /*20520*/  STL.64 [R1+0x88], R122 ;  /* 0x0000887a01007387 */ /* 0x000fee0000100a00 */
[C---:B------:R-:W-:Y:S01]  /*20530*/  HMMA.1688.F32.TF32 R164, R92.reuse, R26, R192 ;  /* 0x0000001a5ca4723c */ /* 0x040fe200000810c0 */
[----:B------:R-:W-:Y:S04]  /*20540*/  STL.64 [R1+0x70], R116 ;  /* 0x0000707401007387 */ /* 0x000fe80000100a00 */
[----:B------:R-:W-:Y:S04]  /*20550*/  STL.64 [R1+0x78], R118 ;  /* 0x0000787601007387 */ /* 0x000fe80000100a00 */
[----:B------:R-:W2:Y:S04]  /*20560*/  LDL.LU R3, [R1+0x2d8] ;  /* 0x0002d80001037983 */ /* 0x000ea80000300800 */
[----:B------:R-:W-:Y:S04]  /*20570*/  STL.64 [R1+0x60], R80 ;  /* 0x0000605001007387 */ /* 0x000fe80000100a00 */
[----:B------:R-:W-:Y:S04]  /*20580*/  STL.64 [R1+0x68], R82 ;  /* 0x0000685201007387 */ /* 0x000fe80000100a00 */
[----:B------:R-:W3:Y:S04]  /*20590*/  LDL.LU R8, [R1+0x2e0] ;  /* 0x0002e00001087983 */ /* 0x000ee80000300800 */
[----:B------:R-:W-:Y:S04]  /*205a0*/  STL.64 [R1+0x20], R140 ;  /* 0x0000208c01007387 */ /* 0x000fe80000100a00 */
[----:B------:R1:W-:Y:S04]  /*205b0*/  STL.64 [R1+0x28], R142 ;  /* 0x0000288e01007387 */ /* 0x0003e80000100a00 */
[----:B------:R-:W4:Y:S04]  /*205c0*/  LDL.LU R16, [R1+0xbf4] ;  /* 0x000bf40001107983 */ /* 0x000f280000300800 */
[----:B------:R-:W-:Y:S01]  /*205d0*/  STL.64 [R1+0x10], R164 ;  /* 0x000010a401007387 */ /* 0x000fe20000100a00 */
[C---:B-1----:R-:W-:Y:S03]  /*205e0*/  HMMA.1688.F32.TF32 R140, R92.reuse, R30, R196 ;  /* 0x0000001e5c8c723c */ /* 0x042fe600000810c4 */
[----:B------:R-:W-:Y:S04]  /*205f0*/  STL.64 [R1+0x18], R166 ;  /* 0x000018a601007387 */ /* 0x000fe80000100a00 */
[----:B------:R-:W5:Y:S01]  /*20600*/  LDL.LU R5, [R1+0xbfc] ;  /* 0x000bfc0001057983 */ /* 0x000f620000300800 */
[C---:B------:R-:W-:Y:S11]  /*20610*/  HMMA.1688.F32.TF32 R80, R92.reuse, R14, R244 ;  /* 0x0000000e5c50723c */ /* 0x040ff600000810f4 */
[----:B------:R-:W-:Y:S04]  /*20620*/  @!UPT UIADD3 URZ, URZ, URZ, URZ ;  /* 0x0000003f3f3ff290 */ /* 0x000fe8000fffe03f */
[----:B------:R-:W-:Y:S04]  /*20630*/  STL.64 [R1], R140 ;  /* 0x0000008c01007387 */ /* 0x000fe80000100a00 */
[----:B------:R-:W-:Y:S04]  /*20640*/  STL.64 [R1+0x8], R142 ;  /* 0x0000088e01007387 */ /* 0x000fe80000100a00 */
[----:B------:R-:W4:Y:S04]  /*20650*/  LDL.LU R17, [R1+0xbbc] ;  /* 0x000bbc0001117983 */ /* 0x000f280000300800 */
[----:B------:R-:W4:Y:S01]  /*20660*/  LDL.LU R12, [R1+0xbf8] ;  /* 0x000bf800010c7983 */ /* 0x000f220000300800 */
[-C--:B------:R-:W-:Y:S03]  /*20670*/  HMMA.1688.F32.TF32 R120, R92, R6.reuse, R236 ;  /* 0x000000065c78723c */ /* 0x080fe600000810ec */
[----:B------:R-:W4:Y:S04]  /*20680*/  LDL.LU R21, [R1+0xbc4] ;  /* 0x000bc40001157983 */ /* 0x000f280000300800 */
[----:B------:R-:W4:Y:S01]  /*20690*/  LDL.LU R14, [R1+0xbcc] ;  /* 0x000bcc00010e7983 */ /* 0x000f220000300800 */
[----:B------:R-:W-:Y:S03]  /*206a0*/  HMMA.1688.F32.TF32 R128, R180, R6, R128 ;  /* 0x00000006b480723c */ /* 0x000fe60000081080 */
[----:B------:R-:W4:Y:S05]  /*206b0*/  LDL.LU R6, [R1+0xb24] ;  /* 0x000b240001067983 */ /* 0x000f2a0000300800 */
[C---:B------:R-:W-:Y:S08]  /*206c0*/  HMMA.1688.F32.TF32 R236, R88.reuse, R18, R216 ;  /* 0x0000001258ec723c */ /* 0x040ff000000810d8 */
[----:B------:R-:W-:Y:S01]  /*206d0*/  HMMA.1688.F32.TF32 R216, R88, R22, R220 ;  /* 0x0000001658d8723c */ /* 0x000fe200000810dc */
[----:B------:R-:W4:Y:S01]  /*206e0*/  LDL.LU R22, [R1+0xbc0] ;  /* 0x000bc00001167983 */ /* 0x000f220000300800 */
[----:B------:R-:W-:-:S05]  /*206f0*/  IMAD.MOV.U32 R4, RZ, RZ, 0x3f ;  /* 0x0000003fff047424 */ /* 0x000fca00078e00ff */
[----:B------:R-:W-:Y:S01]  /*20700*/  IADD3 R9, R4, c[0x0][0x180], RZ ;  /* 0x0000600004097a10 */ /* 0x000fe20007ffe0ff */
[----:B------:R-:W-:-:S03]  /*20710*/  IMAD.MOV.U32 R0, RZ, RZ, c[0x0][0x180] ;  /* 0x00006000ff007624 */ /* 0x000fc600078e00ff */
[----:B------:R-:W-:-:S04]  /*20720*/  SHF.R.S32.HI R4, RZ, 0x1f, R9 ;  /* 0x0000001fff047819 */ /* 0x000fc80000011409 */
[----:B------:R-:W-:Y:S02]  /*20730*/  LEA.HI R4, R4, R9, RZ, 0x6 ;  /* 0x0000000904047211 */ /* 0x000fe400078f30ff */
[----:B------:R-:W1:Y:S01]  /*20740*/  S2R R9, SR_TID.X ;  /* 0x0000000000097919 */ /* 0x000e620000002100 */
[----:B------:R-:W-:Y:S02]  /*20750*/  IADD3 R0, R0, -0xc0, RZ ;  /* 0xffffff4000007810 */ /* 0x000fe40007ffe0ff */
[----:B------:R-:W-:Y:S02]  /*20760*/  MOV R24, c[0x0][0x188] ;  /* 0x0000620000187a02 */ /* 0x000fe40000000f00 */
[----:B------:R-:W-:-:S03]  /*20770*/  SHF.R.S32.HI R4, RZ, 0x6, R4 ;  /* 0x00000006ff047819 */ /* 0x000fc60000011404 */
[----:B------:R-:W-:Y:S01]  /*20780*/  IMAD.SHL.U32 R24, R24, 0x40, RZ ;  /* 0x0000004018187824 */ /* 0x000fe200078e00ff */
[----:B------:R-:W-:Y:S01]  /*20790*/  IADD3 R4, R4, -0x3, RZ ;  /* 0xfffffffd04047810 */ /* 0x000fe20007ffe0ff */
[----:B------:R-:W-:Y:S01]  /*207a0*/  HMMA.1688.F32.TF32 R52, R180, R18, R52 ;  /* 0x00000012b434723c */ /* 0x000fe20000081034 */
[----:B------:R-:W4:Y:S01]  /*207b0*/  LDL.LU R18, [R1+0xbc8] ;  /* 0x000bc80001127983 */ /* 0x000f220000300800 */
[----:B------:R-:W-:-:S06]  /*207c0*/  IMAD.SHL.U32 R24, R24, 0x4, RZ ;  /* 0x0000000418187824 */ /* 0x000fcc00078e00ff */
[-C--:B------:R-:W-:Y:S08]  /*207d0*/  HMMA.1688.F32.TF32 R108, R180, R10.reuse, R108 ;  /* 0x0000000ab46c723c */ /* 0x080ff0000008106c */
[----:B------:R-:W-:Y:S01]  /*207e0*/  HMMA.1688.F32.TF32 R116, R92, R10, R248 ;  /* 0x0000000a5c74723c */ /* 0x000fe200000810f8 */
[----:B-1----:R-:W-:-:S07]  /*207f0*/  LOP3.LUT R25, R9, 0x7f, RZ, 0xc0, !PT ;  /* 0x0000007f09197812 */ /* 0x002fce00078ec0ff */
[----:B------:R-:W-:Y:S01]  /*20800*/  HMMA.1688.F32.TF32 R208, R88, R10, R208 ;  /* 0x0000000a58d0723c */ /* 0x000fe200000810d0 */
[----:B------:R-:W4:Y:S01]  /*20810*/  LDL.LU R10, [R1+0xb20] ;  /* 0x000b2000010a7983 */ /* 0x000f220000300800 */
[----:B------:R-:W-:Y:S02]  /*20820*/  SHF.L.U32 R13, R25, 0x2, RZ ;  /* 0x00000002190d7819 */ /* 0x000fe400000006ff */
[----:B--2---:R-:W-:Y:S01]  /*20830*/  IADD3 R3, R3, 0x1, RZ ;  /* 0x0000000103037810 */ /* 0x004fe20007ffe0ff */
[C---:B---3--:R-:W-:Y:S01]  /*20840*/  IMAD R0, R8.reuse, -0x40, R0 ;  /* 0xffffffc008007824 */ /* 0x048fe200078e0200 */
[----:B------:R-:W-:-:S04]  /*20850*/  ISETP.GE.AND P3, PT, R8, R4, PT ;  /* 0x000000040800720c */ /* 0x000fc80003f66270 */
[----:B------:R-:W-:-:S04]  /*20860*/  ISETP.GT.AND P0, PT, R0, RZ, PT ;  /* 0x000000ff0000720c */ /* 0x000fc80003f04270 */
[----:B------:R-:W-:Y:S02]  /*20870*/  SEL R4, RZ, 0x4, !P0 ;  /* 0x00000004ff047807 */ /* 0x000fe40004000000 */
[C---:B------:R-:W-:Y:S02]  /*20880*/  ISETP.GT.AND P1, PT, R3.reuse, 0x2, PT ;  /* 0x000000020300780c */ /* 0x040fe40003f24270 */
[----:B------:R-:W-:Y:S02]  /*20890*/  SEL R4, R4, RZ, !P3 ;  /* 0x000000ff04047207 */ /* 0x000fe40005800000 */
[----:B------:R-:W-:Y:S02]  /*208a0*/  SEL R23, R3, RZ, !P1 ;  /* 0x000000ff03177207 */ /* 0x000fe40004800000 */
[----:B------:R-:W-:Y:S02]  /*208b0*/  ISETP.NE.U32.AND P0, PT, R4, RZ, PT ;  /* 0x000000ff0400720c */ /* 0x000fe40003f05070 */
[----:B-----5:R-:W-:-:S05]  /*208c0*/  IADD3 R5, P2, R5, R24, RZ ;  /* 0x0000001805057210 */ /* 0x020fca0007f5e0ff */
[----:B----4-:R-:W-:Y:S01]  /*208d0*/  IMAD.X R16, R16, 0x1, R2, P2 ;  /* 0x0000000110107824 */ /* 0x010fe200010e0602 */
[----:B------:R1:W-:Y:S01]  /*208e0*/  STL [R1+0xbfc], R5 ;  /* 0x000bfc0501007387 */ /* 0x0003e20000100800 */
[----:B------:R-:W-:-:S03]  /*208f0*/  MOV R4, R5 ;  /* 0x0000000500047202 */ /* 0x000fc60000000f00 */
[----:B------:R-:W-:Y:S01]  /*20900*/  STL [R1+0x2d8], R23 ;  /* 0x0002d81701007387 */ /* 0x000fe20000100800 */
[----:B------:R-:W-:-:S03]  /*20910*/  IMAD R3, R23, 0x20000, R13 ;  /* 0x0002000017037824 */ /* 0x000fc600078e020d */
[----:B------:R2:W-:Y:S01]  /*20920*/  STL [R1+0xbf4], R16 ;  /* 0x000bf41001007387 */ /* 0x0005e20000100800 */
[----:B-1----:R-:W-:-:S03]  /*20930*/  IMAD.MOV.U32 R5, RZ, RZ, R16 ;  /* 0x000000ffff057224 */ /* 0x002fc600078e0010 */
[----:B------:R-:W-:Y:S01]  /*20940*/  BAR.SYNC.DEFER_BLOCKING 0x0 ;  /* 0x0000000000007b1d */ /* 0x000fe20000010000 */
[----:B------:R-:W-:-:S05]  /*20950*/  ISETP.GT.AND P1, PT, R0, 0x4, PT ;  /* 0x000000040000780c */ /* 0x000fca0003f24270 */
[----:B--2---:R-:W2:Y:S04]  /*20960*/  LDL.LU R16, [R1+0xb28] ;  /* 0x000b280001107983 */ /* 0x004ea80000300800 */
[----:B------:R-:W3:Y:S04]  /*20970*/  LDL.LU R11, [R1+0xb2c] ;  /* 0x000b2c00010b7983 */ /* 0x000ee80000300800 */
[----:B------:R-:W4:Y:S04]  /*20980*/  LDL.LU R20, [R1+0xb30] ;  /* 0x000b300001147983 */ /* 0x000f280000300800 */
[----:B------:R-:W5:Y:S04]  /*20990*/  LDL.LU R19, [R1+0xb34] ;  /* 0x000b340001137983 */ /* 0x000f680000300800 */
[----:B------:R-:W4:Y:S04]  /*209a0*/  LDL.LU R15, [R1+0xb3c] ;  /* 0x000b3c00010f7983 */ /* 0x000f280000300800 */
[----:B------:R-:W-:Y:S01]  /*209b0*/  @!PT LDS RZ, [RZ] ;  /* 0x00000000fffff984 */ /* 0x000fe20000000800 */
[----:B------:R-:W-:Y:S01]  /*209c0*/  @!PT LDS RZ, [RZ] ;  /* 0x00000000fffff984 */ /* 0x000fe20000000800 */
[----:B------:R-:W-:Y:S01]  /*209d0*/  @!PT LDS RZ, [RZ] ;  /* 0x00000000fffff984 */ /* 0x000fe20000000800 */
[----:B------:R1:W-:Y:S01]  /*209e0*/  LDGSTS.E [R3], [R4.64], P0 ;  /* 0x0000000004037fae */ /* 0x0003e20008121844 */
[----:B------:R-:W-:-:S03]  /*209f0*/  IADD3 R21, P2, R21, R24, RZ ;  /* 0x0000001815157210 */ /* 0x000fc60007f5e0ff */
[----:B------:R-:W4:Y:S01]  /*20a00*/  LDL.LU R7, [R1+0xaa4] ;  /* 0x000aa40001077983 */ /* 0x000f220000300800 */
[----:B-1----:R-:W-:Y:S02]  /*20a10*/  SEL R4, RZ, 0x4, !P1 ;  /* 0x00000004ff047807 */ /* 0x002fe40004800000 */
[-C--:B------:R-:W-:Y:S02]  /*20a20*/  IADD3 R12, P1, R12, R24.reuse, RZ ;  /* 0x000000180c0c7210 */ /* 0x080fe40007f3e0ff */
[----:B------:R-:W-:-:S03]  /*20a30*/  IADD3 R14, P4, R14, R24, RZ ;  /* 0x000000180e0e7210 */ /* 0x000fc60007f9e0ff */
[----:B------:R-:W-:Y:S01]  /*20a40*/  IMAD.X R17, R17, 0x1, R2, P1 ;  /* 0x0000000111117824 */ /* 0x000fe200008e0602 */
[----:B------:R-:W-:Y:S01]  /*20a50*/  STL [R1+0xbf8], R12 ;  /* 0x000bf80c01007387 */ /* 0x000fe20000100800 */
[----:B------:R-:W-:-:S03]  /*20a60*/  IADD3.X R22, R22, R2, RZ, P2, !PT ;  /* 0x0000000216167210 */ /* 0x000fc600017fe4ff */
[----:B------:R1:W-:Y:S01]  /*20a70*/  STL [R1+0xbbc], R17 ;  /* 0x000bbc1101007387 */ /* 0x0003e20000100800 */
[----:B------:R-:W-:Y:S01]  /*20a80*/  SEL R4, R4, RZ, !P3 ;  /* 0x000000ff04047207 */ /* 0x000fe20005800000 */
[----:B------:R-:W-:Y:S01]  /*20a90*/  IMAD.MOV.U32 R5, RZ, RZ, R17 ;  /* 0x000000ffff057224 */ /* 0x000fe200078e0011 */
[----:B------:R-:W-:Y:S01]  /*20aa0*/  IADD3 R6, P5, R6, R24, RZ ;  /* 0x0000001806067210 */ /* 0x000fe20007fbe0ff */
[----:B------:R-:W-:Y:S04]  /*20ab0*/  STL [R1+0xbc4], R21 ;  /* 0x000bc41501007387 */ /* 0x000fe80000100800 */
[----:B------:R-:W-:Y:S01]  /*20ac0*/  STL [R1+0xbcc], R14 ;  /* 0x000bcc0e01007387 */ /* 0x000fe20000100800 */
[----:B------:R-:W-:-:S03]  /*20ad0*/  ISETP.NE.U32.AND P1, PT, R4, RZ, PT ;  /* 0x000000ff0400720c */ /* 0x000fc60003f25070 */
[----:B-1----:R-:W4:Y:S01]  /*20ae0*/  LDL.LU R17, [R1+0xb38] ;  /* 0x000b380001117983 */ /* 0x002f220000300800 */
[----:B------:R-:W-:-:S03]  /*20af0*/  IMAD.MOV.U32 R4, RZ, RZ, R12 ;  /* 0x000000ffff047224 */ /* 0x000fc600078e000c */
[----:B------:R-:W-:Y:S04]  /*20b00*/  STL [R1+0xbc0], R22 ;  /* 0x000bc01601007387 */ /* 0x000fe80000100800 */
[----:B------:R-:W-:Y:S04]  /*20b10*/  STL [R1+0xb24], R6 ;  /* 0x000b240601007387 */ /* 0x000fe80000100800 */
[----:B------:R-:W4:Y:S01]  /*20b20*/  LDL.LU R12, [R1+0xaa0] ;  /* 0x000aa000010c7983 */ /* 0x000f220000300800 */
[----:B------:R-:W-:-:S03]  /*20b30*/  IADD3.X R18, R18, R2, RZ, P4, !PT ;  /* 0x0000000212127210 */ /* 0x000fc600027fe4ff */
[----:B------:R1:W-:Y:S02]  /*20b40*/  LDGSTS.E [R3+0x200], [R4.64], P0 ;  /* 0x0020000004037fae */ /* 0x0003e40008121844 */
[----:B-1----:R-:W-:Y:S01]  /*20b50*/  IMAD.MOV.U32 R4, RZ, RZ, R21 ;  /* 0x000000ffff047224 */ /* 0x002fe200078e0015 */
[----:B------:R-:W-:Y:S01]  /*20b60*/  MOV R5, R22 ;  /* 0x0000001600057202 */ /* 0x000fe20000000f00 */
[----:B------:R-:W-:-:S04]  /*20b70*/  IMAD.X R10, R10, 0x1, R2, P5 ;  /* 0x000000010a0a7824 */ /* 0x000fc800028e0602 */
[----:B------:R1:W-:Y:S04]  /*20b80*/  LDGSTS.E [R3+0x400], [R4.64], P0 ;  /* 0x0040000004037fae */ /* 0x0003e80008121844 */
[----:B------:R1:W-:Y:S02]  /*20b90*/  STL [R1+0xbc8], R18 ;  /* 0x000bc81201007387 */ /* 0x0003e40000100800 */
[----:B-1----:R-:W-:Y:S02]  /*20ba0*/  IMAD.MOV.U32 R4, RZ, RZ, R14 ;  /* 0x000000ffff047224 */ /* 0x002fe400078e000e */
[----:B------:R-:W-:Y:S01]  /*20bb0*/  IMAD.MOV.U32 R5, RZ, RZ, R18 ;  /* 0x000000ffff057224 */ /* 0x000fe200078e0012 */
[----:B------:R1:W-:Y:S04]  /*20bc0*/  STL [R1+0xb20], R10 ;  /* 0x000b200a01007387 */ /* 0x0003e80000100800 */
[----:B------:R1:W-:Y:S04]  /*20bd0*/  LDGSTS.E [R3+0x600], [R4.64], P0 ;  /* 0x0060000004037fae */ /* 0x0003e80008121844 */
[----:B------:R-:W4:Y:S01]  /*20be0*/  LDL.LU R18, [R1+0xaa8] ;  /* 0x000aa80001127983 */ /* 0x000f220000300800 */
[----:B------:R-:W-:Y:S01]  /*20bf0*/  ISETP.GT.AND P2, PT, R0, 0x8, PT ;  /* 0x000000080000780c */ /* 0x000fe20003f44270 */
[----:B-1----:R-:W-:-:S02]  /*20c00*/  IMAD.MOV.U32 R5, RZ, RZ, R10 ;  /* 0x000000ffff057224 */ /* 0x002fc400078e000a */
[----:B------:R-:W4:Y:S01]  /*20c10*/  LDL.LU R10, [R1+0xaac] ;  /* 0x000aac00010a7983 */ /* 0x000f220000300800 */
[----:B------:R-:W-:-:S03]  /*20c20*/  MOV R4, R6 ;  /* 0x0000000600047202 */ /* 0x000fc60000000f00 */
[----:B------:R-:W4:Y:S04]  /*20c30*/  LDL.LU R22, [R1+0xab0] ;  /* 0x000ab00001167983 */ /* 0x000f280000300800 */
[----:B------:R-:W4:Y:S04]  /*20c40*/  LDL.LU R21, [R1+0xab4] ;  /* 0x000ab40001157983 */ /* 0x000f280000300800 */
[----:B------:R-:W4:Y:S04]  /*20c50*/  LDL.LU R14, [R1+0xabc] ;  /* 0x000abc00010e7983 */ /* 0x000f280000300800 */
[----:B------:R1:W-:Y:S04]  /*20c60*/  LDGSTS.E [R3+0x2000], [R4.64], P1 ;  /* 0x0200000004037fae */ /* 0x0003e80008921844 */
[----:B------:R-:W4:Y:S01]  /*20c70*/  LDL.LU R6, [R1+0xa24] ;  /* 0x000a240001067983 */ /* 0x000f220000300800 */
[----:B-1----:R-:W-:-:S04]  /*20c80*/  SEL R4, RZ, 0x4, !P2 ;  /* 0x00000004ff047807 */ /* 0x002fc80005000000 */
[----:B------:R-:W-:Y:S02]  /*20c90*/  SEL R4, R4, RZ, !P3 ;  /* 0x000000ff04047207 */ /* 0x000fe40005800000 */
[----:B---3--:R-:W-:-:S05]  /*20ca0*/  IADD3 R11, P0, R11, R24, RZ ;  /* 0x000000180b0b7210 */ /* 0x008fca0007f1e0ff */
[----:B--2---:R-:W-:Y:S01]  /*20cb0*/  IMAD.X R16, R16, 0x1, R2, P0 ;  /* 0x0000000110107824 */ /* 0x004fe200000e0602 */
[-C--:B-----5:R-:W-:Y:S01]  /*20cc0*/  IADD3 R19, P2, R19, R24.reuse, RZ ;  /* 0x0000001813137210 */ /* 0x0a0fe20007f5e0ff */
[----:B------:R-:W-:Y:S01]  /*20cd0*/  STL [R1+0xb2c], R11 ;  /* 0x000b2c0b01007387 */ /* 0x000fe20000100800 */
[----:B----4-:R-:W-:-:S03]  /*20ce0*/  IADD3 R15, P4, R15, R24, RZ ;  /* 0x000000180f0f7210 */ /* 0x010fc60007f9e0ff */
[----:B------:R1:W-:Y:S01]  /*20cf0*/  STL [R1+0xb28], R16 ;  /* 0x000b281001007387 */ /* 0x0003e20000100800 */
[----:B------:R-:W-:Y:S01]  /*20d00*/  IADD3.X R20, R20, R2, RZ, P2, !PT ;  /* 0x0000000214147210 */ /* 0x000fe200017fe4ff */
[----:B------:R-:W-:Y:S02]  /*20d10*/  IMAD.MOV.U32 R5, RZ, RZ, R16 ;  /* 0x000000ffff057224 */ /* 0x000fe400078e0010 */
[----:B------:R-:W-:Y:S01]  /*20d20*/  STL [R1+0xb34], R19 ;  /* 0x000b341301007387 */ /* 0x000fe20000100800 */
[----:B------:R-:W-:Y:S02]  /*20d30*/  ISETP.NE.U32.AND P0, PT, R4, RZ, PT ;  /* 0x000000ff0400720c */ /* 0x000fe40003f05070 */
[----:B------:R-:W-:Y:S01]  /*20d40*/  IADD3 R7, P5, R7, R24, RZ ;  /* 0x0000001807077210 */ /* 0x000fe20007fbe0ff */
[----:B------:R-:W-:Y:S01]  /*20d50*/  STL [R1+0xb3c], R15 ;  /* 0x000b3c0f01007387 */ /* 0x000fe20000100800 */
[----:B------:R-:W-:-:S03]  /*20d60*/  IMAD.MOV.U32 R4, RZ, RZ, R11 ;  /* 0x000000ffff047224 */ /* 0x000fc600078e000b */
[----:B-1----:R-:W2:Y:S04]  /*20d70*/  LDL.LU R16, [R1+0xab8] ;  /* 0x000ab80001107983 */ /* 0x002ea80000300800 */
[----:B------:R-:W-:Y:S04]  /*20d80*/  STL [R1+0xb30], R20 ;  /* 0x000b301401007387 */ /* 0x000fe80000100800 */
[----:B------:R-:W-:Y:S04]  /*20d90*/  STL [R1+0xaa4], R7 ;  /* 0x000aa40701007387 */ /* 0x000fe80000100800 */
[----:B------:R-:W3:Y:S04]  /*20da0*/  LDL.LU R11, [R1+0xa20] ;  /* 0x000a2000010b7983 */ /* 0x000ee80000300800 */
[----:B------:R1:W-:Y:S01]  /*20db0*/  LDGSTS.E [R3+0x2200], [R4.64], P1 ;  /* 0x0220000004037fae */ /* 0x0003e20008921844 */
[----:B------:R-:W-:Y:S01]  /*20dc0*/  IADD3.X R17, R17, R2, RZ, P4, !PT ;  /* 0x0000000211117210 */ /* 0x000fe200027fe4ff */
[----:B-1----:R-:W-:Y:S01]  /*20dd0*/  IMAD.MOV.U32 R4, RZ, RZ, R19 ;  /* 0x000000ffff047224 */ /* 0x002fe200078e0013 */
[----:B------:R-:W-:-:S05]  /*20de0*/  MOV R5, R20 ;  /* 0x0000001400057202 */ /* 0x000fca0000000f00 */
[----:B------:R1:W-:Y:S01]  /*20df0*/  LDGSTS.E [R3+0x2400], [R4.64], P1 ;  /* 0x0240000004037fae */ /* 0x0003e20008921844 */
[----:B------:R-:W-:-:S03]  /*20e00*/  IMAD.X R12, R12, 0x1, R2, P5 ;  /* 0x000000010c0c7824 */ /* 0x000fc600028e0602 */
[----:B------:R4:W-:Y:S01]  /*20e10*/  STL [R1+0xb38], R17 ;  /* 0x000b381101007387 */ /* 0x0009e20000100800 */
[----:B-1----:R-:W-:Y:S02]  /*20e20*/  IMAD.MOV.U32 R4, RZ, RZ, R15 ;  /* 0x000000ffff047224 */ /* 0x002fe400078e000f */
[----:B------:R-:W-:Y:S01]  /*20e30*/  IMAD.MOV.U32 R5, RZ, RZ, R17 ;  /* 0x000000ffff057224 */ /* 0x000fe200078e0011 */
[----:B------:R1:W-:Y:S04]  /*20e40*/  STL [R1+0xaa0], R12 ;  /* 0x000aa00c01007387 */ /* 0x0003e80000100800 */
[----:B------:R5:W-:Y:S04]  /*20e50*/  LDGSTS.E [R3+0x2600], [R4.64], P1 ;  /* 0x0260000004037fae */ /* 0x000be80008921844 */
[----:B----4-:R-:W5:Y:S02]  /*20e60*/  LDL.LU R17, [R1+0xa28] ;  /* 0x000a280001117983 */ /* 0x010f640000300800 */
[----:B-----5:R-:W-:-:S02]  /*20e70*/  IMAD.MOV.U32 R5, RZ, RZ, R12 ;  /* 0x000000ffff057224 */ /* 0x020fc400078e000c */
[----:B-1----:R-:W5:Y:S04]  /*20e80*/  LDL.LU R12, [R1+0xa2c] ;  /* 0x000a2c00010c7983 */ /* 0x002f680000300800 */
[----:B------:R-:W5:Y:S04]  /*20e90*/  LDL.LU R20, [R1+0xa30] ;  /* 0x000a300001147983 */ /* 0x000f680000300800 */
[----:B------:R-:W5:Y:S04]  /*20ea0*/  LDL.LU R19, [R1+0xa34] ;  /* 0x000a340001137983 */ /* 0x000f680000300800 */
[----:B------:R-:W5:Y:S01]  /*20eb0*/  LDL.LU R15, [R1+0xa3c] ;  /* 0x000a3c00010f7983 */ /* 0x000f620000300800 */
[----:B------:R-:W-:-:S03]  /*20ec0*/  MOV R4, R7 ;  /* 0x0000000700047202 */ /* 0x000fc60000000f00 */
[----:B------:R-:W5:Y:S01]  /*20ed0*/  LDL.LU R7, [R1+0x310] ;  /* 0x0003100001077983 */ /* 0x000f620000300800 */
[----:B------:R-:W-:-:S03]  /*20ee0*/  ISETP.GT.AND P2, PT, R0, 0xc, PT ;  /* 0x0000000c0000780c */ /* 0x000fc60003f44270 */
[----:B------:R1:W-:Y:S01]  /*20ef0*/  LDGSTS.E [R3+0x4000], [R4.64], P0 ;  /* 0x0400000004037fae */ /* 0x0003e20008121844 */
[----:B------:R-:W-:Y:S02]  /*20f00*/  IADD3 R10, P1, R10, R24, RZ ;  /* 0x000000180a0a7210 */ /* 0x000fe40007f3e0ff */
[----:B-1----:R-:W-:-:S03]  /*20f10*/  SEL R4, RZ, 0x4, !P2 ;  /* 0x00000004ff047807 */ /* 0x002fc60005000000 */
[----:B------:R-:W-:Y:S01]  /*20f20*/  IMAD.X R18, R18, 0x1, R2, P1 ;  /* 0x0000000112127824 */ /* 0x000fe200008e0602 */
[----:B------:R-:W-:Y:S02]  /*20f30*/  SEL R4, R4, RZ, !P3 ;  /* 0x000000ff04047207 */ /* 0x000fe40005800000 */
[-C--:B------:R-:W-:Y:S02]  /*20f40*/  IADD3 R21, P2, R21, R24.reuse, RZ ;  /* 0x0000001815157210 */ /* 0x080fe40007f5e0ff */
[----:B------:R-:W-:Y:S01]  /*20f50*/  IADD3 R14, P4, R14, R24, RZ ;  /* 0x000000180e0e7210 */ /* 0x000fe20007f9e0ff */
[----:B------:R-:W-:Y:S01]  /*20f60*/  STL [R1+0xaac], R10 ;  /* 0x000aac0a01007387 */ /* 0x000fe20000100800 */
[----:B------:R-:W-:Y:S01]  /*20f70*/  ISETP.NE.U32.AND P1, PT, R4, RZ, PT ;  /* 0x000000ff0400720c */ /* 0x000fe20003f25070 */
[----:B------:R-:W-:Y:S02]  /*20f80*/  IMAD.MOV.U32 R4, RZ, RZ, R10 ;  /* 0x000000ffff047224 */ /* 0x000fe400078e000a */
[----:B------:R-:W-:Y:S01]  /*20f90*/  IMAD.MOV.U32 R5, RZ, RZ, R18 ;  /* 0x000000ffff057224 */ /* 0x000fe200078e0012 */
[----:B------:R1:W-:Y:S01]  /*20fa0*/  STL [R1+0xaa8], R18 ;  /* 0x000aa81201007387 */ /* 0x0003e20000100800 */
[----:B------:R-:W-:-:S02]  /*20fb0*/  IADD3.X R22, R22, R2, RZ, P2, !PT ;  /* 0x0000000216167210 */ /* 0x000fc400017fe4ff */
[----:B------:R-:W-:Y:S01]  /*20fc0*/  IADD3 R6, P5, R6, R24, RZ ;  /* 0x0000001806067210 */ /* 0x000fe20007fbe0ff */
[----:B------:R-:W-:Y:S04]  /*20fd0*/  STL [R1+0xab4], R21 ;  /* 0x000ab41501007387 */ /* 0x000fe80000100800 */
[----:B------:R-:W-:Y:S04]  /*20fe0*/  STL [R1+0xabc], R14 ;  /* 0x000abc0e01007387 */ /* 0x000fe80000100800 */
[----:B-1----:R-:W5:Y:S04]  /*20ff0*/  LDL.LU R18, [R1+0xa38] ;  /* 0x000a380001127983 */ /* 0x002f680000300800 */
[----:B------:R1:W-:Y:S04]  /*21000*/  LDGSTS.E [R3+0x4200], [R4.64], P0 ;  /* 0x0420000004037fae */ /* 0x0003e80008121844 */
[----:B------:R-:W-:Y:S04]  /*21010*/  STL [R1+0xab0], R22 ;  /* 0x000ab01601007387 */ /* 0x000fe80000100800 */
[----:B------:R-:W-:Y:S01]  /*21020*/  STL [R1+0xa24], R6 ;  /* 0x000a240601007387 */ /* 0x000fe20000100800 */
[----:B-1----:R-:W-:Y:S01]  /*21030*/  IMAD.MOV.U32 R4, RZ, RZ, R21 ;  /* 0x000000ffff047224 */ /* 0x002fe200078e0015 */
[----:B------:R-:W-:-:S02]  /*21040*/  MOV R5, R22 ;  /* 0x0000001600057202 */ /* 0x000fc40000000f00 */
[----:B------:R-:W5:Y:S04]  /*21050*/  LDL.LU R10, [R1+0x30c] ;  /* 0x00030c00010a7983 */ /* 0x000f680000300800 */
[----:B------:R1:W-:Y:S02]  /*21060*/  LDGSTS.E [R3+0x4400], [R4.64], P0 ;  /* 0x0440000004037fae */ /* 0x0003e40008121844 */
[----:B-1----:R-:W-:Y:S01]  /*21070*/  IMAD.MOV.U32 R4, RZ, RZ, R14 ;  /* 0x000000ffff047224 */ /* 0x002fe200078e000e */
[----:B------:R-:W-:Y:S02]  /*21080*/  ISETP.GT.AND P2, PT, R0, 0x10, PT ;  /* 0x000000100000780c */ /* 0x000fe40003f44270 */
[----:B--2---:R-:W-:-:S05]  /*21090*/  IADD3.X R16, R16, R2, RZ, P4, !PT ;  /* 0x0000000210107210 */ /* 0x004fca00027fe4ff */
[----:B------:R-:W-:Y:S01]  /*210a0*/  IMAD.MOV.U32 R5, RZ, RZ, R16 ;  /* 0x000000ffff057224 */ /* 0x000fe200078e0010 */
[----:B------:R1:W-:Y:S04]  /*210b0*/  STL [R1+0xab8], R16 ;  /* 0x000ab81001007387 */ /* 0x0003e80000100800 */
[----:B------:R2:W-:Y:S01]  /*210c0*/  LDGSTS.E [R3+0x4600], [R4.64], P0 ;  /* 0x0460000004037fae */ /* 0x0005e20008121844 */
[----:B---3--:R-:W-:-:S05]  /*210d0*/  IMAD.X R11, R11, 0x1, R2, P5 ;  /* 0x000000010b0b7824 */ /* 0x008fca00028e0602 */
[----:B------:R3:W-:Y:S04]  /*210e0*/  STL [R1+0xa20], R11 ;  /* 0x000a200b01007387 */ /* 0x0007e80000100800 */
[----:B-1----:R-:W4:Y:S01]  /*210f0*/  LDL.LU R16, [R1+0x314] ;  /* 0x0003140001107983 */ /* 0x002f220000300800 */
[----:B--2---:R-:W-:-:S03]  /*21100*/  IMAD.MOV.U32 R5, RZ, RZ, R11 ;  /* 0x000000ffff057224 */ /* 0x004fc600078e000b */
[----:B---3--:R-:W2:Y:S01]  /*21110*/  LDL.LU R11, [R1+0x318] ;  /* 0x00031800010b7983 */ /* 0x008ea20000300800 */
[----:B------:R-:W-:-:S03]  /*21120*/  MOV R4, R6 ;  /* 0x0000000600047202 */ /* 0x000fc60000000f00 */
[----:B------:R-:W3:Y:S04]  /*21130*/  LDL.LU R22, [R1+0x31c] ;  /* 0x00031c0001167983 */ /* 0x000ee80000300800 */
[----:B------:R-:W3:Y:S04]  /*21140*/  LDL.LU R21, [R1+0x320] ;  /* 0x0003200001157983 */ /* 0x000ee80000300800 */
[----:B------:R-:W3:Y:S04]  /*21150*/  LDL.LU R14, [R1+0x328] ;  /* 0x00032800010e7983 */ /* 0x000ee80000300800 */
[----:B------:R-:W3:Y:S04]  /*21160*/  LDL.LU R6, [R1+0x390] ;  /* 0x0003900001067983 */ /* 0x000ee80000300800 */
[----:B------:R1:W-:Y:S02]  /*21170*/  LDGSTS.E [R3+0x6000], [R4.64], P1 ;  /* 0x0600000004037fae */ /* 0x0003e40008921844 */
[----:B-1----:R-:W-:-:S02]  /*21180*/  SEL R4, RZ, 0x4, !P2 ;  /* 0x00000004ff047807 */ /* 0x002fc40005000000 */
[----:B-----5:R-:W-:-:S05]  /*21190*/  IADD3 R12, P0, R12, R24, RZ ;  /* 0x000000180c0c7210 */ /* 0x020fca0007f1e0ff */
[----:B------:R-:W-:Y:S01]  /*211a0*/  IMAD.X R17, R17, 0x1, R2, P0 ;  /* 0x0000000111117824 */ /* 0x000fe200000e0602 */
[-C--:B------:R-:W-:Y:S01]  /*211b0*/  IADD3 R19, P2, R19, R24.reuse, RZ ;  /* 0x0000001813137210 */ /* 0x080fe20007f5e0ff */
[----:B------:R-:W-:Y:S01]  /*211c0*/  STL [R1+0xa2c], R12 ;  /* 0x000a2c0c01007387 */ /* 0x000fe20000100800 */
[----:B------:R-:W-:-:S03]  /*211d0*/  IADD3 R15, P4, R15, R24, RZ ;  /* 0x000000180f0f7210 */ /* 0x000fc60007f9e0ff */
[----:B------:R1:W-:Y:S01]  /*211e0*/  STL [R1+0xa28], R17 ;  /* 0x000a281101007387 */ /* 0x0003e20000100800 */
[----:B------:R-:W-:Y:S01]  /*211f0*/  IADD3.X R20, R20, R2, RZ, P2, !PT ;  /* 0x0000000214147210 */ /* 0x000fe200017fe4ff */
[----:B------:R-:W-:Y:S01]  /*21200*/  IMAD.MOV.U32 R5, RZ, RZ, R17 ;  /* 0x000000ffff057224 */ /* 0x000fe200078e0011 */
[----:B------:R-:W-:Y:S01]  /*21210*/  SEL R4, R4, RZ, !P3 ;  /* 0x000000ff04047207 */ /* 0x000fe20005800000 */
[----:B------:R-:W-:Y:S01]  /*21220*/  STL [R1+0xa34], R19 ;  /* 0x000a341301007387 */ /* 0x000fe20000100800 */
[----:B------:R-:W-:-:S03]  /*21230*/  IADD3 R7, P5, R7, R24, RZ ;  /* 0x0000001807077210 */ /* 0x000fc60007fbe0ff */
[----:B------:R-:W-:Y:S01]  /*21240*/  STL [R1+0xa3c], R15 ;  /* 0x000a3c0f01007387 */ /* 0x000fe20000100800 */
[----:B------:R-:W-:-:S03]  /*21250*/  ISETP.NE.U32.AND P0, PT, R4, RZ, PT ;  /* 0x000000ff0400720c */ /* 0x000fc60003f05070 */
[----:B-1----:R-:W5:Y:S01]  /*21260*/  LDL.LU R17, [R1+0x324] ;  /* 0x0003240001117983 */ /* 0x002f620000300800 */
[----:B------:R-:W-:-:S03]  /*21270*/  IMAD.MOV.U32 R4, RZ, RZ, R12 ;  /* 0x000000ffff047224 */ /* 0x000fc600078e000c */
[----:B------:R-:W-:Y:S04]  /*21280*/  STL [R1+0xa30], R20 ;  /* 0x000a301401007387 */ /* 0x000fe80000100800 */
[----:B------:R-:W-:Y:S04]  /*21290*/  STL [R1+0x310], R7 ;  /* 0x0003100701007387 */ /* 0x000fe80000100800 */
[----:B------:R-:W5:Y:S04]  /*212a0*/  LDL.LU R12, [R1+0x38c] ;  /* 0x00038c00010c7983 */ /* 0x000f680000300800 */
[----:B------:R1:W-:Y:S02]  /*212b0*/  LDGSTS.E [R3+0x6200], [R4.64], P1 ;  /* 0x0620000004037fae */ /* 0x0003e40008921844 */
[----:B-1----:R-:W-:Y:S01]  /*212c0*/  IMAD.MOV.U32 R4, RZ, RZ, R19 ;  /* 0x000000ffff047224 */ /* 0x002fe200078e0013 */
[----:B------:R-:W-:-:S02]  /*212d0*/  MOV R5, R20 ;  /* 0x0000001400057202 */ /* 0x000fc40000000f00 */
[----:B------:R-:W-:-:S03]  /*212e0*/  IADD3.X R18, R18, R2, RZ, P4, !PT ;  /* 0x0000000212127210 */ /* 0x000fc600027fe4ff */
[----:B------:R1:W-:Y:S04]  /*212f0*/  LDGSTS.E [R3+0x6400], [R4.64], P1 ;  /* 0x0640000004037fae */ /* 0x0003e80008921844 */
[----:B------:R1:W-:Y:S02]  /*21300*/  STL [R1+0xa38], R18 ;  /* 0x000a381201007387 */ /* 0x0003e40000100800 */
[----:B-1----:R-:W-:Y:S02]  /*21310*/  IMAD.MOV.U32 R4, RZ, RZ, R15 ;  /* 0x000000ffff047224 */ /* 0x002fe400078e000f */
[----:B------:R-:W-:Y:S02]  /*21320*/  IMAD.MOV.U32 R5, RZ, RZ, R18 ;  /* 0x000000ffff057224 */ /* 0x000fe400078e0012 */
[----:B------:R-:W-:-:S03]  /*21330*/  IMAD.X R10, R10, 0x1, R2, P5 ;  /* 0x000000010a0a7824 */ /* 0x000fc600028e0602 */
[----:B------:R1:W-:Y:S04]  /*21340*/  LDGSTS.E [R3+0x6600], [R4.64], P1 ;  /* 0x0660000004037fae */ /* 0x0003e80008921844 */
[----:B------:R1:W-:Y:S04]  /*21350*/  STL [R1+0x30c], R10 ;  /* 0x00030c0a01007387 */ /* 0x0003e80000100800 */
[----:B------:R-:W5:Y:S01]  /*21360*/  LDL.LU R18, [R1+0x394] ;  /* 0x0003940001127983 */ /* 0x000f620000300800 */
[----:B-1----:R-:W-:-:S03]  /*21370*/  IMAD.MOV.U32 R5, RZ, RZ, R10 ;  /* 0x000000ffff057224 */ /* 0x002fc600078e000a */
[----:B------:R-:W5:Y:S01]  /*21380*/  LDL.LU R10, [R1+0x398] ;  /* 0x00039800010a7983 */ /* 0x000f620000300800 */
[----:B------:R-:W-:Y:S02]  /*21390*/  MOV R4, R7 ;  /* 0x0000000700047202 */ /* 0x000fe40000000f00 */
[----:B------:R-:W-:Y:S01]  /*213a0*/  ISETP.GT.AND P2, PT, R0, 0x14, PT ;  /* 0x000000140000780c */ /* 0x000fe20003f44270 */
[----:B------:R-:W5:Y:S04]  /*213b0*/  LDL.LU R20, [R1+0x39c] ;  /* 0x00039c0001147983 */ /* 0x000f680000300800 */
[----:B------:R-:W5:Y:S04]  /*213c0*/  LDL.LU R19, [R1+0x3a0] ;  /* 0x0003a00001137983 */ /* 0x000f680000300800 */
[----:B------:R-:W5:Y:S04]  /*213d0*/  LDL.LU R15, [R1+0x3a8] ;  /* 0x0003a800010f7983 */ /* 0x000f680000300800 */
[----:B------:R1:W-:Y:S04]  /*213e0*/  LDGSTS.E [R3+0x8000], [R4.64], P0 ;  /* 0x0800000004037fae */ /* 0x0003e80008121844 */
[----:B------:R-:W5:Y:S01]  /*213f0*/  LDL.LU R7, [R1+0x418] ;  /* 0x0004180001077983 */ /* 0x000f620000300800 */
[----:B-1----:R-:W-:-:S04]  /*21400*/  SEL R4, RZ, 0x4, !P2 ;  /* 0x00000004ff047807 */ /* 0x002fc80005000000 */
[----:B------:R-:W-:Y:S02]  /*21410*/  SEL R4, R4, RZ, !P3 ;  /* 0x000000ff04047207 */ /* 0x000fe40005800000 */
[----:B--2---:R-:W-:-:S05]  /*21420*/  IADD3 R11, P1, R11, R24, RZ ;  /* 0x000000180b0b7210 */ /* 0x004fca0007f3e0ff */
[----:B----4-:R-:W-:Y:S01]  /*21430*/  IMAD.X R16, R16, 0x1, R2, P1 ;  /* 0x0000000110107824 */ /* 0x010fe200008e0602 */
[-C--:B---3--:R-:W-:Y:S01]  /*21440*/  IADD3 R21, P2, R21, R24.reuse, RZ ;  /* 0x0000001815157210 */ /* 0x088fe20007f5e0ff */
[----:B------:R-:W-:Y:S01]  /*21450*/  STL [R1+0x318], R11 ;  /* 0x0003180b01007387 */ /* 0x000fe20000100800 */
[----:B------:R-:W-:-:S03]  /*21460*/  IADD3 R14, P4, R14, R24, RZ ;  /* 0x000000180e0e7210 */ /* 0x000fc60007f9e0ff */
[----:B------:R1:W-:Y:S01]  /*21470*/  STL [R1+0x314], R16 ;  /* 0x0003141001007387 */ /* 0x0003e20000100800 */
[----:B------:R-:W-:Y:S01]  /*21480*/  IADD3.X R22, R22, R2, RZ, P2, !PT ;  /* 0x0000000216167210 */ /* 0x000fe200017fe4ff */
[----:B------:R-:W-:Y:S01]  /*21490*/  IMAD.MOV.U32 R5, RZ, RZ, R16 ;  /* 0x000000ffff057224 */ /* 0x000fe200078e0010 */
[----:B------:R-:W-:Y:S01]  /*214a0*/  IADD3 R6, P5, R6, R24, RZ ;  /* 0x0000001806067210 */ /* 0x000fe20007fbe0ff */
[----:B------:R-:W-:Y:S01]  /*214b0*/  STL [R1+0x320], R21 ;  /* 0x0003201501007387 */ /* 0x000fe20000100800 */
[----:B------:R-:W-:Y:S01]  /*214c0*/  ISETP.NE.U32.AND P1, PT, R4, RZ, PT ;  /* 0x000000ff0400720c */ /* 0x000fe20003f25070 */
[----:B------:R-:W-:Y:S02]  /*214d0*/  IMAD.MOV.U32 R4, RZ, RZ, R11 ;  /* 0x000000ffff047224 */ /* 0x000fe400078e000b */
[----:B------:R-:W-:Y:S04]  /*214e0*/  STL [R1+0x328], R14 ;  /* 0x0003280e01007387 */ /* 0x000fe80000100800 */
[----:B-1----:R-:W2:Y:S04]  /*214f0*/  LDL.LU R16, [R1+0x3a4] ;  /* 0x0003a40001107983 */ /* 0x002ea80000300800 */
[----:B------:R-:W-:Y:S04]  /*21500*/  STL [R1+0x31c], R22 ;  /* 0x00031c1601007387 */ /* 0x000fe80000100800 */
[----:B------:R-:W-:Y:S04]  /*21510*/  STL [R1+0x390], R6 ;  /* 0x0003900601007387 */ /* 0x000fe80000100800 */
[----:B------:R-:W3:Y:S04]  /*21520*/  LDL.LU R11, [R1+0x414] ;  /* 0x00041400010b7983 */ /* 0x000ee80000300800 */
[----:B------:R1:W-:Y:S02]  /*21530*/  LDGSTS.E [R3+0x8200], [R4.64], P0 ;  /* 0x0820000004037fae */ /* 0x0003e40008121844 */
[----:B-1----:R-:W-:Y:S01]  /*21540*/  IMAD.MOV.U32 R4, RZ, RZ, R21 ;  /* 0x000000ffff047224 */ /* 0x002fe200078e0015 */
[----:B------:R-:W-:-:S05]  /*21550*/  MOV R5, R22 ;  /* 0x0000001600057202 */ /* 0x000fca0000000f00 */
[----:B------:R1:W-:Y:S01]  /*21560*/  LDGSTS.E [R3+0x8400], [R4.64], P0 ;  /* 0x0840000004037fae */ /* 0x0003e20008121844 */
[----:B-----5:R-:W-:Y:S01]  /*21570*/  IADD3.X R17, R17, R2, RZ, P4, !PT ;  /* 0x0000000211117210 */ /* 0x020fe200027fe4ff */
[----:B-1----:R-:W-:-:S04]  /*21580*/  IMAD.MOV.U32 R4, RZ, RZ, R14 ;  /* 0x000000ffff047224 */ /* 0x002fc800078e000e */
[----:B------:R-:W-:Y:S02]  /*21590*/  IMAD.MOV.U32 R5, RZ, RZ, R17 ;  /* 0x000000ffff057224 */ /* 0x000fe400078e0011 */
[----:B------:R-:W-:Y:S01]  /*215a0*/  IMAD.X R12, R12, 0x1, R2, P5 ;  /* 0x000000010c0c7824 */ /* 0x000fe200028e0602 */
[----:B------:R1:W-:Y:S04]  /*215b0*/  STL [R1+0x324], R17 ;  /* 0x0003241101007387 */ /* 0x0003e80000100800 */
[----:B------:R4:W-:Y:S04]  /*215c0*/  STL [R1+0x38c], R12 ;  /* 0x00038c0c01007387 */ /* 0x0009e80000100800 */
[----:B------:R5:W-:Y:S04]  /*215d0*/  LDGSTS.E [R3+0x8600], [R4.64], P0 ;  /* 0x0860000004037fae */ /* 0x000be80008121844 */
[----:B-1----:R-:W3:Y:S01]  /*215e0*/  LDL.LU R17, [R1+0x41c] ;  /* 0x00041c0001117983 */ /* 0x002ee20000300800 */
[----:B-----5:R-:W-:-:S03]  /*215f0*/  IMAD.MOV.U32 R5, RZ, RZ, R12 ;  /* 0x000000ffff057224 */ /* 0x020fc600078e000c */
[----:B----4-:R-:W4:Y:S04]  /*21600*/  LDL.LU R12, [R1+0x420] ;  /* 0x00042000010c7983 */ /* 0x010f280000300800 */
[----:B------:R-:W4:Y:S04]  /*21610*/  LDL.LU R22, [R1+0x424] ;  /* 0x0004240001167983 */ /* 0x000f280000300800 */
[----:B------:R-:W4:Y:S04]  /*21620*/  LDL.LU R21, [R1+0x428] ;  /* 0x0004280001157983 */ /* 0x000f280000300800 */
[----:B------:R-:W4:Y:S01]  /*21630*/  LDL.LU R14, [R1+0x430] ;  /* 0x00043000010e7983 */ /* 0x000f220000300800 */
[----:B------:R-:W-:-:S03]  /*21640*/  MOV R4, R6 ;  /* 0x0000000600047202 */ /* 0x000fc60000000f00 */
[----:B------:R-:W4:Y:S01]  /*21650*/  LDL.LU R6, [R1+0x4a0] ;  /* 0x0004a00001067983 */ /* 0x000f220000300800 */
[----:B------:R-:W-:-:S03]  /*21660*/  ISETP.GT.AND P2, PT, R0, 0x18, PT ;  /* 0x000000180000780c */ /* 0x000fc60003f44270 */
[----:B------:R1:W-:Y:S02]  /*21670*/  LDGSTS.E [R3+0xa000], [R4.64], P1 ;  /* 0x0a00000004037fae */ /* 0x0003e40008921844 */
[----:B-1----:R-:W-:Y:S02]  /*21680*/  SEL R4, RZ, 0x4, !P2 ;  /* 0x00000004ff047807 */ /* 0x002fe40005000000 */
[----:B------:R-:W-:Y:S02]  /*21690*/  IADD3 R10, P0, R10, R24, RZ ;  /* 0x000000180a0a7210 */ /* 0x000fe40007f1e0ff */
[----:B------:R-:W-:-:S03]  /*216a0*/  SEL R4, R4, RZ, !P3 ;  /* 0x000000ff04047207 */ /* 0x000fc60005800000 */
[----:B------:R-:W-:Y:S01]  /*216b0*/  IMAD.X R18, R18, 0x1, R2, P0 ;  /* 0x0000000112127824 */ /* 0x000fe200000e0602 */
[-C--:B------:R-:W-:Y:S01]  /*216c0*/  IADD3 R19, P2, R19, R24.reuse, RZ ;  /* 0x0000001813137210 */ /* 0x080fe20007f5e0ff */
[----:B------:R-:W-:Y:S01]  /*216d0*/  STL [R1+0x398], R10 ;  /* 0x0003980a01007387 */ /* 0x000fe20000100800 */
[----:B------:R-:W-:Y:S02]  /*216e0*/  ISETP.NE.U32.AND P0, PT, R4, RZ, PT ;  /* 0x000000ff0400720c */ /* 0x000fe40003f05070 */
[----:B------:R-:W-:Y:S01]  /*216f0*/  IADD3 R15, P4, R15, R24, RZ ;  /* 0x000000180f0f7210 */ /* 0x000fe20007f9e0ff */
[----:B------:R-:W-:Y:S01]  /*21700*/  IMAD.MOV.U32 R4, RZ, RZ, R10 ;  /* 0x000000ffff047224 */ /* 0x000fe200078e000a */
[----:B------:R1:W-:Y:S01]  /*21710*/  STL [R1+0x394], R18 ;  /* 0x0003941201007387 */ /* 0x0003e20000100800 */
[----:B------:R-:W-:Y:S01]  /*21720*/  IMAD.MOV.U32 R5, RZ, RZ, R18 ;  /* 0x000000ffff057224 */ /* 0x000fe200078e0012 */
[----:B------:R-:W-:Y:S02]  /*21730*/  IADD3.X R20, R20, R2, RZ, P2, !PT ;  /* 0x0000000214147210 */ /* 0x000fe400017fe4ff */
[----:B------:R-:W-:Y:S01]  /*21740*/  STL [R1+0x3a0], R19 ;  /* 0x0003a01301007387 */ /* 0x000fe20000100800 */
[----:B------:R-:W-:-:S03]  /*21750*/  IADD3 R7, P5, R7, R24, RZ ;  /* 0x0000001807077210 */ /* 0x000fc60007fbe0ff */
[----:B------:R-:W-:Y:S04]  /*21760*/  STL [R1+0x3a8], R15 ;  /* 0x0003a80f01007387 */ /* 0x000fe80000100800 */
[----:B-1----:R-:W4:Y:S04]  /*21770*/  LDL.LU R18, [R1+0x42c] ;  /* 0x00042c0001127983 */ /* 0x002f280000300800 */
[----:B------:R1:W-:Y:S04]  /*21780*/  LDGSTS.E [R3+0xa200], [R4.64], P1 ;  /* 0x0a20000004037fae */ /* 0x0003e80008921844 */
[----:B------:R-:W-:Y:S04]  /*21790*/  STL [R1+0x39c], R20 ;  /* 0x00039c1401007387 */ /* 0x000fe80000100800 */
[----:B------:R-:W-:Y:S01]  /*217a0*/  STL [R1+0x418], R7 ;  /* 0x0004180701007387 */ /* 0x000fe20000100800 */
[----:B-1----:R-:W-:Y:S01]  /*217b0*/  IMAD.MOV.U32 R4, RZ, RZ, R19 ;  /* 0x000000ffff047224 */ /* 0x002fe200078e0013 */
[----:B------:R-:W-:-:S02]  /*217c0*/  MOV R5, R20 ;  /* 0x0000001400057202 */ /* 0x000fc40000000f00 */
[----:B------:R-:W4:Y:S04]  /*217d0*/  LDL.LU R10, [R1+0x49c] ;  /* 0x00049c00010a7983 */ /* 0x000f280000300800 */
        /* <DEDUP_REMOVED lines=9> */
[----:B-1----:R-:W5:Y:S01]  /*21870*/  LDL.LU R16, [R1+0x4a4] ;  /* 0x0004a40001107983 */ /* 0x002f620000300800 */
        /* <DEDUP_REMOVED lines=8> */
[----:B-1----:R-:W-:-:S04]  /*21900*/  SEL R4, RZ, 0x4, !P2 ;  /* 0x00000004ff047807 */ /* 0x002fc80005000000 */
[----:B------:R-:W-:Y:S02]  /*21910*/  SEL R4, R4, RZ, !P3 ;  /* 0x000000ff04047207 */ /* 0x000fe40005800000 */
[----:B----4-:R-:W-:-:S05]  /*21920*/  IADD3 R12, P1, R12, R24, RZ ;  /* 0x000000180c0c7210 */ /* 0x010fca0007f3e0ff */
[----:B------:R-:W-:Y:S01]  /*21930*/  IMAD.X R17, R17, 0x1, R2, P1 ;  /* 0x0000000111117824 */ /* 0x000fe200008e0602 */
[-C--:B------:R-:W-:Y:S01]  /*21940*/  IADD3 R21, P2, R21, R24.reuse, RZ ;  /* 0x0000001815157210 */ /* 0x080fe20007f5e0ff */
[----:B------:R-:W-:Y:S01]  /*21950*/  STL [R1+0x420], R12 ;  /* 0x0004200c01007387 */ /* 0x000fe20000100800 */
[----:B------:R-:W-:-:S03]  /*21960*/  IADD3 R14, P4, R14, R24, RZ ;  /* 0x000000180e0e7210 */ /* 0x000fc60007f9e0ff */
[----:B------:R1:W-:Y:S01]  /*21970*/  STL [R1+0x41c], R17 ;  /* 0x00041c1101007387 */ /* 0x0003e20000100800 */
[----:B------:R-:W-:Y:S01]  /*21980*/  IADD3.X R22, R22, R2, RZ, P2, !PT ;  /* 0x0000000216167210 */ /* 0x000fe200017fe4ff */
        /* <DEDUP_REMOVED lines=9> */
[----:B------:R-:W4:Y:S04]  /*21a20*/  LDL.LU R12, [R1+0x51c] ;  /* 0x00051c00010c7983 */ /* 0x000f280000300800 */
        /* <DEDUP_REMOVED lines=11> */
[----:B------:R-:W4:Y:S01]  /*21ae0*/  LDL.LU R18, [R1+0x524] ;  /* 0x0005240001127983 */ /* 0x000f220000300800 */
[----:B-1----:R-:W-:-:S03]  /*21af0*/  IMAD.MOV.U32 R5, RZ, RZ, R10 ;  /* 0x000000ffff057224 */ /* 0x002fc600078e000a */
[----:B------:R-:W4:Y:S01]  /*21b00*/  LDL.LU R10, [R1+0x528] ;  /* 0x00052800010a7983 */ /* 0x000f220000300800 */
[----:B------:R-:W-:Y:S02]  /*21b10*/  MOV R4, R6 ;  /* 0x0000000600047202 */ /* 0x000fe40000000f00 */
[----:B------:R-:W-:Y:S01]  /*21b20*/  ISETP.GT.AND P2, PT, R0, 0x20, PT ;  /* 0x000000200000780c */ /* 0x000fe20003f44270 */
[----:B------:R-:W4:Y:S04]  /*21b30*/  LDL.LU R22, [R1+0x52c] ;  /* 0x00052c0001167983 */ /* 0x000f280000300800 */
[----:B------:R-:W4:Y:S04]  /*21b40*/  LDL.LU R21, [R1+0x530] ;  /* 0x0005300001157983 */ /* 0x000f280000300800 */
[----:B------:R-:W4:Y:S04]  /*21b50*/  LDL.LU R14, [R1+0x538] ;  /* 0x00053800010e7983 */ /* 0x000f280000300800 */
[----:B------:R1:W-:Y:S04]  /*21b60*/  LDGSTS.E [R3+0xe000], [R4.64], P1 ;  /* 0x0e00000004037fae */ /* 0x0003e80008921844 */
[----:B------:R-:W4:Y:S01]  /*21b70*/  LDL.LU R6, [R1+0x5a0] ;  /* 0x0005a00001067983 */ /* 0x000f220000300800 */
[----:B-1----:R-:W-:-:S04]  /*21b80*/  SEL R4, RZ, 0x4, !P2 ;  /* 0x00000004ff047807 */ /* 0x002fc80005000000 */
[----:B------:R-:W-:Y:S02]  /*21b90*/  SEL R4, R4, RZ, !P3 ;  /* 0x000000ff04047207 */ /* 0x000fe40005800000 */
[----:B--2---:R-:W-:-:S05]  /*21ba0*/  IADD3 R11, P0, R11, R24, RZ ;  /* 0x000000180b0b7210 */ /* 0x004fca0007f1e0ff */
[----:B-----5:R-:W-:Y:S01]  /*21bb0*/  IMAD.X R16, R16, 0x1, R2, P0 ;  /* 0x0000000110107824 */ /* 0x020fe200000e0602 */
        /* <DEDUP_REMOVED lines=19> */
[----:B----4-:R-:W-:Y:S01]  /*21cf0*/  IADD3.X R17, R17, R2, RZ, P4, !PT ;  /* 0x0000000211117210 */ /* 0x010fe200027fe4ff */
[----:B-1----:R-:W-:-:S04]  /*21d00*/  IMAD.MOV.U32 R4, RZ, RZ, R15 ;  /* 0x000000ffff047224 */ /* 0x002fc800078e000f */
[----:B------:R-:W-:Y:S01]  /*21d10*/  IMAD.MOV.U32 R5, RZ, RZ, R17 ;  /* 0x000000ffff057224 */ /* 0x000fe200078e0011 */
[----:B------:R1:W-:Y:S04]  /*21d20*/  STL [R1+0x4b4], R17 ;  /* 0x0004b41101007387 */ /* 0x0003e80000100800 */
[----:B------:R4:W-:Y:S01]  /*21d30*/  LDGSTS.E [R3+0xe600], [R4.64], P1 ;  /* 0x0e60000004037fae */ /* 0x0009e20008921844 */
[----:B------:R-:W-:-:S05]  /*21d40*/  IMAD.X R12, R12, 0x1, R2, P5 ;  /* 0x000000010c0c7824 */ /* 0x000fca00028e0602 */
[----:B------:R5:W-:Y:S04]  /*21d50*/  STL [R1+0x51c], R12 ;  /* 0x00051c0c01007387 */ /* 0x000be80000100800 */
[----:B-1----:R-:W3:Y:S01]  /*21d60*/  LDL.LU R17, [R1+0x5a4] ;  /* 0x0005a40001117983 */ /* 0x002ee20000300800 */
[----:B----4-:R-:W-:-:S03]  /*21d70*/  IMAD.MOV.U32 R5, RZ, RZ, R12 ;  /* 0x000000ffff057224 */ /* 0x010fc600078e000c */
[----:B-----5:R-:W4:Y:S04]  /*21d80*/  LDL.LU R12, [R1+0x5a8] ;  /* 0x0005a800010c7983 */ /* 0x020f280000300800 */
[----:B------:R-:W4:Y:S04]  /*21d90*/  LDL.LU R20, [R1+0x5ac] ;  /* 0x0005ac0001147983 */ /* 0x000f280000300800 */
[----:B------:R-:W4:Y:S01]  /*21da0*/  LDL.LU R19, [R1+0x5b0] ;  /* 0x0005b00001137983 */ /* 0x000f220000300800 */
[----:B------:R-:W-:-:S03]  /*21db0*/  MOV R4, R7 ;  /* 0x0000000700047202 */ /* 0x000fc60000000f00 */
[----:B------:R-:W4:Y:S04]  /*21dc0*/  LDL.LU R15, [R1+0x5b8] ;  /* 0x0005b800010f7983 */ /* 0x000f280000300800 */
[----:B------:R-:W4:Y:S01]  /*21dd0*/  LDL.LU R7, [R1+0x620] ;  /* 0x0006200001077983 */ /* 0x000f220000300800 */
[----:B------:R-:W-:-:S03]  /*21de0*/  ISETP.GT.AND P2, PT, R0, 0x24, PT ;  /* 0x000000240000780c */ /* 0x000fc60003f44270 */
[----:B------:R1:W-:Y:S02]  /*21df0*/  LDGSTS.E [R3+0x10000], [R4.64], P0 ;  /* 0x1000000004037fae */ /* 0x0003e40008121844 */
[----:B-1----:R-:W-:-:S04]  /*21e00*/  SEL R4, RZ, 0x4, !P2 ;  /* 0x00000004ff047807 */ /* 0x002fc80005000000 */
[----:B------:R-:W-:Y:S02]  /*21e10*/  SEL R4, R4, RZ, !P3 ;  /* 0x000000ff04047207 */ /* 0x000fe40005800000 */
[----:B------:R-:W-:-:S05]  /*21e20*/  IADD3 R10, P1, R10, R24, RZ ;  /* 0x000000180a0a7210 */ /* 0x000fca0007f3e0ff */
[----:B------:R-:W-:Y:S01]  /*21e30*/  IMAD.X R18, R18, 0x1, R2, P1 ;  /* 0x0000000112127824 */ /* 0x000fe200008e0602 */
[----:B------:R-:W-:Y:S02]  /*21e40*/  ISETP.NE.U32.AND P1, PT, R4, RZ, PT ;  /* 0x000000ff0400720c */ /* 0x000fe40003f25070 */
[-C--:B------:R-:W-:Y:S01]  /*21e50*/  IADD3 R21, P2, R21, R24.reuse, RZ ;  /* 0x0000001815157210 */ /* 0x080fe20007f5e0ff */
[----:B------:R-:W-:Y:S01]  /*21e60*/  STL [R1+0x528], R10 ;  /* 0x0005280a01007387 */ /* 0x000fe20000100800 */
[----:B------:R-:W-:Y:S01]  /*21e70*/  IMAD.MOV.U32 R4, RZ, RZ, R10 ;  /* 0x000000ffff047224 */ /* 0x000fe200078e000a */
[----:B------:R-:W-:Y:S01]  /*21e80*/  IADD3 R14, P4, R14, R24, RZ ;  /* 0x000000180e0e7210 */ /* 0x000fe20007f9e0ff */
[----:B------:R-:W-:Y:S01]  /*21e90*/  IMAD.MOV.U32 R5, RZ, RZ, R18 ;  /* 0x000000ffff057224 */ /* 0x000fe200078e0012 */
[----:B------:R1:W-:Y:S01]  /*21ea0*/  STL [R1+0x524], R18 ;  /* 0x0005241201007387 */ /* 0x0003e20000100800 */
[----:B------:R-:W-:-:S03]  /*21eb0*/  IADD3.X R22, R22, R2, RZ, P2, !PT ;  /* 0x0000000216167210 */ /* 0x000fc600017fe4ff */
        /* <DEDUP_REMOVED lines=26> */
[----:B------:R1:W-:Y:S04]  /*22060*/  LDGSTS.E [R3+0x12000], [R4.64], P1 ;  /* 0x1200000004037fae */ /* 0x0003e80008921844 */
[----:B------:R-:W3:Y:S01]  /*22070*/  LDL.LU R6, [R1+0x6a0] ;  /* 0x0006a00001067983 */ /* 0x000ee20000300800 */
        /* <DEDUP_REMOVED lines=8> */
[----:B------:R-:W-:Y:S02]  /*22100*/  IADD3.X R20, R20, R2, RZ, P2, !PT ;  /* 0x0000000214147210 */ /* 0x000fe400017fe4ff */
[----:B------:R-:W-:Y:S01]  /*22110*/  IADD3 R7, P5, R7, R24, RZ ;  /* 0x0000001807077210 */ /* 0x000fe20007fbe0ff */
[----:B------:R-:W-:Y:S01]  /*22120*/  STL [R1+0x5b0], R19 ;  /* 0x0005b01301007387 */ /* 0x000fe20000100800 */
[----:B------:R-:W-:Y:S01]  /*22130*/  IMAD.MOV.U32 R5, RZ, RZ, R17 ;  /* 0x000000ffff057224 */ /* 0x000fe200078e0011 */
[----:B------:R-:W-:Y:S02]  /*22140*/  ISETP.NE.U32.AND P0, PT, R4, RZ, PT ;  /* 0x000000ff0400720c */ /* 0x000fe40003f05070 */
[----:B------:R-:W-:Y:S01]  /*22150*/  STL [R1+0x5b8], R15 ;  /* 0x0005b80f01007387 */ /* 0x000fe20000100800 */
[----:B------:R-:W-:-:S03]  /*22160*/  IMAD.MOV.U32 R4, RZ, RZ, R12 ;  /* 0x000000ffff047224 */ /* 0x000fc600078e000c */
[----:B-1----:R-:W4:Y:S04]  /*22170*/  LDL.LU R17, [R1+0x634] ;  /* 0x0006340001117983 */ /* 0x002f280000300800 */
[----:B------:R1:W-:Y:S04]  /*22180*/  STL [R1+0x5ac], R20 ;  /* 0x0005ac1401007387 */ /* 0x0003e80000100800 */
[----:B------:R-:W-:Y:S04]  /*22190*/  STL [R1+0x620], R7 ;  /* 0x0006200701007387 */ /* 0x000fe80000100800 */
[----:B------:R-:W4:Y:S04]  /*221a0*/  LDL.LU R12, [R1+0x69c] ;  /* 0x00069c00010c7983 */ /* 0x000f280000300800 */
[----:B------:R1:W-:Y:S02]  /*221b0*/  LDGSTS.E [R3+0x12200], [R4.64], P1 ;  /* 0x1220000004037fae */ /* 0x0003e40008921844 */
[----:B-1----:R-:W-:Y:S01]  /*221c0*/  IMAD.MOV.U32 R4, RZ, RZ, R19 ;  /* 0x000000ffff047224 */ /* 0x002fe200078e0013 */
[----:B------:R-:W-:-:S05]  /*221d0*/  MOV R5, R20 ;  /* 0x0000001400057202 */ /* 0x000fca0000000f00 */
[----:B------:R1:W-:Y:S01]  /*221e0*/  LDGSTS.E [R3+0x12400], [R4.64], P1 ;  /* 0x1240000004037fae */ /* 0x0003e20008921844 */
[----:B------:R-:W-:Y:S01]  /*221f0*/  IADD3.X R18, R18, R2, RZ, P4, !PT ;  /* 0x0000000212127210 */ /* 0x000fe200027fe4ff */
[----:B-1----:R-:W-:-:S04]  /*22200*/  IMAD.MOV.U32 R4, RZ, RZ, R15 ;  /* 0x000000ffff047224 */ /* 0x002fc800078e000f */
[----:B------:R-:W-:Y:S01]  /*22210*/  IMAD.MOV.U32 R5, RZ, RZ, R18 ;  /* 0x000000ffff057224 */ /* 0x000fe200078e0012 */
[----:B------:R-:W-:Y:S04]  /*22220*/  STL [R1+0x5b4], R18 ;  /* 0x0005b41201007387 */ /* 0x000fe80000100800 */
[----:B------:R1:W-:Y:S01]  /*22230*/  LDGSTS.E [R3+0x12600], [R4.64], P1 ;  /* 0x1260000004037fae */ /* 0x0003e20008921844 */
[----:B------:R-:W-:-:S05]  /*22240*/  IMAD.X R10, R10, 0x1, R2, P5 ;  /* 0x000000010a0a7824 */ /* 0x000fca00028e0602 */
[----:B------:R1:W-:Y:S02]  /*22250*/  STL [R1+0x61c], R10 ;  /* 0x00061c0a01007387 */ /* 0x0003e40000100800 */
[----:B-1----:R-:W-:Y:S02]  /*22260*/  IMAD.MOV.U32 R5, RZ, RZ, R10 ;  /* 0x000000ffff057224 */ /* 0x002fe400078e000a */
[----:B------:R-:W4:Y:S01]  /*22270*/  LDL.LU R20, [R1+0x6a4] ;  /* 0x0006a40001147983 */ /* 0x000f220000300800 */
[----:B------:R-:W-:-:S03]  /*22280*/  MOV R4, R7 ;  /* 0x0000000700047202 */ /* 0x000fc60000000f00 */
[----:B------:R-:W4:Y:S01]  /*22290*/  LDL.LU R10, [R1+0x6a8] ;  /* 0x0006a800010a7983 */ /* 0x000f220000300800 */
[----:B------:R-:W-:-:S03]  /*222a0*/  ISETP.GT.AND P2, PT, R0, 0x2c, PT ;  /* 0x0000002c0000780c */ /* 0x000fc60003f44270 */
[----:B------:R-:W4:Y:S04]  /*222b0*/  LDL.LU R19, [R1+0x6ac] ;  /* 0x0006ac0001137983 */ /* 0x000f280000300800 */
[----:B------:R-:W4:Y:S04]  /*222c0*/  LDL.LU R18, [R1+0x6b0] ;  /* 0x0006b00001127983 */ /* 0x000f280000300800 */
[----:B------:R1:W-:Y:S04]  /*222d0*/  LDGSTS.E [R3+0x14000], [R4.64], P0 ;  /* 0x1400000004037fae */ /* 0x0003e80008121844 */
[----:B------:R-:W4:Y:S04]  /*222e0*/  LDL.LU R15, [R1+0x6b8] ;  /* 0x0006b800010f7983 */ /* 0x000f280000300800 */
        /* <DEDUP_REMOVED lines=10> */
[----:B------:R-:W-:Y:S02]  /*22390*/  IMAD.MOV.U32 R5, RZ, RZ, R16 ;  /* 0x000000ffff057224 */ /* 0x000fe400078e0010 */
[----:B------:R-:W-:Y:S01]  /*223a0*/  STL [R1+0x630], R21 ;  /* 0x0006301501007387 */ /* 0x000fe20000100800 */
[----:B------:R-:W-:-:S03]  /*223b0*/  IADD3 R6, P5, R6, R24, RZ ;  /* 0x0000001806067210 */ /* 0x000fc60007fbe0ff */
[----:B------:R-:W-:Y:S01]  /*223c0*/  STL [R1+0x638], R14 ;  /* 0x0006380e01007387 */ /* 0x000fe20000100800 */
[----:B------:R-:W-:-:S03]  /*223d0*/  ISETP.NE.U32.AND P1, PT, R4, RZ, PT ;  /* 0x000000ff0400720c */ /* 0x000fc60003f25070 */
[----:B-1----:R-:W2:Y:S01]  /*223e0*/  LDL.LU R16, [R1+0x6b4] ;  /* 0x0006b40001107983 */ /* 0x002ea20000300800 */
[----:B------:R-:W-:-:S03]  /*223f0*/  IMAD.MOV.U32 R4, RZ, RZ, R11 ;  /* 0x000000ffff047224 */ /* 0x000fc600078e000b */
        /* <DEDUP_REMOVED lines=9> */
[----:B------:R1:W-:Y:S01]  /*22490*/  STL [R1+0x634], R17 ;  /* 0x0006341101007387 */ /* 0x0003e20000100800 */
[----:B------:R-:W-:-:S05]  /*224a0*/  IMAD.MOV.U32 R5, RZ, RZ, R17 ;  /* 0x000000ffff057224 */ /* 0x000fca00078e0011 */
[----:B------:R4:W-:Y:S01]  /*224b0*/  LDGSTS.E [R3+0x14600], [R4.64], P0 ;  /* 0x1460000004037fae */ /* 0x0009e20008121844 */
[----:B------:R-:W-:-:S05]  /*224c0*/  IMAD.X R12, R12, 0x1, R2, P5 ;  /* 0x000000010c0c7824 */ /* 0x000fca00028e0602 */
[----:B------:R5:W-:Y:S04]  /*224d0*/  STL [R1+0x69c], R12 ;  /* 0x00069c0c01007387 */ /* 0x000be80000100800 */
[----:B-1----:R-:W3:Y:S04]  /*224e0*/  LDL.LU R17, [R1+0x724] ;  /* 0x0007240001117983 */ /* 0x002ee80000300800 */
[----:B------:R-:W3:Y:S01]  /*224f0*/  LDL.LU R14, [R1+0x728] ;  /* 0x00072800010e7983 */ /* 0x000ee20000300800 */
[----:B----4-:R-:W-:-:S03]  /*22500*/  IMAD.MOV.U32 R5, RZ, RZ, R12 ;  /* 0x000000ffff057224 */ /* 0x010fc600078e000c */
[----:B------:R-:W4:Y:S04]  /*22510*/  LDL.LU R22, [R1+0x72c] ;  /* 0x00072c0001167983 */ /* 0x000f280000300800 */
[----:B------:R-:W4:Y:S01]  /*22520*/  LDL.LU R21, [R1+0x730] ;  /* 0x0007300001157983 */ /* 0x000f220000300800 */
[----:B------:R-:W-:-:S03]  /*22530*/  MOV R4, R6 ;  /* 0x0000000600047202 */ /* 0x000fc60000000f00 */
[----:B-----5:R-:W5:Y:S04]  /*22540*/  LDL.LU R12, [R1+0x738] ;  /* 0x00073800010c7983 */ /* 0x020f680000300800 */
[----:B------:R-:W5:Y:S01]  /*22550*/  LDL.LU R6, [R1+0x7a0] ;  /* 0x0007a00001067983 */ /* 0x000f620000300800 */
[----:B------:R-:W-:-:S03]  /*22560*/  ISETP.GT.AND P2, PT, R0, 0x30, PT ;  /* 0x000000300000780c */ /* 0x000fc60003f44270 */
[----:B------:R1:W-:Y:S02]  /*22570*/  LDGSTS.E [R3+0x16000], [R4.64], P1 ;  /* 0x1600000004037fae */ /* 0x0003e40008921844 */
[----:B-1----:R-:W-:-:S04]  /*22580*/  SEL R4, RZ, 0x4, !P2 ;  /* 0x00000004ff047807 */ /* 0x002fc80005000000 */
[----:B------:R-:W-:Y:S02]  /*22590*/  SEL R4, R4, RZ, !P3 ;  /* 0x000000ff04047207 */ /* 0x000fe40005800000 */
[----:B------:R-:W-:-:S05]  /*225a0*/  IADD3 R10, P0, R10, R24, RZ ;  /* 0x000000180a0a7210 */ /* 0x000fca0007f1e0ff */
[----:B------:R-:W-:Y:S01]  /*225b0*/  IMAD.X R20, R20, 0x1, R2, P0 ;  /* 0x0000000114147824 */ /* 0x000fe200000e0602 */
[----:B------:R-:W-:Y:S02]  /*225c0*/  ISETP.NE.U32.AND P0, PT, R4, RZ, PT ;  /* 0x000000ff0400720c */ /* 0x000fe40003f05070 */
[----:B------:R-:W-:Y:S01]  /*225d0*/  IADD3 R18, P2, R18, R24, RZ ;  /* 0x0000001812127210 */ /* 0x000fe20007f5e0ff */
[----:B------:R-:W-:Y:S02]  /*225e0*/  IMAD.MOV.U32 R4, RZ, RZ, R10 ;  /* 0x000000ffff047224 */ /* 0x000fe400078e000a */
[----:B------:R-:W-:Y:S01]  /*225f0*/  IMAD.MOV.U32 R5, RZ, RZ, R20 ;  /* 0x000000ffff057224 */ /* 0x000fe200078e0014 */
[----:B------:R-:W-:Y:S01]  /*22600*/  STL [R1+0x6a8], R10 ;  /* 0x0006a80a01007387 */ /* 0x000fe20000100800 */
[----:B------:R-:W-:Y:S02]  /*22610*/  IADD3.X R19, R19, R2, RZ, P2, !PT ;  /* 0x0000000213137210 */ /* 0x000fe400017fe4ff */
[-C--:B------:R-:W-:Y:S01]  /*22620*/  IADD3 R15, P4, R15, R24.reuse, RZ ;  /* 0x000000180f0f7210 */ /* 0x080fe20007f9e0ff */
[----:B------:R1:W-:Y:S01]  /*22630*/  STL [R1+0x6a4], R20 ;  /* 0x0006a41401007387 */ /* 0x0003e20000100800 */
[----:B------:R-:W-:-:S03]  /*22640*/  IADD3 R7, P5, R7, R24, RZ ;  /* 0x0000001807077210 */ /* 0x000fc60007fbe0ff */
[----:B------:R-:W-:Y:S04]  /*22650*/  STL [R1+0x6b0], R18 ;  /* 0x0006b01201007387 */ /* 0x000fe80000100800 */
[----:B------:R2:W-:Y:S04]  /*22660*/  STL [R1+0x6b8], R15 ;  /* 0x0006b80f01007387 */ /* 0x0005e80000100800 */
[----:B------:R1:W-:Y:S04]  /*22670*/  LDGSTS.E [R3+0x16200], [R4.64], P1 ;  /* 0x1620000004037fae */ /* 0x0003e80008921844 */
[----:B-1----:R-:W5:Y:S04]  /*22680*/  LDL.LU R20, [R1+0x734] ;  /* 0x0007340001147983 */ /* 0x002f680000300800 */
[----:B------:R-:W-:Y:S01]  /*22690*/  STL [R1+0x6ac], R19 ;  /* 0x0006ac1301007387 */ /* 0x000fe20000100800 */
[----:B------:R-:W-:Y:S01]  /*226a0*/  IMAD.MOV.U32 R4, RZ, RZ, R18 ;  /* 0x000000ffff047224 */ /* 0x000fe200078e0012 */
[----:B------:R-:W-:-:S02]  /*226b0*/  MOV R5, R19 ;  /* 0x0000001300057202 */ /* 0x000fc40000000f00 */
[----:B------:R-:W-:Y:S04]  /*226c0*/  STL [R1+0x720], R7 ;  /* 0x0007200701007387 */ /* 0x000fe80000100800 */
[----:B------:R-:W5:Y:S04]  /*226d0*/  LDL.LU R10, [R1+0x79c] ;  /* 0x00079c00010a7983 */ /* 0x000f680000300800 */
[----:B------:R1:W-:Y:S02]  /*226e0*/  LDGSTS.E [R3+0x16400], [R4.64], P1 ;  /* 0x1640000004037fae */ /* 0x0003e40008921844 */
[----:B-1----:R-:W-:Y:S01]  /*226f0*/  IMAD.MOV.U32 R4, RZ, RZ, R15 ;  /* 0x000000ffff047224 */ /* 0x002fe200078e000f */
[----:B------:R-:W-:-:S02]  /*22700*/  ISETP.GT.AND P2, PT, R0, 0x34, PT ;  /* 0x000000340000780c */ /* 0x000fc40003f44270 */
[----:B--2---:R-:W-:-:S05]  /*22710*/  IADD3.X R16, R16, R2, RZ, P4, !PT ;  /* 0x0000000210107210 */ /* 0x004fca00027fe4ff */
[----:B------:R-:W-:Y:S01]  /*22720*/  IMAD.MOV.U32 R5, RZ, RZ, R16 ;  /* 0x000000ffff057224 */ /* 0x000fe200078e0010 */
[----:B------:R-:W-:Y:S04]  /*22730*/  STL [R1+0x6b4], R16 ;  /* 0x0006b41001007387 */ /* 0x000fe80000100800 */
[----:B------:R1:W-:Y:S01]  /*22740*/  LDGSTS.E [R3+0x16600], [R4.64], P1 ;  /* 0x1660000004037fae */ /* 0x0003e20008921844 */
[----:B---3--:R-:W-:-:S05]  /*22750*/  IMAD.X R11, R11, 0x1, R2, P5 ;  /* 0x000000010b0b7824 */ /* 0x008fca00028e0602 */
[----:B------:R2:W-:Y:S04]  /*22760*/  STL [R1+0x71c], R11 ;  /* 0x00071c0b01007387 */ /* 0x0005e80000100800 */
[----:B------:R-:W3:Y:S01]  /*22770*/  LDL.LU R15, [R1+0x7a4] ;  /* 0x0007a400010f7983 */ /* 0x000ee20000300800 */
[----:B-1----:R-:W-:Y:S01]  /*22780*/  IMAD.MOV.U32 R5, RZ, RZ, R11 ;  /* 0x000000ffff057224 */ /* 0x002fe200078e000b */
[----:B------:R-:W-:Y:S02]  /*22790*/  MOV R4, R7 ;  /* 0x0000000700047202 */ /* 0x000fe40000000f00 */
[----:B--2---:R-:W2:Y:S04]  /*227a0*/  LDL.LU R11, [R1+0x7a8] ;  /* 0x0007a800010b7983 */ /* 0x004ea80000300800 */
[----:B------:R-:W3:Y:S04]  /*227b0*/  LDL.LU R19, [R1+0x7ac] ;  /* 0x0007ac0001137983 */ /* 0x000ee80000300800 */
[----:B------:R-:W3:Y:S04]  /*227c0*/  LDL.LU R18, [R1+0x7b0] ;  /* 0x0007b00001127983 */ /* 0x000ee80000300800 */
[----:B------:R-:W3:Y:S04]  /*227d0*/  LDL.LU R16, [R1+0x7b8] ;  /* 0x0007b80001107983 */ /* 0x000ee80000300800 */
[----:B------:R1:W-:Y:S04]  /*227e0*/  LDGSTS.E [R3+0x18000], [R4.64], P0 ;  /* 0x1800000004037fae */ /* 0x0003e80008121844 */
[----:B------:R-:W3:Y:S01]  /*227f0*/  LDL.LU R7, [R1+0x820] ;  /* 0x0008200001077983 */ /* 0x000ee20000300800 */
[----:B-1----:R-:W-:-:S04]  /*22800*/  SEL R4, RZ, 0x4, !P2 ;  /* 0x00000004ff047807 */ /* 0x002fc80005000000 */
[----:B------:R-:W-:Y:S02]  /*22810*/  SEL R4, R4, RZ, !P3 ;  /* 0x000000ff04047207 */ /* 0x000fe40005800000 */
[----:B------:R-:W-:-:S05]  /*22820*/  IADD3 R14, P1, R14, R24, RZ ;  /* 0x000000180e0e7210 */ /* 0x000fca0007f3e0ff */
[----:B------:R-:W-:Y:S01]  /*22830*/  IMAD.X R17, R17, 0x1, R2, P1 ;  /* 0x0000000111117824 */ /* 0x000fe200008e0602 */
[-C--:B----4-:R-:W-:Y:S01]  /*22840*/  IADD3 R21, P2, R21, R24.reuse, RZ ;  /* 0x0000001815157210 */ /* 0x090fe20007f5e0ff */
[----:B------:R-:W-:Y:S01]  /*22850*/  STL [R1+0x728], R14 ;  /* 0x0007280e01007387 */ /* 0x000fe20000100800 */
[----:B-----5:R-:W-:-:S03]  /*22860*/  IADD3 R12, P4, R12, R24, RZ ;  /* 0x000000180c0c7210 */ /* 0x020fc60007f9e0ff */
[----:B------:R1:W-:Y:S01]  /*22870*/  STL [R1+0x724], R17 ;  /* 0x0007241101007387 */ /* 0x0003e20000100800 */
[----:B------:R-:W-:Y:S02]  /*22880*/  IADD3.X R22, R22, R2, RZ, P2, !PT ;  /* 0x0000000216167210 */ /* 0x000fe400017fe4ff */
[----:B------:R-:W-:Y:S01]  /*22890*/  IADD3 R6, P5, R6, R24, RZ ;  /* 0x0000001806067210 */ /* 0x000fe20007fbe0ff */
[----:B------:R4:W-:Y:S01]  /*228a0*/  STL [R1+0x730], R21 ;  /* 0x0007301501007387 */ /* 0x0009e20000100800 */
[----:B------:R-:W-:Y:S01]  /*228b0*/  IMAD.MOV.U32 R5, RZ, RZ, R17 ;  /* 0x000000ffff057224 */ /* 0x000fe200078e0011 */
[----:B------:R-:W-:Y:S02]  /*228c0*/  ISETP.NE.U32.AND P1, PT, R4, RZ, PT ;  /* 0x000000ff0400720c */ /* 0x000fe40003f25070 */
[----:B------:R-:W-:Y:S01]  /*228d0*/  STL [R1+0x738], R12 ;  /* 0x0007380c01007387 */ /* 0x000fe20000100800 */
[----:B------:R-:W-:-:S03]  /*228e0*/  IMAD.MOV.U32 R4, RZ, RZ, R14 ;  /* 0x000000ffff047224 */ /* 0x000fc600078e000e */
[----:B-1----:R-:W5:Y:S04]  /*228f0*/  LDL.LU R17, [R1+0x7b4] ;  /* 0x0007b40001117983 */ /* 0x002f680000300800 */
[----:B------:R-:W-:Y:S04]  /*22900*/  STL [R1+0x72c], R22 ;  /* 0x00072c1601007387 */ /* 0x000fe80000100800 */
[----:B------:R-:W-:Y:S04]  /*22910*/  STL [R1+0x7a0], R6 ;  /* 0x0007a00601007387 */ /* 0x000fe80000100800 */
[----:B------:R-:W5:Y:S04]  /*22920*/  LDL.LU R14, [R1+0x81c] ;  /* 0x00081c00010e7983 */ /* 0x000f680000300800 */
[----:B------:R1:W-:Y:S01]  /*22930*/  LDGSTS.E [R3+0x18200], [R4.64], P0 ;  /* 0x1820000004037fae */ /* 0x0003e20008121844 */
[----:B------:R-:W-:Y:S01]  /*22940*/  HMMA.1688.F32.TF32 R48, R180, R26, R48 ;  /* 0x0000001ab430723c */ /* 0x000fe20000081030 */
[----:B-1----:R-:W-:Y:S01]  /*22950*/  IMAD.MOV.U32 R4, RZ, RZ, R21 ;  /* 0x000000ffff047224 */ /* 0x002fe200078e0015 */
[----:B------:R-:W-:-:S06]  /*22960*/  MOV R5, R22 ;  /* 0x0000001600057202 */ /* 0x000fcc0000000f00 */
[----:B------:R-:W-:Y:S01]  /*22970*/  HMMA.1688.F32.TF32 R224, R88, R26, R224 ;  /* 0x0000001a58e0723c */ /* 0x000fe200000810e0 */
[----:B------:R1:W-:Y:S01]  /*22980*/  LDGSTS.E [R3+0x18400], [R4.64], P0 ;  /* 0x1840000004037fae */ /* 0x0003e20008121844 */
[----:B------:R-:W-:Y:S01]  /*22990*/  ISETP.GT.AND P2, PT, R0, 0x38, PT ;  /* 0x000000380000780c */ /* 0x000fe20003f44270 */
[----:B-1----:R-:W-:Y:S01]  /*229a0*/  IMAD.MOV.U32 R4, RZ, RZ, R12 ;  /* 0x000000ffff047224 */ /* 0x002fe200078e000c */
[----:B------:R-:W-:-:S05]  /*229b0*/  IADD3.X R20, R20, R2, RZ, P4, !PT ;  /* 0x0000000214147210 */ /* 0x000fca00027fe4ff */
[----:B------:R-:W-:Y:S01]  /*229c0*/  IMAD.MOV.U32 R5, RZ, RZ, R20 ;  /* 0x000000ffff057224 */ /* 0x000fe200078e0014 */
[----:B------:R1:W-:Y:S04]  /*229d0*/  STL [R1+0x734], R20 ;  /* 0x0007341401007387 */ /* 0x0003e80000100800 */
[----:B------:R1:W-:Y:S01]  /*229e0*/  LDGSTS.E [R3+0x18600], [R4.64], P0 ;  /* 0x1860000004037fae */ /* 0x0003e20008121844 */
[----:B------:R-:W-:-:S05]  /*229f0*/  IMAD.X R10, R10, 0x1, R2, P5 ;  /* 0x000000010a0a7824 */ /* 0x000fca00028e0602 */
[----:B------:R4:W-:Y:S04]  /*22a00*/  STL [R1+0x79c], R10 ;  /* 0x00079c0a01007387 */ /* 0x0009e80000100800 */
[----:B------:R-:W5:Y:S01]  /*22a10*/  LDL.LU R26, [R1+0x824] ;  /* 0x00082400011a7983 */ /* 0x000f620000300800 */
[----:B-1----:R-:W-:Y:S01]  /*22a20*/  MOV R4, R6 ;  /* 0x0000000600047202 */ /* 0x002fe20000000f00 */
[----:B------:R-:W-:Y:S02]  /*22a30*/  IMAD.MOV.U32 R5, RZ, RZ, R10 ;  /* 0x000000ffff057224 */ /* 0x000fe400078e000a */
[----:B----4-:R-:W4:Y:S04]  /*22a40*/  LDL.LU R21, [R1+0x828] ;  /* 0x0008280001157983 */ /* 0x010f280000300800 */
        /* <DEDUP_REMOVED lines=8> */
[----:B---3--:R-:W-:Y:S01]  /*22ad0*/  IMAD.X R15, R15, 0x1, R2, P0 ;  /* 0x000000010f0f7824 */ /* 0x008fe200000e0602 */
[-C--:B------:R-:W-:Y:S01]  /*22ae0*/  IADD3 R18, P2, R18, R24.reuse, RZ ;  /* 0x0000001812127210 */ /* 0x080fe20007f5e0ff */
[----:B------:R-:W-:Y:S01]  /*22af0*/  STL [R1+0x7a8], R11 ;  /* 0x0007a80b01007387 */ /* 0x000fe20000100800 */
[----:B------:R-:W-:-:S03]  /*22b00*/  IADD3 R16, P4, R16, R24, RZ ;  /* 0x0000001810107210 */ /* 0x000fc60007f9e0ff */
[----:B------:R1:W-:Y:S01]  /*22b10*/  STL [R1+0x7a4], R15 ;  /* 0x0007a40f01007387 */ /* 0x0003e20000100800 */
[----:B------:R-:W-:Y:S01]  /*22b20*/  IADD3.X R19, R19, R2, RZ, P2, !PT ;  /* 0x0000000213137210 */ /* 0x000fe200017fe4ff */
[----:B------:R-:W-:Y:S02]  /*22b30*/  IMAD.MOV.U32 R5, RZ, RZ, R15 ;  /* 0x000000ffff057224 */ /* 0x000fe400078e000f */
[----:B------:R-:W-:Y:S01]  /*22b40*/  STL [R1+0x7b0], R18 ;  /* 0x0007b01201007387 */ /* 0x000fe20000100800 */
[----:B------:R-:W-:Y:S01]  /*22b50*/  ISETP.NE.U32.AND P0, PT, R4, RZ, PT ;  /* 0x000000ff0400720c */ /* 0x000fe20003f05070 */
[----:B------:R-:W-:Y:S01]  /*22b60*/  IMAD.MOV.U32 R4, RZ, RZ, R11 ;  /* 0x000000ffff047224 */ /* 0x000fe200078e000b */
[----:B------:R-:W-:Y:S01]  /*22b70*/  IADD3 R7, P5, R7, R24, RZ ;  /* 0x0000001807077210 */ /* 0x000fe20007fbe0ff */
[----:B------:R-:W-:Y:S04]  /*22b80*/  STL [R1+0x7b8], R16 ;  /* 0x0007b81001007387 */ /* 0x000fe80000100800 */
[----:B-1----:R-:W2:Y:S04]  /*22b90*/  LDL.LU R15, [R1+0x834] ;  /* 0x00083400010f7983 */ /* 0x002ea80000300800 */
[----:B------:R1:W-:Y:S04]  /*22ba0*/  STL [R1+0x7ac], R19 ;  /* 0x0007ac1301007387 */ /* 0x0003e80000100800 */
        /* <DEDUP_REMOVED lines=8> */
[----:B------:R1:W-:Y:S01]  /*22c30*/  STL [R1+0x7b4], R17 ;  /* 0x0007b41101007387 */ /* 0x0003e20000100800 */
[----:B------:R-:W-:-:S05]  /*22c40*/  IMAD.MOV.U32 R5, RZ, RZ, R17 ;  /* 0x000000ffff057224 */ /* 0x000fca00078e0011 */
[----:B------:R5:W-:Y:S01]  /*22c50*/  LDGSTS.E [R3+0x1a600], [R4.64], P1 ;  /* 0x1a60000004037fae */ /* 0x000be20008921844 */
[----:B------:R-:W-:-:S05]  /*22c60*/  IMAD.X R14, R14, 0x1, R2, P5 ;  /* 0x000000010e0e7824 */ /* 0x000fca00028e0602 */
[----:B------:R1:W-:Y:S04]  /*22c70*/  STL [R1+0x81c], R14 ;  /* 0x00081c0e01007387 */ /* 0x0003e80000100800 */
[----:B------:R-:W3:Y:S04]  /*22c80*/  LDL.LU R22, [R1+0x8a4] ;  /* 0x0008a40001167983 */ /* 0x000ee80000300800 */
[----:B------:R-:W3:Y:S01]  /*22c90*/  LDL.LU R19, [R1+0x8a8] ;  /* 0x0008a80001137983 */ /* 0x000ee20000300800 */
[----:B-----5:R-:W-:-:S03]  /*22ca0*/  IMAD.MOV.U32 R5, RZ, RZ, R14 ;  /* 0x000000ffff057224 */ /* 0x020fc600078e000e */
[----:B-1----:R-:W5:Y:S04]  /*22cb0*/  LDL.LU R17, [R1+0x8ac] ;  /* 0x0008ac0001117983 */ /* 0x002f680000300800 */
[----:B------:R-:W5:Y:S04]  /*22cc0*/  LDL.LU R14, [R1+0x8b0] ;  /* 0x0008b000010e7983 */ /* 0x000f680000300800 */
[----:B------:R-:W5:Y:S04]  /*22cd0*/  LDL.LU R18, [R1+0x8b4] ;  /* 0x0008b40001127983 */ /* 0x000f680000300800 */
[----:B------:R-:W5:Y:S01]  /*22ce0*/  LDL.LU R16, [R1+0x8b8] ;  /* 0x0008b80001107983 */ /* 0x000f620000300800 */
[----:B------:R-:W-:-:S02]  /*22cf0*/  MOV R4, R7 ;  /* 0x0000000700047202 */ /* 0x000fc40000000f00 */
[----:B------:R-:W-:Y:S01]  /*22d00*/  ISETP.GT.AND P2, PT, R0, 0x3c, PT ;  /* 0x0000003c0000780c */ /* 0x000fe20003f44270 */
[----:B------:R-:W5:Y:S04]  /*22d10*/  LDL.LU R7, [R1+0xbd4] ;  /* 0x000bd40001077983 */ /* 0x000f680000300800 */
[----:B------:R1:W-:Y:S02]  /*22d20*/  LDGSTS.E [R3+0x1c000], [R4.64], P0 ;  /* 0x1c00000004037fae */ /* 0x0003e40008121844 */
[----:B-1----:R-:W-:-:S04]  /*22d30*/  SEL R4, RZ, 0x4, !P2 ;  /* 0x00000004ff047807 */ /* 0x002fc80005000000 */
[----:B------:R-:W-:Y:S02]  /*22d40*/  SEL R4, R4, RZ, !P3 ;  /* 0x000000ff04047207 */ /* 0x000fe40005800000 */
[----:B----4-:R-:W-:-:S05]  /*22d50*/  IADD3 R21, P1, R21, R24, RZ ;  /* 0x0000001815157210 */ /* 0x010fca0007f3e0ff */
[----:B------:R-:W-:Y:S01]  /*22d60*/  IMAD.X R26, R26, 0x1, R2, P1 ;  /* 0x000000011a1a7824 */ /* 0x000fe200008e0602 */
[----:B------:R-:W-:Y:S02]  /*22d70*/  ISETP.NE.U32.AND P1, PT, R4, RZ, PT ;  /* 0x000000ff0400720c */ /* 0x000fe40003f25070 */
[----:B------:R-:W-:Y:S01]  /*22d80*/  IADD3 R10, P2, R10, R24, RZ ;  /* 0x000000180a0a7210 */ /* 0x000fe20007f5e0ff */
[----:B------:R-:W-:Y:S02]  /*22d90*/  IMAD.MOV.U32 R4, RZ, RZ, R21 ;  /* 0x000000ffff047224 */ /* 0x000fe400078e0015 */
[----:B------:R-:W-:Y:S01]  /*22da0*/  IMAD.MOV.U32 R5, RZ, RZ, R26 ;  /* 0x000000ffff057224 */ /* 0x000fe200078e001a */
[----:B------:R-:W-:Y:S01]  /*22db0*/  IADD3.X R20, R20, R2, RZ, P2, !PT ;  /* 0x0000000214147210 */ /* 0x000fe200017fe4ff */
[----:B------:R-:W-:Y:S01]  /*22dc0*/  STL [R1+0x828], R21 ;  /* 0x0008281501007387 */ /* 0x000fe20000100800 */
[----:B------:R-:W-:-:S03]  /*22dd0*/  IADD3 R12, P4, R12, R24, RZ ;  /* 0x000000180c0c7210 */ /* 0x000fc60007f9e0ff */
[----:B------:R-:W-:Y:S01]  /*22de0*/  STL [R1+0x824], R26 ;  /* 0x0008241a01007387 */ /* 0x000fe20000100800 */
[----:B------:R-:W-:-:S03]  /*22df0*/  IADD3 R6, P5, R6, R24, RZ ;  /* 0x0000001806067210 */ /* 0x000fc60007fbe0ff */
[----:B------:R1:W-:Y:S04]  /*22e00*/  STL [R1+0x830], R10 ;  /* 0x0008300a01007387 */ /* 0x0003e80000100800 */
[----:B------:R-:W-:Y:S04]  /*22e10*/  STL [R1+0x838], R12 ;  /* 0x0008380c01007387 */ /* 0x000fe80000100800 */
[----:B------:R4:W-:Y:S04]  /*22e20*/  LDGSTS.E [R3+0x1c200], [R4.64], P0 ;  /* 0x1c20000004037fae */ /* 0x0009e80008121844 */
[----:B------:R-:W-:Y:S04]  /*22e30*/  STL [R1+0x82c], R20 ;  /* 0x00082c1401007387 */ /* 0x000fe80000100800 */
[----:B------:R-:W-:Y:S01]  /*22e40*/  STL [R1+0x8a0], R6 ;  /* 0x0008a00601007387 */ /* 0x000fe20000100800 */
[----:B----4-:R-:W-:Y:S01]  /*22e50*/  IMAD.MOV.U32 R4, RZ, RZ, R10 ;  /* 0x000000ffff047224 */ /* 0x010fe200078e000a */
[----:B------:R-:W-:-:S02]  /*22e60*/  MOV R5, R20 ;  /* 0x0000001400057202 */ /* 0x000fc40000000f00 */
[----:B-1----:R-:W5:Y:S04]  /*22e70*/  LDL.LU R10, [R1+0xbd0] ;  /* 0x000bd000010a7983 */ /* 0x002f680000300800 */
[----:B------:R1:W-:Y:S01]  /*22e80*/  LDGSTS.E [R3+0x1c400], [R4.64], P0 ;  /* 0x1c40000004037fae */ /* 0x0003e20008121844 */
[----:B------:R-:W-:Y:S01]  /*22e90*/  ISETP.GT.AND P2, PT, R0, 0x1, PT ;  /* 0x000000010000780c */ /* 0x000fe20003f44270 */
[----:B-1----:R-:W-:Y:S01]  /*22ea0*/  IMAD.MOV.U32 R4, RZ, RZ, R12 ;  /* 0x000000ffff047224 */ /* 0x002fe200078e000c */
[----:B------:R-:W-:-:S04]  /*22eb0*/  LOP3.LUT R9, R9, 0x7f, RZ, 0xc0, !PT ;  /* 0x0000007f09097812 */ /* 0x000fc800078ec0ff */
[----:B------:R-:W-:Y:S02]  /*22ec0*/  SHF.L.U32 R29, R9, 0x2, RZ ;  /* 0x00000002091d7819 */ /* 0x000fe400000006ff */
[----:B--2---:R-:W-:-:S05]  /*22ed0*/  IADD3.X R15, R15, R2, RZ, P4, !PT ;  /* 0x000000020f0f7210 */ /* 0x004fca00027fe4ff */
[----:B------:R-:W-:Y:S01]  /*22ee0*/  IMAD.MOV.U32 R5, RZ, RZ, R15 ;  /* 0x000000ffff057224 */ /* 0x000fe200078e000f */
[----:B------:R1:W-:Y:S04]  /*22ef0*/  STL [R1+0x834], R15 ;  /* 0x0008340f01007387 */ /* 0x0003e80000100800 */
[----:B------:R2:W-:Y:S01]  /*22f00*/  LDGSTS.E [R3+0x1c600], [R4.64], P0 ;  /* 0x1c60000004037fae */ /* 0x0005e20008121844 */
[----:B---3--:R-:W-:-:S05]  /*22f10*/  IMAD.X R11, R11, 0x1, R2, P5 ;  /* 0x000000010b0b7824 */ /* 0x008fca00028e0602 */
[----:B------:R3:W-:Y:S04]  /*22f20*/  STL [R1+0x89c], R11 ;  /* 0x00089c0b01007387 */ /* 0x0007e80000100800 */
[----:B-1----:R-:W4:Y:S01]  /*22f30*/  LDL.LU R15, [R1+0xbd8] ;  /* 0x000bd800010f7983 */ /* 0x002f220000300800 */
[----:B--2---:R-:W-:Y:S01]  /*22f40*/  MOV R4, R6 ;  /* 0x0000000600047202 */ /* 0x004fe20000000f00 */
[----:B------:R-:W-:Y:S02]  /*22f50*/  IMAD.MOV.U32 R5, RZ, RZ, R11 ;  /* 0x000000ffff057224 */ /* 0x000fe400078e000b */
[----:B---3--:R-:W2:Y:S04]  /*22f60*/  LDL.LU R11, [R1+0xbdc] ;  /* 0x000bdc00010b7983 */ /* 0x008ea80000300800 */
[----:B------:R1:W-:Y:S04]  /*22f70*/  LDGSTS.E [R3+0x1e000], [R4.64], P1 ;  /* 0x1e00000004037fae */ /* 0x0003e80008921844 */
[----:B------:R-:W3:Y:S04]  /*22f80*/  LDL.LU R21, [R1+0xbe0] ;  /* 0x000be00001157983 */ /* 0x000ee80000300800 */
[----:B------:R-:W3:Y:S01]  /*22f90*/  LDL.LU R20, [R1+0xbe4] ;  /* 0x000be40001147983 */ /* 0x000ee20000300800 */
[----:B-1----:R-:W-:-:S03]  /*22fa0*/  SEL R4, RZ, 0x4, !P2 ;  /* 0x00000004ff047807 */ /* 0x002fc60005000000 */
[----:B------:R-:W3:Y:S01]  /*22fb0*/  LDL.LU R12, [R1+0xbec] ;  /* 0x000bec00010c7983 */ /* 0x000ee20000300800 */
[----:B------:R-:W-:-:S03]  /*22fc0*/  SEL R4, R4, RZ, !P3 ;  /* 0x000000ff04047207 */ /* 0x000fc60005800000 */
[----:B------:R-:W3:Y:S01]  /*22fd0*/  LDL.LU R6, [R1+0xb44] ;  /* 0x000b440001067983 */ /* 0x000ee20000300800 */
[----:B------:R-:W-:-:S05]  /*22fe0*/  IADD3 R19, P0, R19, R24, RZ ;  /* 0x0000001813137210 */ /* 0x000fca0007f1e0ff */
[----:B------:R-:W-:Y:S01]  /*22ff0*/  IMAD.X R22, R22, 0x1, R2, P0 ;  /* 0x0000000116167824 */ /* 0x000fe200000e0602 */
[----:B-----5:R-:W-:Y:S02]  /*23000*/  IADD3 R14, P2, R14, R24, RZ ;  /* 0x000000180e0e7210 */ /* 0x020fe40007f5e0ff */
[----:B------:R-:W-:Y:S01]  /*23010*/  ISETP.NE.U32.AND P0, PT, R4, RZ, PT ;  /* 0x000000ff0400720c */ /* 0x000fe20003f05070 */
[----:B------:R-:W-:Y:S01]  /*23020*/  IMAD.MOV.U32 R4, RZ, RZ, R19 ;  /* 0x000000ffff047224 */ /* 0x000fe200078e0013 */
[----:B------:R-:W-:Y:S02]  /*23030*/  IADD3.X R17, R17, R2, RZ, P2, !PT ;  /* 0x0000000211117210 */ /* 0x000fe400017fe4ff */
[----:B------:R-:W-:Y:S01]  /*23040*/  IADD3 R16, P4, R16, R24, RZ ;  /* 0x0000001810107210 */ /* 0x000fe20007f9e0ff */
[----:B------:R-:W-:Y:S01]  /*23050*/  STL [R1+0x8a8], R19 ;  /* 0x0008a81301007387 */ /* 0x000fe20000100800 */
[----:B------:R-:W-:-:S03]  /*23060*/  MOV R5, R22 ;  /* 0x0000001600057202 */ /* 0x000fc60000000f00 */
[----:B------:R-:W-:Y:S01]  /*23070*/  IMAD.X R18, R18, 0x1, R2, P4 ;  /* 0x0000000112127824 */ /* 0x000fe200020e0602 */
[----:B------:R-:W-:Y:S04]  /*23080*/  STL [R1+0x8b0], R14 ;  /* 0x0008b00e01007387 */ /* 0x000fe80000100800 */
[----:B------:R-:W-:Y:S04]  /*23090*/  STL [R1+0x8a4], R22 ;  /* 0x0008a41601007387 */ /* 0x000fe80000100800 */
[----:B------:R-:W-:Y:S04]  /*230a0*/  STL [R1+0x8b8], R16 ;  /* 0x0008b81001007387 */ /* 0x000fe80000100800 */
[----:B------:R1:W-:Y:S04]  /*230b0*/  STL [R1+0x8ac], R17 ;  /* 0x0008ac1101007387 */ /* 0x0003e80000100800 */
[----:B------:R5:W-:Y:S04]  /*230c0*/  LDGSTS.E [R3+0x1e200], [R4.64], P1 ;  /* 0x1e20000004037fae */ /* 0x000be80008921844 */
[----:B------:R-:W-:Y:S01]  /*230d0*/  STL [R1+0x8b4], R18 ;  /* 0x0008b41201007387 */ /* 0x000fe20000100800 */
[----:B-----5:R-:W-:-:S03]  /*230e0*/  IMAD.MOV.U32 R5, RZ, RZ, R17 ;  /* 0x000000ffff057224 */ /* 0x020fc600078e0011 */
[----:B-1----:R-:W5:Y:S04]  /*230f0*/  LDL.LU R17, [R1+0xbe8] ;  /* 0x000be80001117983 */ /* 0x002f680000300800 */
[----:B------:R-:W5:Y:S01]  /*23100*/  LDL.LU R9, [R1+0xb40] ;  /* 0x000b400001097983 */ /* 0x000f620000300800 */
[----:B------:R-:W-:Y:S01]  /*23110*/  IMAD.MOV.U32 R4, RZ, RZ, R14 ;  /* 0x000000ffff047224 */ /* 0x000fe200078e000e */
[----:B------:R-:W-:Y:S02]  /*23120*/  IADD3 R7, P2, R7, R24, RZ ;  /* 0x0000001807077210 */ /* 0x000fe40007f5e0ff */
[----:B------:R-:W-:Y:S02]  /*23130*/  LOP3.LUT R14, R29, 0x20, RZ, 0x3c, !PT ;  /* 0x000000201d0e7812 */ /* 0x000fe400078e3cff */
[----:B------:R1:W-:Y:S04]  /*23140*/  LDGSTS.E [R3+0x1e400], [R4.64], P1 ;  /* 0x1e40000004037fae */ /* 0x0003e80008921844 */
[----:B------:R-:W-:Y:S01]  /*23150*/  STL [R1+0xbd4], R7 ;  /* 0x000bd40701007387 */ /* 0x000fe20000100800 */
[----:B-1----:R-:W-:-:S02]  /*23160*/  IMAD.MOV.U32 R4, RZ, RZ, R16 ;  /* 0x000000ffff047224 */ /* 0x002fc400078e0010 */
[----:B------:R-:W-:-:S05]  /*23170*/  IMAD.MOV.U32 R5, RZ, RZ, R18 ;  /* 0x000000ffff057224 */ /* 0x000fca00078e0012 */
[----:B------:R1:W-:Y:S01]  /*23180*/  LDGSTS.E [R3+0x1e600], [R4.64], P1 ;  /* 0x1e60000004037fae */ /* 0x0003e20008921844 */
[----:B------:R-:W-:Y:S01]  /*23190*/  ISETP.GT.AND P1, PT, R0, 0x5, PT ;  /* 0x000000050000780c */ /* 0x000fe20003f24270 */
[----:B-1----:R-:W-:Y:S02]  /*231a0*/  IMAD R3, R23, 0x20000, R14 ;  /* 0x0002000017037824 */ /* 0x002fe400078e020e */
[----:B------:R-:W-:Y:S01]  /*231b0*/  IMAD.MOV.U32 R4, RZ, RZ, R7 ;  /* 0x000000ffff047224 */ /* 0x000fe200078e0007 */
[----:B------:R-:W-:-:S04]  /*231c0*/  IADD3.X R10, R10, R2, RZ, P2, !PT ;  /* 0x000000020a0a7210 */ /* 0x000fc800017fe4ff */
[----:B------:R-:W-:Y:S01]  /*231d0*/  MOV R5, R10 ;  /* 0x0000000a00057202 */ /* 0x000fe20000000f00 */
[----:B------:R1:W-:Y:S04]  /*231e0*/  STL [R1+0xbd0], R10 ;  /* 0x000bd00a01007387 */ /* 0x0003e80000100800 */
[----:B------:R-:W5:Y:S04]  /*231f0*/  LDL.LU R16, [R1+0xb48] ;  /* 0x000b480001107983 */ /* 0x000f680000300800 */
[----:B------:R1:W-:Y:S04]  /*23200*/  LDGSTS.E [R3+0x800], [R4.64], P0 ;  /* 0x0080000004037fae */ /* 0x0003e80008121844 */
[----:B-1----:R-:W5:Y:S04]  /*23210*/  LDL.LU R10, [R1+0xb4c] ;  /* 0x000b4c00010a7983 */ /* 0x002f680000300800 */
[----:B------:R-:W5:Y:S01]  /*23220*/  LDL.LU R19, [R1+0xb50] ;  /* 0x000b500001137983 */ /* 0x000f620000300800 */
[----:B------:R-:W-:-:S03]  /*23230*/  SEL R4, RZ, 0x4, !P1 ;  /* 0x00000004ff047807 */ /* 0x000fc60004800000 */
[----:B------:R-:W5:Y:S04]  /*23240*/  LDL.LU R18, [R1+0xb54] ;  /* 0x000b540001127983 */ /* 0x000f680000300800 */
[----:B------:R-:W5:Y:S01]  /*23250*/  LDL.LU R14, [R1+0xb5c] ;  /* 0x000b5c00010e7983 */ /* 0x000f620000300800 */
[----:B------:R-:W-:-:S03]  /*23260*/  SEL R4, R4, RZ, !P3 ;  /* 0x000000ff04047207 */ /* 0x000fc60005800000 */
[----:B------:R-:W5:Y:S01]  /*23270*/  LDL.LU R7, [R1+0xac4] ;  /* 0x000ac40001077983 */ /* 0x000f620000300800 */
[----:B--2---:R-:W-:-:S05]  /*23280*/  IADD3 R11, P1, R11, R24, RZ ;  /* 0x000000180b0b7210 */ /* 0x004fca0007f3e0ff */
[----:B----4-:R-:W-:Y:S01]  /*23290*/  IMAD.X R15, R15, 0x1, R2, P1 ;  /* 0x000000010f0f7824 */ /* 0x010fe200008e0602 */
[----:B------:R-:W-:Y:S01]  /*232a0*/  STL [R1+0xbdc], R11 ;  /* 0x000bdc0b01007387 */ /* 0x000fe20000100800 */
[----:B---3--:R-:W-:-:S03]  /*232b0*/  IADD3 R20, P2, R20, R24, RZ ;  /* 0x0000001814147210 */ /* 0x008fc60007f5e0ff */
[----:B------:R1:W-:Y:S01]  /*232c0*/  STL [R1+0xbd8], R15 ;  /* 0x000bd80f01007387 */ /* 0x0003e20000100800 */
[-C--:B------:R-:W-:Y:S01]  /*232d0*/  IADD3 R12, P4, R12, R24.reuse, RZ ;  /* 0x000000180c0c7210 */ /* 0x080fe20007f9e0ff */
[----:B------:R-:W-:Y:S01]  /*232e0*/  IMAD.X R21, R21, 0x1, R2, P2 ;  /* 0x0000000115157824 */ /* 0x000fe200010e0602 */
[----:B------:R-:W-:Y:S01]  /*232f0*/  ISETP.NE.U32.AND P1, PT, R4, RZ, PT ;  /* 0x000000ff0400720c */ /* 0x000fe20003f25070 */
[----:B------:R-:W-:Y:S01]  /*23300*/  STL [R1+0xbe4], R20 ;  /* 0x000be41401007387 */ /* 0x000fe20000100800 */
[----:B------:R-:W-:Y:S01]  /*23310*/  IADD3 R6, P5, R6, R24, RZ ;  /* 0x0000001806067210 */ /* 0x000fe20007fbe0ff */
[----:B------:R-:W-:Y:S01]  /*23320*/  IMAD.MOV.U32 R5, RZ, RZ, R15 ;  /* 0x000000ffff057224 */ /* 0x000fe200078e000f */
[----:B------:R-:W-:Y:S01]  /*23330*/  MOV R4, R11 ;  /* 0x0000000b00047202 */ /* 0x000fe20000000f00 */
[----:B------:R-:W-:Y:S04]  /*23340*/  STL [R1+0xbec], R12 ;  /* 0x000bec0c01007387 */ /* 0x000fe80000100800 */
[----:B-1----:R-:W2:Y:S04]  /*23350*/  LDL.LU R15, [R1+0xb58] ;  /* 0x000b5800010f7983 */ /* 0x002ea80000300800 */
[----:B------:R-:W-:Y:S04]  /*23360*/  STL [R1+0xbe0], R21 ;  /* 0x000be01501007387 */ /* 0x000fe80000100800 */
[----:B------:R-:W-:Y:S04]  /*23370*/  STL [R1+0xb44], R6 ;  /* 0x000b440601007387 */ /* 0x000fe80000100800 */
[----:B------:R-:W3:Y:S04]  /*23380*/  LDL.LU R11, [R1+0xac0] ;  /* 0x000ac000010b7983 */ /* 0x000ee80000300800 */
[----:B------:R1:W-:Y:S02]  /*23390*/  LDGSTS.E [R3+0xa00], [R4.64], P0 ;  /* 0x00a0000004037fae */ /* 0x0003e40008121844 */
[----:B-1----:R-:W-:-:S02]  /*233a0*/  IMAD.MOV.U32 R4, RZ, RZ, R20 ;  /* 0x000000ffff047224 */ /* 0x002fc400078e0014 */
[----:B------:R-:W-:-:S05]  /*233b0*/  IMAD.MOV.U32 R5, RZ, RZ, R21 ;  /* 0x000000ffff057224 */ /* 0x000fca00078e0015 */
[----:B------:R1:W-:Y:S02]  /*233c0*/  LDGSTS.E [R3+0xc00], [R4.64], P0 ;  /* 0x00c0000004037fae */ /* 0x0003e40008121844 */
[----:B-1----:R-:W-:Y:S01]  /*233d0*/  MOV R4, R12 ;  /* 0x0000000c00047202 */ /* 0x002fe20000000f00 */
[----:B-----5:R-:W-:Y:S01]  /*233e0*/  IMAD.X R17, R17, 0x1, R2, P4 ;  /* 0x0000000111117824 */ /* 0x020fe200020e0602 */
[----:B------:R-:W-:-:S03]  /*233f0*/  IADD3.X R9, R9, R2, RZ, P5, !PT ;  /* 0x0000000209097210 */ /* 0x000fc60002ffe4ff */
[----:B------:R-:W-:Y:S01]  /*23400*/  IMAD.MOV.U32 R5, RZ, RZ, R17 ;  /* 0x000000ffff057224 */ /* 0x000fe200078e0011 */
[----:B------:R1:W-:Y:S04]  /*23410*/  STL [R1+0xbe8], R17 ;  /* 0x000be81101007387 */ /* 0x0003e80000100800 */
[----:B------:R4:W-:Y:S04]  /*23420*/  STL [R1+0xb40], R9 ;  /* 0x000b400901007387 */ /* 0x0009e80000100800 */
[----:B------:R5:W-:Y:S04]  /*23430*/  LDGSTS.E [R3+0xe00], [R4.64], P0 ;  /* 0x00e0000004037fae */ /* 0x000be80008121844 */
[----:B-1----:R-:W3:Y:S01]  /*23440*/  LDL.LU R17, [R1+0xac8] ;  /* 0x000ac80001117983 */ /* 0x002ee20000300800 */
[----:B-----5:R-:W-:-:S03]  /*23450*/  MOV R5, R9 ;  /* 0x0000000900057202 */ /* 0x020fc60000000f00 */
[----:B----4-:R-:W4:Y:S04]  /*23460*/  LDL.LU R9, [R1+0xacc] ;  /* 0x000acc0001097983 */ /* 0x010f280000300800 */
[----:B------:R-:W5:Y:S04]  /*23470*/  LDL.LU R21, [R1+0xad0] ;  /* 0x000ad00001157983 */ /* 0x000f680000300800 */
[----:B------:R-:W5:Y:S01]  /*23480*/  LDL.LU R20, [R1+0xad4] ;  /* 0x000ad40001147983 */ /* 0x000f620000300800 */
[----:B------:R-:W-:-:S03]  /*23490*/  IMAD.MOV.U32 R4, RZ, RZ, R6 ;  /* 0x000000ffff047224 */ /* 0x000fc600078e0006 */
[----:B------:R-:W5:Y:S04]  /*234a0*/  LDL.LU R12, [R1+0xadc] ;  /* 0x000adc00010c7983 */ /* 0x000f680000300800 */
[----:B------:R-:W5:Y:S01]  /*234b0*/  LDL.LU R6, [R1+0xa44] ;  /* 0x000a440001067983 */ /* 0x000f620000300800 */
[----:B------:R-:W-:-:S03]  /*234c0*/  ISETP.GT.AND P2, PT, R0, 0x9, PT ;  /* 0x000000090000780c */ /* 0x000fc60003f44270 */
[----:B------:R1:W-:Y:S02]  /*234d0*/  LDGSTS.E [R3+0x2800], [R4.64], P1 ;  /* 0x0280000004037fae */ /* 0x0003e40008921844 */
[----:B-1----:R-:W-:Y:S02]  /*234e0*/  SEL R4, RZ, 0x4, !P2 ;  /* 0x00000004ff047807 */ /* 0x002fe40005000000 */
[----:B------:R-:W-:Y:S02]  /*234f0*/  IADD3 R10, P0, R10, R24, RZ ;  /* 0x000000180a0a7210 */ /* 0x000fe40007f1e0ff */
[----:B------:R-:W-:-:S03]  /*23500*/  SEL R4, R4, RZ, !P3 ;  /* 0x000000ff04047207 */ /* 0x000fc60005800000 */
[--C-:B------:R-:W-:Y:S01]  /*23510*/  IMAD.X R16, R16, 0x1, R2.reuse, P0 ;  /* 0x0000000110107824 */ /* 0x100fe200000e0602 */
[-C--:B------:R-:W-:Y:S01]  /*23520*/  IADD3 R18, P2, R18, R24.reuse, RZ ;  /* 0x0000001812127210 */ /* 0x080fe20007f5e0ff */
[----:B------:R-:W-:Y:S01]  /*23530*/  STL [R1+0xb4c], R10 ;  /* 0x000b4c0a01007387 */ /* 0x000fe20000100800 */
[----:B------:R-:W-:Y:S02]  /*23540*/  ISETP.NE.U32.AND P0, PT, R4, RZ, PT ;  /* 0x000000ff0400720c */ /* 0x000fe40003f05070 */
[----:B------:R-:W-:Y:S01]  /*23550*/  IADD3 R14, P4, R14, R24, RZ ;  /* 0x000000180e0e7210 */ /* 0x000fe20007f9e0ff */
[----:B------:R1:W-:Y:S01]  /*23560*/  STL [R1+0xb48], R16 ;  /* 0x000b481001007387 */ /* 0x0003e20000100800 */
[----:B------:R-:W-:Y:S01]  /*23570*/  IMAD.X R19, R19, 0x1, R2, P2 ;  /* 0x0000000113137824 */ /* 0x000fe200010e0602 */
[----:B------:R-:W-:Y:S01]  /*23580*/  MOV R4, R10 ;  /* 0x0000000a00047202 */ /* 0x000fe20000000f00 */
[----:B------:R-:W-:Y:S01]  /*23590*/  IMAD.MOV.U32 R5, RZ, RZ, R16 ;  /* 0x000000ffff057224 */ /* 0x000fe200078e0010 */
[----:B------:R-:W-:Y:S01]  /*235a0*/  STL [R1+0xb54], R18 ;  /* 0x000b541201007387 */ /* 0x000fe20000100800 */
[----:B------:R-:W-:-:S03]  /*235b0*/  IADD3 R7, P5, R7, R24, RZ ;  /* 0x0000001807077210 */ /* 0x000fc60007fbe0ff */
[----:B------:R-:W-:Y:S04]  /*235c0*/  STL [R1+0xb5c], R14 ;  /* 0x000b5c0e01007387 */ /* 0x000fe80000100800 */
[----:B-1----:R-:W5:Y:S04]  /*235d0*/  LDL.LU R16, [R1+0xad8] ;  /* 0x000ad80001107983 */ /* 0x002f680000300800 */
[----:B------:R-:W-:Y:S04]  /*235e0*/  STL [R1+0xb50], R19 ;  /* 0x000b501301007387 */ /* 0x000fe80000100800 */
[----:B------:R1:W-:Y:S04]  /*235f0*/  LDGSTS.E [R3+0x2a00], [R4.64], P1 ;  /* 0x02a0000004037fae */ /* 0x0003e80008921844 */
[----:B------:R-:W-:Y:S04]  /*23600*/  STL [R1+0xac4], R7 ;  /* 0x000ac40701007387 */ /* 0x000fe80000100800 */
[----:B------:R-:W5:Y:S01]  /*23610*/  LDL.LU R10, [R1+0xa40] ;  /* 0x000a4000010a7983 */ /* 0x000f620000300800 */
[----:B-1----:R-:W-:-:S02]  /*23620*/  IMAD.MOV.U32 R4, RZ, RZ, R18 ;  /* 0x000000ffff047224 */ /* 0x002fc400078e0012 */
[----:B------:R-:W-:-:S05]  /*23630*/  IMAD.MOV.U32 R5, RZ, RZ, R19 ;  /* 0x000000ffff057224 */ /* 0x000fca00078e0013 */
[----:B------:R1:W-:Y:S02]  /*23640*/  LDGSTS.E [R3+0x2c00], [R4.64], P1 ;  /* 0x02c0000004037fae */ /* 0x0003e40008921844 */
[----:B-1----:R-:W-:Y:S02]  /*23650*/  MOV R4, R14 ;  /* 0x0000000e00047202 */ /* 0x002fe40000000f00 */
[----:B------:R-:W-:Y:S01]  /*23660*/  ISETP.GT.AND P2, PT, R0, 0xd, PT ;  /* 0x0000000d0000780c */ /* 0x000fe20003f44270 */
[----:B--2---:R-:W-:-:S04]  /*23670*/  IMAD.X R15, R15, 0x1, R2, P4 ;  /* 0x000000010f0f7824 */ /* 0x004fc800020e0602 */
[----:B------:R-:W-:Y:S01]  /*23680*/  IMAD.MOV.U32 R5, RZ, RZ, R15 ;  /* 0x000000ffff057224 */ /* 0x000fe200078e000f */
[----:B------:R1:W-:Y:S04]  /*23690*/  STL [R1+0xb58], R15 ;  /* 0x000b580f01007387 */ /* 0x0003e80000100800 */
[----:B------:R2:W-:Y:S01]  /*236a0*/  LDGSTS.E [R3+0x2e00], [R4.64], P1 ;  /* 0x02e0000004037fae */ /* 0x0005e20008921844 */
[----:B---3--:R-:W-:-:S05]  /*236b0*/  IADD3.X R11, R11, R2, RZ, P5, !PT ;  /* 0x000000020b0b7210 */ /* 0x008fca0002ffe4ff */
[----:B------:R3:W-:Y:S01]  /*236c0*/  STL [R1+0xac0], R11 ;  /* 0x000ac00b01007387 */ /* 0x0007e20000100800 */
[----:B--2---:R-:W-:-:S03]  /*236d0*/  MOV R5, R11 ;  /* 0x0000000b00057202 */ /* 0x004fc60000000f00 */
[----:B-1----:R-:W2:Y:S04]  /*236e0*/  LDL.LU R15, [R1+0xa48] ;  /* 0x000a4800010f7983 */ /* 0x002ea80000300800 */
[----:B---3--:R-:W3:Y:S01]  /*236f0*/  LDL.LU R11, [R1+0xa4c] ;  /* 0x000a4c00010b7983 */ /* 0x008ee20000300800 */
[----:B------:R-:W-:-:S03]  /*23700*/  IMAD.MOV.U32 R4, RZ, RZ, R7 ;  /* 0x000000ffff047224 */ /* 0x000fc600078e0007 */
[----:B------:R-:W2:Y:S04]  /*23710*/  LDL.LU R19, [R1+0xa50] ;  /* 0x000a500001137983 */ /* 0x000ea80000300800 */
[----:B------:R-:W2:Y:S04]  /*23720*/  LDL.LU R18, [R1+0xa54] ;  /* 0x000a540001127983 */ /* 0x000ea80000300800 */
[----:B------:R-:W2:Y:S04]  /*23730*/  LDL.LU R14, [R1+0xa5c] ;  /* 0x000a5c00010e7983 */ /* 0x000ea80000300800 */
[----:B------:R1:W-:Y:S04]  /*23740*/  LDGSTS.E [R3+0x4800], [R4.64], P0 ;  /* 0x0480000004037fae */ /* 0x0003e80008121844 */
[----:B------:R-:W2:Y:S01]  /*23750*/  LDL.LU R7, [R1+0x330] ;  /* 0x0003300001077983 */ /* 0x000ea20000300800 */
[----:B-1----:R-:W-:-:S04]  /*23760*/  SEL R4, RZ, 0x4, !P2 ;  /* 0x00000004ff047807 */ /* 0x002fc80005000000 */
[----:B------:R-:W-:Y:S02]  /*23770*/  SEL R4, R4, RZ, !P3 ;  /* 0x000000ff04047207 */ /* 0x000fe40005800000 */
[----:B----4-:R-:W-:-:S05]  /*23780*/  IADD3 R9, P1, R9, R24, RZ ;  /* 0x0000001809097210 */ /* 0x010fca0007f3e0ff */
[----:B------:R-:W-:Y:S01]  /*23790*/  IMAD.X R17, R17, 0x1, R2, P1 ;  /* 0x0000000111117824 */ /* 0x000fe200008e0602 */
[-C--:B-----5:R-:W-:Y:S01]  /*237a0*/  IADD3 R20, P2, R20, R24.reuse, RZ ;  /* 0x0000001814147210 */ /* 0x0a0fe20007f5e0ff */
[----:B------:R-:W-:Y:S01]  /*237b0*/  STL [R1+0xacc], R9 ;  /* 0x000acc0901007387 */ /* 0x000fe20000100800 */
[----:B------:R-:W-:-:S03]  /*237c0*/  IADD3 R12, P4, R12, R24, RZ ;  /* 0x000000180c0c7210 */ /* 0x000fc60007f9e0ff */
[----:B------:R1:W-:Y:S01]  /*237d0*/  STL [R1+0xac8], R17 ;  /* 0x000ac81101007387 */ /* 0x0003e20000100800 */
[----:B------:R-:W-:Y:S01]  /*237e0*/  IMAD.X R21, R21, 0x1, R2, P2 ;  /* 0x0000000115157824 */ /* 0x000fe200010e0602 */
[----:B------:R-:W-:Y:S02]  /*237f0*/  IADD3 R6, P5, R6, R24, RZ ;  /* 0x0000001806067210 */ /* 0x000fe40007fbe0ff */
[----:B------:R-:W-:Y:S01]  /*23800*/  STL [R1+0xad4], R20 ;  /* 0x000ad41401007387 */ /* 0x000fe20000100800 */
[----:B------:R-:W-:-:S03]  /*23810*/  IMAD.MOV.U32 R5, RZ, RZ, R17 ;  /* 0x000000ffff057224 */ /* 0x000fc600078e0011 */
[----:B------:R-:W-:Y:S01]  /*23820*/  STL [R1+0xadc], R12 ;  /* 0x000adc0c01007387 */ /* 0x000fe20000100800 */
[----:B------:R-:W-:-:S03]  /*23830*/  ISETP.NE.U32.AND P1, PT, R4, RZ, PT ;  /* 0x000000ff0400720c */ /* 0x000fc60003f25070 */
[----:B-1----:R-:W4:Y:S01]  /*23840*/  LDL.LU R17, [R1+0xa58] ;  /* 0x000a580001117983 */ /* 0x002f220000300800 */
[----:B------:R-:W-:-:S03]  /*23850*/  MOV R4, R9 ;  /* 0x0000000900047202 */ /* 0x000fc60000000f00 */
[----:B------:R-:W-:Y:S04]  /*23860*/  STL [R1+0xad0], R21 ;  /* 0x000ad01501007387 */ /* 0x000fe80000100800 */
[----:B------:R-:W-:Y:S04]  /*23870*/  STL [R1+0xa44], R6 ;  /* 0x000a440601007387 */ /* 0x000fe80000100800 */
[----:B------:R-:W5:Y:S04]  /*23880*/  LDL.LU R9, [R1+0x32c] ;  /* 0x00032c0001097983 */ /* 0x000f680000300800 */
[----:B------:R1:W-:Y:S02]  /*23890*/  LDGSTS.E [R3+0x4a00], [R4.64], P0 ;  /* 0x04a0000004037fae */ /* 0x0003e40008121844 */
[----:B-1----:R-:W-:-:S02]  /*238a0*/  IMAD.MOV.U32 R4, RZ, RZ, R20 ;  /* 0x000000ffff047224 */ /* 0x002fc400078e0014 */
[----:B------:R-:W-:-:S05]  /*238b0*/  IMAD.MOV.U32 R5, RZ, RZ, R21 ;  /* 0x000000ffff057224 */ /* 0x000fca00078e0015 */
[----:B------:R1:W-:Y:S01]  /*238c0*/  LDGSTS.E [R3+0x4c00], [R4.64], P0 ;  /* 0x04c0000004037fae */ /* 0x0003e20008121844 */
[----:B------:R-:W-:Y:S01]  /*238d0*/  IMAD.X R16, R16, 0x1, R2, P4 ;  /* 0x0000000110107824 */ /* 0x000fe200020e0602 */
[----:B-1----:R-:W-:-:S03]  /*238e0*/  MOV R4, R12 ;  /* 0x0000000c00047202 */ /* 0x002fc60000000f00 */
[----:B------:R-:W-:Y:S01]  /*238f0*/  IMAD.MOV.U32 R5, RZ, RZ, R16 ;  /* 0x000000ffff057224 */ /* 0x000fe200078e0010 */
[----:B------:R1:W-:Y:S04]  /*23900*/  STL [R1+0xad8], R16 ;  /* 0x000ad81001007387 */ /* 0x0003e80000100800 */
[----:B------:R1:W-:Y:S01]  /*23910*/  LDGSTS.E [R3+0x4e00], [R4.64], P0 ;  /* 0x04e0000004037fae */ /* 0x0003e20008121844 */
[----:B------:R-:W-:-:S05]  /*23920*/  IADD3.X R10, R10, R2, RZ, P5, !PT ;  /* 0x000000020a0a7210 */ /* 0x000fca0002ffe4ff */
[----:B------:R1:W-:Y:S02]  /*23930*/  STL [R1+0xa40], R10 ;  /* 0x000a400a01007387 */ /* 0x0003e40000100800 */
[----:B-1----:R-:W-:Y:S02]  /*23940*/  MOV R5, R10 ;  /* 0x0000000a00057202 */ /* 0x002fe40000000f00 */
[----:B------:R-:W5:Y:S01]  /*23950*/  LDL.LU R16, [R1+0x334] ;  /* 0x0003340001107983 */ /* 0x000f620000300800 */
[----:B------:R-:W-:-:S03]  /*23960*/  IMAD.MOV.U32 R4, RZ, RZ, R6 ;  /* 0x000000ffff047224 */ /* 0x000fc600078e0006 */
[----:B------:R-:W5:Y:S01]  /*23970*/  LDL.LU R10, [R1+0x338] ;  /* 0x00033800010a7983 */ /* 0x000f620000300800 */
[----:B------:R-:W-:-:S03]  /*23980*/  ISETP.GT.AND P2, PT, R0, 0x11, PT ;  /* 0x000000110000780c */ /* 0x000fc60003f44270 */
[----:B------:R-:W5:Y:S04]  /*23990*/  LDL.LU R21, [R1+0x33c] ;  /* 0x00033c0001157983 */ /* 0x000f680000300800 */
[----:B------:R-:W5:Y:S04]  /*239a0*/  LDL.LU R20, [R1+0x340] ;  /* 0x0003400001147983 */ /* 0x000f680000300800 */
[----:B------:R-:W5:Y:S04]  /*239b0*/  LDL.LU R12, [R1+0x348] ;  /* 0x00034800010c7983 */ /* 0x000f680000300800 */
[----:B------:R1:W-:Y:S04]  /*239c0*/  LDGSTS.E [R3+0x6800], [R4.64], P1 ;  /* 0x0680000004037fae */ /* 0x0003e80008921844 */
[----:B------:R-:W5:Y:S01]  /*239d0*/  LDL.LU R6, [R1+0x3b0] ;  /* 0x0003b00001067983 */ /* 0x000f620000300800 */
[----:B-1----:R-:W-:-:S04]  /*239e0*/  SEL R4, RZ, 0x4, !P2 ;  /* 0x00000004ff047807 */ /* 0x002fc80005000000 */
[----:B------:R-:W-:Y:S02]  /*239f0*/  SEL R4, R4, RZ, !P3 ;  /* 0x000000ff04047207 */ /* 0x000fe40005800000 */
[----:B---3--:R-:W-:-:S05]  /*23a00*/  IADD3 R11, P0, R11, R24, RZ ;  /* 0x000000180b0b7210 */ /* 0x008fca0007f1e0ff */
[----:B--2---:R-:W-:Y:S01]  /*23a10*/  IMAD.X R15, R15, 0x1, R2, P0 ;  /* 0x000000010f0f7824 */ /* 0x004fe200000e0602 */
[-C--:B------:R-:W-:Y:S01]  /*23a20*/  IADD3 R18, P2, R18, R24.reuse, RZ ;  /* 0x0000001812127210 */ /* 0x080fe20007f5e0ff */
[----:B------:R-:W-:Y:S01]  /*23a30*/  STL [R1+0xa4c], R11 ;  /* 0x000a4c0b01007387 */ /* 0x000fe20000100800 */
[----:B------:R-:W-:-:S03]  /*23a40*/  IADD3 R14, P4, R14, R24, RZ ;  /* 0x000000180e0e7210 */ /* 0x000fc60007f9e0ff */
[----:B------:R1:W-:Y:S01]  /*23a50*/  STL [R1+0xa48], R15 ;  /* 0x000a480f01007387 */ /* 0x0003e20000100800 */
[----:B------:R-:W-:Y:S01]  /*23a60*/  IMAD.X R19, R19, 0x1, R2, P2 ;  /* 0x0000000113137824 */ /* 0x000fe200010e0602 */
[----:B------:R-:W-:Y:S01]  /*23a70*/  ISETP.NE.U32.AND P0, PT, R4, RZ, PT ;  /* 0x000000ff0400720c */ /* 0x000fe20003f05070 */
[----:B------:R-:W-:Y:S01]  /*23a80*/  IMAD.MOV.U32 R5, RZ, RZ, R15 ;  /* 0x000000ffff057224 */ /* 0x000fe200078e000f */
[----:B------:R-:W-:Y:S01]  /*23a90*/  STL [R1+0xa54], R18 ;  /* 0x000a541201007387 */ /* 0x000fe20000100800 */
[----:B------:R-:W-:Y:S02]  /*23aa0*/  MOV R4, R11 ;  /* 0x0000000b00047202 */ /* 0x000fe40000000f00 */
[----:B------:R-:W-:Y:S01]  /*23ab0*/  IADD3 R7, P5, R7, R24, RZ ;  /* 0x0000001807077210 */ /* 0x000fe20007fbe0ff */
        /* <DEDUP_REMOVED lines=10> */
[----:B----4-:R-:W-:-:S04]  /*23b60*/  IMAD.X R17, R17, 0x1, R2, P4 ;  /* 0x0000000111117824 */ /* 0x010fc800020e0602 */
[----:B------:R-:W-:Y:S01]  /*23b70*/  IMAD.MOV.U32 R5, RZ, RZ, R17 ;  /* 0x000000ffff057224 */ /* 0x000fe200078e0011 */
[----:B------:R1:W-:Y:S04]  /*23b80*/  STL [R1+0xa58], R17 ;  /* 0x000a581101007387 */ /* 0x0003e80000100800 */
[----:B------:R4:W-:Y:S01]  /*23b90*/  LDGSTS.E [R3+0x6e00], [R4.64], P1 ;  /* 0x06e0000004037fae */ /* 0x0009e20008921844 */
[----:B-----5:R-:W-:-:S05]  /*23ba0*/  IADD3.X R9, R9, R2, RZ, P5, !PT ;  /* 0x0000000209097210 */ /* 0x020fca0002ffe4ff */
[----:B------:R5:W-:Y:S01]  /*23bb0*/  STL [R1+0x32c], R9 ;  /* 0x00032c0901007387 */ /* 0x000be20000100800 */
[----:B----4-:R-:W-:-:S03]  /*23bc0*/  MOV R5, R9 ;  /* 0x0000000900057202 */ /* 0x010fc60000000f00 */
[----:B-1----:R-:W4:Y:S04]  /*23bd0*/  LDL.LU R17, [R1+0x3b4] ;  /* 0x0003b40001117983 */ /* 0x002f280000300800 */
[----:B-----5:R-:W5:Y:S04]  /*23be0*/  LDL.LU R9, [R1+0x3b8] ;  /* 0x0003b80001097983 */ /* 0x020f680000300800 */
[----:B------:R-:W4:Y:S04]  /*23bf0*/  LDL.LU R19, [R1+0x3bc] ;  /* 0x0003bc0001137983 */ /* 0x000f280000300800 */
[----:B------:R-:W4:Y:S01]  /*23c00*/  LDL.LU R18, [R1+0x3c0] ;  /* 0x0003c00001127983 */ /* 0x000f220000300800 */
[----:B------:R-:W-:-:S03]  /*23c10*/  IMAD.MOV.U32 R4, RZ, RZ, R7 ;  /* 0x000000ffff047224 */ /* 0x000fc600078e0007 */
[----:B------:R-:W4:Y:S04]  /*23c20*/  LDL.LU R14, [R1+0x3c8] ;  /* 0x0003c800010e7983 */ /* 0x000f280000300800 */
[----:B------:R-:W4:Y:S01]  /*23c30*/  LDL.LU R7, [R1+0x438] ;  /* 0x0004380001077983 */ /* 0x000f220000300800 */
[----:B------:R-:W-:-:S03]  /*23c40*/  ISETP.GT.AND P2, PT, R0, 0x15, PT ;  /* 0x000000150000780c */ /* 0x000fc60003f44270 */
[----:B------:R1:W-:Y:S02]  /*23c50*/  LDGSTS.E [R3+0x8800], [R4.64], P0 ;  /* 0x0880000004037fae */ /* 0x0003e40008121844 */
[----:B-1----:R-:W-:-:S04]  /*23c60*/  SEL R4, RZ, 0x4, !P2 ;  /* 0x00000004ff047807 */ /* 0x002fc80005000000 */
[----:B------:R-:W-:Y:S02]  /*23c70*/  SEL R4, R4, RZ, !P3 ;  /* 0x000000ff04047207 */ /* 0x000fe40005800000 */
[----:B------:R-:W-:-:S05]  /*23c80*/  IADD3 R10, P1, R10, R24, RZ ;  /* 0x000000180a0a7210 */ /* 0x000fca0007f3e0ff */
        /* <DEDUP_REMOVED lines=12> */
[----:B-1----:R-:W4:Y:S04]  /*23d50*/  LDL.LU R16, [R1+0x3c4] ;  /* 0x0003c40001107983 */ /* 0x002f280000300800 */
[----:B------:R-:W-:Y:S04]  /*23d60*/  STL [R1+0x33c], R21 ;  /* 0x00033c1501007387 */ /* 0x000fe80000100800 */
[----:B------:R1:W-:Y:S04]  /*23d70*/  LDGSTS.E [R3+0x8a00], [R4.64], P0 ;  /* 0x08a0000004037fae */ /* 0x0003e80008121844 */
[----:B------:R-:W-:Y:S04]  /*23d80*/  STL [R1+0x3b0], R6 ;  /* 0x0003b00601007387 */ /* 0x000fe80000100800 */
[----:B------:R-:W4:Y:S01]  /*23d90*/  LDL.LU R10, [R1+0x434] ;  /* 0x00043400010a7983 */ /* 0x000f220000300800 */
        /* <DEDUP_REMOVED lines=22> */
[----:B-----5:R-:W-:-:S05]  /*23f00*/  IADD3 R9, P0, R9, R24, RZ ;  /* 0x0000001809097210 */ /* 0x020fca0007f1e0ff */
[----:B----4-:R-:W-:Y:S01]  /*23f10*/  IMAD.X R17, R17, 0x1, R2, P0 ;  /* 0x0000000111117824 */ /* 0x010fe200000e0602 */
[-C--:B------:R-:W-:Y:S01]  /*23f20*/  IADD3 R18, P2, R18, R24.reuse, RZ ;  /* 0x0000001812127210 */ /* 0x080fe20007f5e0ff */
        /* <DEDUP_REMOVED lines=27> */
[----:B------:R-:W-:Y:S01]  /*240e0*/  IMAD.MOV.U32 R4, RZ, RZ, R7 ;  /* 0x000000ffff047224 */ /* 0x000fe200078e0007 */
[----:B------:R-:W-:Y:S02]  /*240f0*/  ISETP.GT.AND P2, PT, R0, 0x1d, PT ;  /* 0x0000001d0000780c */ /* 0x000fe40003f44270 */
[----:B------:R-:W5:Y:S04]  /*24100*/  LDL.LU R10, [R1+0x4c8] ;  /* 0x0004c800010a7983 */ /* 0x000f680000300800 */
        /* <DEDUP_REMOVED lines=141> */
[----:B------:R1:W-:Y:S04]  /*249e0*/  STL [R1+0x5cc], R19 ;  /* 0x0005cc1301007387 */ /* 0x0003e80000100800 */
        /* <DEDUP_REMOVED lines=9> */
[----:B------:R-:W-:Y:S04]  /*24a80*/  STL [R1+0x5d4], R17 ;  /* 0x0005d41101007387 */ /* 0x000fe80000100800 */
[----:B------:R1:W-:Y:S01]  /*24a90*/  LDGSTS.E [R3+0x12e00], [R4.64], P1 ;  /* 0x12e0000004037fae */ /* 0x0003e20008921844 */
[----:B-----5:R-:W-:-:S05]  /*24aa0*/  IADD3.X R9, R9, R2, RZ, P5, !PT ;  /* 0x0000000209097210 */ /* 0x020fca0002ffe4ff */
[----:B------:R4:W-:Y:S01]  /*24ab0*/  STL [R1+0x63c], R9 ;  /* 0x00063c0901007387 */ /* 0x0009e20000100800 */
[----:B-1----:R-:W-:-:S03]  /*24ac0*/  MOV R5, R9 ;  /* 0x0000000900057202 */ /* 0x002fc60000000f00 */
[----:B------:R-:W5:Y:S04]  /*24ad0*/  LDL.LU R19, [R1+0x6c4] ;  /* 0x0006c40001137983 */ /* 0x000f680000300800 */
        /* <DEDUP_REMOVED lines=40> */
[----:B-1----:R-:W2:Y:S01]  /*24d60*/  LDL.LU R15, [R1+0x744] ;  /* 0x00074400010f7983 */ /* 0x002ea20000300800 */
[----:B------:R-:W-:-:S03]  /*24d70*/  IMAD.MOV.U32 R4, RZ, RZ, R6 ;  /* 0x000000ffff047224 */ /* 0x000fc600078e0006 */
[----:B---3--:R-:W3:Y:S04]  /*24d80*/  LDL.LU R11, [R1+0x748] ;  /* 0x00074800010b7983 */ /* 0x008ee80000300800 */
        /* <DEDUP_REMOVED lines=8> */
[----:B-----5:R-:W-:Y:S01]  /*24e10*/  IMAD.X R19, R19, 0x1, R2, P0 ;  /* 0x0000000113137824 */ /* 0x020fe200000e0602 */
[-C--:B------:R-:W-:Y:S01]  /*24e20*/  IADD3 R17, P2, R17, R24.reuse, RZ ;  /* 0x0000001811117210 */ /* 0x080fe20007f5e0ff */
[----:B------:R-:W-:Y:S01]  /*24e30*/  STL [R1+0x6c8], R9 ;  /* 0x0006c80901007387 */ /* 0x000fe20000100800 */
[----:B------:R-:W-:-:S03]  /*24e40*/  IADD3 R14, P4, R14, R24, RZ ;  /* 0x000000180e0e7210 */ /* 0x000fc60007f9e0ff */
[----:B------:R-:W-:Y:S01]  /*24e50*/  IMAD.X R18, R18, 0x1, R2, P2 ;  /* 0x0000000112127824 */ /* 0x000fe200010e0602 */
[----:B------:R1:W-:Y:S01]  /*24e60*/  STL [R1+0x6c4], R19 ;  /* 0x0006c41301007387 */ /* 0x0003e20000100800 */
[----:B------:R-:W-:Y:S01]  /*24e70*/  IADD3 R7, P5, R7, R24, RZ ;  /* 0x0000001807077210 */ /* 0x000fe20007fbe0ff */
[----:B------:R-:W-:Y:S02]  /*24e80*/  IMAD.MOV.U32 R5, RZ, RZ, R19 ;  /* 0x000000ffff057224 */ /* 0x000fe400078e0013 */
[----:B------:R-:W-:Y:S01]  /*24e90*/  STL [R1+0x6d0], R17 ;  /* 0x0006d01101007387 */ /* 0x000fe20000100800 */
[----:B------:R-:W-:-:S03]  /*24ea0*/  ISETP.NE.U32.AND P0, PT, R4, RZ, PT ;  /* 0x000000ff0400720c */ /* 0x000fc60003f05070 */
[----:B------:R-:W-:Y:S01]  /*24eb0*/  STL [R1+0x6d8], R14 ;  /* 0x0006d80e01007387 */ /* 0x000fe20000100800 */
[----:B------:R-:W-:-:S03]  /*24ec0*/  MOV R4, R9 ;  /* 0x0000000900047202 */ /* 0x000fc60000000f00 */
[----:B-1----:R-:W4:Y:S04]  /*24ed0*/  LDL.LU R19, [R1+0x754] ;  /* 0x0007540001137983 */ /* 0x002f280000300800 */
[----:B------:R-:W-:Y:S04]  /*24ee0*/  STL [R1+0x6cc], R18 ;  /* 0x0006cc1201007387 */ /* 0x000fe80000100800 */
[----:B------:R-:W-:Y:S04]  /*24ef0*/  STL [R1+0x740], R7 ;  /* 0x0007400701007387 */ /* 0x000fe80000100800 */
[----:B------:R-:W5:Y:S04]  /*24f00*/  LDL.LU R9, [R1+0x7bc] ;  /* 0x0007bc0001097983 */ /* 0x000f680000300800 */
[----:B------:R1:W-:Y:S02]  /*24f10*/  LDGSTS.E [R3+0x16a00], [R4.64], P1 ;  /* 0x16a0000004037fae */ /* 0x0003e40008921844 */
[----:B-1----:R-:W-:-:S02]  /*24f20*/  IMAD.MOV.U32 R4, RZ, RZ, R17 ;  /* 0x000000ffff047224 */ /* 0x002fc400078e0011 */
[----:B------:R-:W-:-:S05]  /*24f30*/  IMAD.MOV.U32 R5, RZ, RZ, R18 ;  /* 0x000000ffff057224 */ /* 0x000fca00078e0012 */
[----:B------:R1:W-:Y:S01]  /*24f40*/  LDGSTS.E [R3+0x16c00], [R4.64], P1 ;  /* 0x16c0000004037fae */ /* 0x0003e20008921844 */
[----:B------:R-:W-:Y:S02]  /*24f50*/  ISETP.GT.AND P2, PT, R0, 0x35, PT ;  /* 0x000000350000780c */ /* 0x000fe40003f44270 */
[----:B-1----:R-:W-:Y:S01]  /*24f60*/  MOV R4, R14 ;  /* 0x0000000e00047202 */ /* 0x002fe20000000f00 */
[----:B------:R-:W-:-:S04]  /*24f70*/  IMAD.X R16, R16, 0x1, R2, P4 ;  /* 0x0000000110107824 */ /* 0x000fc800020e0602 */
        /* <DEDUP_REMOVED lines=21> */
[----:B------:R-:W-:Y:S01]  /*250d0*/  IMAD.X R21, R21, 0x1, R2, P2 ;  /* 0x0000000115157824 */ /* 0x000fe200010e0602 */
[----:B------:R1:W-:Y:S01]  /*250e0*/  STL [R1+0x744], R15 ;  /* 0x0007440f01007387 */ /* 0x0003e20000100800 */
[----:B------:R-:W-:-:S03]  /*250f0*/  IMAD.MOV.U32 R5, RZ, RZ, R15 ;  /* 0x000000ffff057224 */ /* 0x000fc600078e000f */
[----:B------:R-:W-:Y:S01]  /*25100*/  STL [R1+0x750], R20 ;  /* 0x0007501401007387 */ /* 0x000fe20000100800 */
[----:B------:R-:W-:-:S03]  /*25110*/  IADD3 R6, P5, R6, R24, RZ ;  /* 0x0000001806067210 */ /* 0x000fc60007fbe0ff */
[----:B------:R-:W-:Y:S01]  /*25120*/  STL [R1+0x758], R12 ;  /* 0x0007580c01007387 */ /* 0x000fe20000100800 */
[----:B------:R-:W-:-:S03]  /*25130*/  ISETP.NE.U32.AND P1, PT, R4, RZ, PT ;  /* 0x000000ff0400720c */ /* 0x000fc60003f25070 */
[----:B-1----:R-:W2:Y:S01]  /*25140*/  LDL.LU R15, [R1+0x7d4] ;  /* 0x0007d400010f7983 */ /* 0x002ea20000300800 */
[----:B------:R-:W-:-:S03]  /*25150*/  MOV R4, R11 ;  /* 0x0000000b00047202 */ /* 0x000fc60000000f00 */
        /* <DEDUP_REMOVED lines=13> */
[----:B------:R4:W-:Y:S04]  /*25230*/  STL [R1+0x7bc], R9 ;  /* 0x0007bc0901007387 */ /* 0x0009e80000100800 */
[----:B------:R-:W5:Y:S01]  /*25240*/  LDL.LU R22, [R1+0x844] ;  /* 0x0008440001167983 */ /* 0x000f620000300800 */
[----:B-1----:R-:W-:-:S03]  /*25250*/  MOV R5, R9 ;  /* 0x0000000900057202 */ /* 0x002fc60000000f00 */
[----:B------:R-:W5:Y:S04]  /*25260*/  LDL.LU R21, [R1+0x848] ;  /* 0x0008480001157983 */ /* 0x000f680000300800 */
[----:B------:R-:W5:Y:S04]  /*25270*/  LDL.LU R20, [R1+0x84c] ;  /* 0x00084c0001147983 */ /* 0x000f680000300800 */
[----:B----4-:R-:W4:Y:S01]  /*25280*/  LDL.LU R9, [R1+0x850] ;  /* 0x0008500001097983 */ /* 0x010f220000300800 */
        /* <DEDUP_REMOVED lines=9> */
[-C--:B------:R-:W-:Y:S01]  /*25320*/  IADD3 R17, P2, R17, R24.reuse, RZ ;  /* 0x0000001811117210 */ /* 0x080fe20007f5e0ff */
[----:B------:R-:W-:Y:S01]  /*25330*/  STL [R1+0x7c8], R10 ;  /* 0x0007c80a01007387 */ /* 0x000fe20000100800 */
[----:B------:R-:W-:-:S03]  /*25340*/  IADD3 R14, P4, R14, R24, RZ ;  /* 0x000000180e0e7210 */ /* 0x000fc60007f9e0ff */
[----:B------:R1:W-:Y:S01]  /*25350*/  STL [R1+0x7c4], R16 ;  /* 0x0007c41001007387 */ /* 0x0003e20000100800 */
[----:B------:R-:W-:Y:S01]  /*25360*/  ISETP.NE.U32.AND P0, PT, R4, RZ, PT ;  /* 0x000000ff0400720c */ /* 0x000fe20003f05070 */
[----:B------:R-:W-:Y:S01]  /*25370*/  IMAD.X R18, R18, 0x1, R2, P2 ;  /* 0x0000000112127824 */ /* 0x000fe200010e0602 */
[----:B------:R-:W-:Y:S01]  /*25380*/  MOV R4, R10 ;  /* 0x0000000a00047202 */ /* 0x000fe20000000f00 */
[----:B------:R2:W-:Y:S01]  /*25390*/  STL [R1+0x7d0], R17 ;  /* 0x0007d01101007387 */ /* 0x0005e20000100800 */
[----:B------:R-:W-:Y:S01]  /*253a0*/  IMAD.MOV.U32 R5, RZ, RZ, R16 ;  /* 0x000000ffff057224 */ /* 0x000fe200078e0010 */
[----:B------:R-:W-:Y:S02]  /*253b0*/  IADD3 R7, P5, R7, R24, RZ ;  /* 0x0000001807077210 */ /* 0x000fe40007fbe0ff */
[----:B------:R2:W-:Y:S04]  /*253c0*/  STL [R1+0x7d8], R14 ;  /* 0x0007d80e01007387 */ /* 0x0005e80000100800 */
[----:B-1----:R-:W4:Y:S04]  /*253d0*/  LDL.LU R16, [R1+0x854] ;  /* 0x0008540001107983 */ /* 0x002f280000300800 */
[----:B------:R-:W-:Y:S04]  /*253e0*/  STL [R1+0x7cc], R18 ;  /* 0x0007cc1201007387 */ /* 0x000fe80000100800 */
[----:B------:R1:W-:Y:S04]  /*253f0*/  LDGSTS.E [R3+0x1aa00], [R4.64], P1 ;  /* 0x1aa0000004037fae */ /* 0x0003e80008921844 */
[----:B------:R-:W-:Y:S04]  /*25400*/  STL [R1+0x840], R7 ;  /* 0x0008400701007387 */ /* 0x000fe80000100800 */
[----:B------:R-:W4:Y:S01]  /*25410*/  LDL.LU R10, [R1+0x8bc] ;  /* 0x0008bc00010a7983 */ /* 0x000f220000300800 */
[----:B-1----:R-:W-:-:S02]  /*25420*/  IMAD.MOV.U32 R4, RZ, RZ, R17 ;  /* 0x000000ffff047224 */ /* 0x002fc400078e0011 */
[----:B------:R-:W-:-:S05]  /*25430*/  IMAD.MOV.U32 R5, RZ, RZ, R18 ;  /* 0x000000ffff057224 */ /* 0x000fca00078e0012 */
[----:B------:R1:W-:Y:S01]  /*25440*/  LDGSTS.E [R3+0x1ac00], [R4.64], P1 ;  /* 0x1ac0000004037fae */ /* 0x0003e20008921844 */
[----:B------:R-:W-:Y:S02]  /*25450*/  ISETP.GT.AND P2, PT, R0, 0x3d, PT ;  /* 0x0000003d0000780c */ /* 0x000fe40003f44270 */
[----:B-1----:R-:W-:Y:S01]  /*25460*/  MOV R4, R14 ;  /* 0x0000000e00047202 */ /* 0x002fe20000000f00 */
[----:B--2---:R-:W-:-:S04]  /*25470*/  IMAD.X R15, R15, 0x1, R2, P4 ;  /* 0x000000010f0f7824 */ /* 0x004fc800020e0602 */
[----:B------:R-:W-:Y:S01]  /*25480*/  IMAD.MOV.U32 R5, RZ, RZ, R15 ;  /* 0x000000ffff057224 */ /* 0x000fe200078e000f */
[----:B------:R-:W-:Y:S04]  /*25490*/  STL [R1+0x7d4], R15 ;  /* 0x0007d40f01007387 */ /* 0x000fe80000100800 */
[----:B------:R1:W-:Y:S01]  /*254a0*/  LDGSTS.E [R3+0x1ae00], [R4.64], P1 ;  /* 0x1ae0000004037fae */ /* 0x0003e20008921844 */
[----:B---3--:R-:W-:-:S05]  /*254b0*/  IADD3.X R11, R11, R2, RZ, P5, !PT ;  /* 0x000000020b0b7210 */ /* 0x008fca0002ffe4ff */
[----:B------:R2:W-:Y:S04]  /*254c0*/  STL [R1+0x83c], R11 ;  /* 0x00083c0b01007387 */ /* 0x0005e80000100800 */
[----:B------:R-:W3:Y:S01]  /*254d0*/  LDL.LU R19, [R1+0x8c4] ;  /* 0x0008c40001137983 */ /* 0x000ee20000300800 */
[----:B-1----:R-:W-:Y:S01]  /*254e0*/  IMAD.MOV.U32 R4, RZ, RZ, R7 ;  /* 0x000000ffff047224 */ /* 0x002fe200078e0007 */
[----:B------:R-:W-:Y:S02]  /*254f0*/  MOV R5, R11 ;  /* 0x0000000b00057202 */ /* 0x000fe40000000f00 */
[----:B------:R-:W3:Y:S04]  /*25500*/  LDL.LU R17, [R1+0x8c8] ;  /* 0x0008c80001117983 */ /* 0x000ee80000300800 */
[----:B------:R-:W3:Y:S04]  /*25510*/  LDL.LU R14, [R1+0x8cc] ;  /* 0x0008cc00010e7983 */ /* 0x000ee80000300800 */
[----:B--2---:R-:W2:Y:S04]  /*25520*/  LDL.LU R11, [R1+0x8d0] ;  /* 0x0008d000010b7983 */ /* 0x004ea80000300800 */
[----:B------:R-:W2:Y:S04]  /*25530*/  LDL.LU R18, [R1+0x8d4] ;  /* 0x0008d40001127983 */ /* 0x000ea80000300800 */
[----:B------:R-:W2:Y:S04]  /*25540*/  LDL.LU R15, [R1+0x8d8] ;  /* 0x0008d800010f7983 */ /* 0x000ea80000300800 */
[----:B------:R1:W-:Y:S04]  /*25550*/  LDGSTS.E [R3+0x1c800], [R4.64], P0 ;  /* 0x1c80000004037fae */ /* 0x0003e80008121844 */
[----:B------:R-:W2:Y:S01]  /*25560*/  LDL.LU R7, [R1+0xbf0] ;  /* 0x000bf00001077983 */ /* 0x000ea20000300800 */
[----:B-1----:R-:W-:-:S04]  /*25570*/  SEL R4, RZ, 0x4, !P2 ;  /* 0x00000004ff047807 */ /* 0x002fc80005000000 */
[----:B------:R-:W-:Y:S02]  /*25580*/  SEL R4, R4, RZ, !P3 ;  /* 0x000000ff04047207 */ /* 0x000fe40005800000 */
[----:B-----5:R-:W-:-:S05]  /*25590*/  IADD3 R21, P1, R21, R24, RZ ;  /* 0x0000001815157210 */ /* 0x020fca0007f3e0ff */
[----:B------:R-:W-:Y:S01]  /*255a0*/  IMAD.X R22, R22, 0x1, R2, P1 ;  /* 0x0000000116167824 */ /* 0x000fe200008e0602 */
[----:B----4-:R-:W-:-:S03]  /*255b0*/  IADD3 R9, P2, R9, R24, RZ ;  /* 0x0000001809097210 */ /* 0x010fc60007f5e0ff */
[----:B------:R-:W-:Y:S01]  /*255c0*/  IMAD.MOV.U32 R5, RZ, RZ, R22 ;  /* 0x000000ffff057224 */ /* 0x000fe200078e0016 */
[----:B------:R-:W-:Y:S02]  /*255d0*/  ISETP.NE.U32.AND P1, PT, R4, RZ, PT ;  /* 0x000000ff0400720c */ /* 0x000fe40003f25070 */
[-C--:B------:R-:W-:Y:S01]  /*255e0*/  IADD3 R12, P4, R12, R24.reuse, RZ ;  /* 0x000000180c0c7210 */ /* 0x080fe20007f9e0ff */
[----:B------:R-:W-:Y:S01]  /*255f0*/  IMAD.X R20, R20, 0x1, R2, P2 ;  /* 0x0000000114147824 */ /* 0x000fe200010e0602 */
[----:B------:R-:W-:Y:S01]  /*25600*/  MOV R4, R21 ;  /* 0x0000001500047202 */ /* 0x000fe20000000f00 */
[----:B------:R-:W-:Y:S01]  /*25610*/  STL [R1+0x848], R21 ;  /* 0x0008481501007387 */ /* 0x000fe20000100800 */
[----:B------:R-:W-:-:S03]  /*25620*/  IADD3 R6, P5, R6, R24, RZ ;  /* 0x0000001806067210 */ /* 0x000fc60007fbe0ff */
[----:B------:R-:W-:Y:S04]  /*25630*/  STL [R1+0x844], R22 ;  /* 0x0008441601007387 */ /* 0x000fe80000100800 */
[----:B------:R1:W-:Y:S04]  /*25640*/  STL [R1+0x850], R9 ;  /* 0x0008500901007387 */ /* 0x0003e80000100800 */
[----:B------:R-:W-:Y:S04]  /*25650*/  STL [R1+0x858], R12 ;  /* 0x0008580c01007387 */ /* 0x000fe80000100800 */
[----:B------:R4:W-:Y:S04]  /*25660*/  LDGSTS.E [R3+0x1ca00], [R4.64], P0 ;  /* 0x1ca0000004037fae */ /* 0x0009e80008121844 */
[----:B------:R-:W-:Y:S04]  /*25670*/  STL [R1+0x84c], R20 ;  /* 0x00084c1401007387 */ /* 0x000fe80000100800 */
[----:B------:R-:W-:Y:S01]  /*25680*/  STL [R1+0x8c0], R6 ;  /* 0x0008c00601007387 */ /* 0x000fe20000100800 */
[----:B----4-:R-:W-:-:S03]  /*25690*/  IMAD.MOV.U32 R4, RZ, RZ, R9 ;  /* 0x000000ffff047224 */ /* 0x010fc600078e0009 */
[----:B-1----:R-:W4:Y:S01]  /*256a0*/  LDL.LU R9, [R1+0xbb4] ;  /* 0x000bb40001097983 */ /* 0x002f220000300800 */
        /* <DEDUP_REMOVED lines=9> */
[----:B------:R1:W-:Y:S01]  /*25740*/  STL [R1+0x8bc], R10 ;  /* 0x0008bc0a01007387 */ /* 0x0003e20000100800 */
[----:B-----5:R-:W-:Y:S01]  /*25750*/  IMAD.MOV.U32 R4, RZ, RZ, R6 ;  /* 0x000000ffff047224 */ /* 0x020fe200078e0006 */
[----:B------:R-:W-:Y:S02]  /*25760*/  MOV R5, R10 ;  /* 0x0000000a00057202 */ /* 0x000fe40000000f00 */
[----:B-1----:R-:W4:Y:S04]  /*25770*/  LDL.LU R16, [R1+0xbac] ;  /* 0x000bac0001107983 */ /* 0x002f280000300800 */
[----:B------:R1:W-:Y:S04]  /*25780*/  LDGSTS.E [R3+0x1e800], [R4.64], P1 ;  /* 0x1e80000004037fae */ /* 0x0003e80008921844 */
[----:B------:R-:W4:Y:S04]  /*25790*/  LDL.LU R10, [R1+0xbb8] ;  /* 0x000bb800010a7983 */ /* 0x000f280000300800 */
[----:B------:R-:W4:Y:S01]  /*257a0*/  LDL.LU R21, [R1+0xba4] ;  /* 0x000ba40001157983 */ /* 0x000f220000300800 */
[----:B-1----:R-:W-:-:S03]  /*257b0*/  SEL R4, RZ, 0x4, !P2 ;  /* 0x00000004ff047807 */ /* 0x002fc60005000000 */
[----:B------:R-:W4:Y:S04]  /*257c0*/  LDL.LU R20, [R1+0xbb0] ;  /* 0x000bb00001147983 */ /* 0x000f280000300800 */
[----:B------:R-:W4:Y:S01]  /*257d0*/  LDL.LU R12, [R1+0xba8] ;  /* 0x000ba800010c7983 */ /* 0x000f220000300800 */
[----:B------:R-:W-:-:S03]  /*257e0*/  SEL R4, R4, RZ, !P3 ;  /* 0x000000ff04047207 */ /* 0x000fc60005800000 */
[----:B------:R-:W4:Y:S01]  /*257f0*/  LDL.LU R6, [R1+0xb64] ;  /* 0x000b640001067983 */ /* 0x000f220000300800 */
[----:B------:R-:W-:Y:S01]  /*25800*/  IMAD.SHL.U32 R25, R25, 0x4, RZ ;  /* 0x0000000419197824 */ /* 0x000fe200078e00ff */
[----:B---3--:R-:W-:-:S05]  /*25810*/  IADD3 R17, P0, R17, R24, RZ ;  /* 0x0000001811117210 */ /* 0x008fca0007f1e0ff */
[----:B------:R-:W-:Y:S01]  /*25820*/  IMAD.X R19, R19, 0x1, R2, P0 ;  /* 0x0000000113137824 */ /* 0x000fe200000e0602 */
[----:B--2---:R-:W-:Y:S01]  /*25830*/  IADD3 R11, P2, R11, R24, RZ ;  /* 0x000000180b0b7210 */ /* 0x004fe20007f5e0ff */
[----:B------:R1:W-:Y:S01]  /*25840*/  STL [R1+0x8c8], R17 ;  /* 0x0008c81101007387 */ /* 0x0003e20000100800 */
[----:B------:R-:W-:-:S03]  /*25850*/  ISETP.NE.U32.AND P0, PT, R4, RZ, PT ;  /* 0x000000ff0400720c */ /* 0x000fc60003f05070 */
[----:B------:R-:W-:Y:S01]  /*25860*/  IMAD.X R14, R14, 0x1, R2, P2 ;  /* 0x000000010e0e7824 */ /* 0x000fe200010e0602 */
[----:B------:R-:W-:Y:S01]  /*25870*/  IADD3 R15, P4, R15, R24, RZ ;  /* 0x000000180f0f7210 */ /* 0x000fe20007f9e0ff */
[----:B------:R2:W-:Y:S03]  /*25880*/  STL [R1+0x8d0], R11 ;  /* 0x0008d00b01007387 */ /* 0x0005e60000100800 */
[----:B------:R-:W-:Y:S01]  /*25890*/  IADD3.X R18, R18, R2, RZ, P4, !PT ;  /* 0x0000000212127210 */ /* 0x000fe200027fe4ff */
[----:B------:R-:W-:Y:S01]  /*258a0*/  STL [R1+0x8c4], R19 ;  /* 0x0008c41301007387 */ /* 0x000fe20000100800 */
[----:B------:R-:W-:Y:S02]  /*258b0*/  IMAD.MOV.U32 R4, RZ, RZ, R17 ;  /* 0x000000ffff047224 */ /* 0x000fe400078e0011 */
[----:B------:R-:W-:Y:S01]  /*258c0*/  IMAD.MOV.U32 R5, RZ, RZ, R19 ;  /* 0x000000ffff057224 */ /* 0x000fe200078e0013 */
[----:B------:R-:W-:Y:S04]  /*258d0*/  STL [R1+0x8d8], R15 ;  /* 0x0008d80f01007387 */ /* 0x000fe80000100800 */
[----:B------:R3:W-:Y:S04]  /*258e0*/  STL [R1+0x8cc], R14 ;  /* 0x0008cc0e01007387 */ /* 0x0007e80000100800 */
[----:B------:R-:W-:Y:S04]  /*258f0*/  STL [R1+0x8d4], R18 ;  /* 0x0008d41201007387 */ /* 0x000fe80000100800 */
[----:B-1----:R-:W5:Y:S01]  /*25900*/  LDL.LU R17, [R1+0xb9c] ;  /* 0x000b9c0001117983 */ /* 0x002f620000300800 */
[----:B------:R-:W-:-:S03]  /*25910*/  IADD3 R7, P2, R7, R24, RZ ;  /* 0x0000001807077210 */ /* 0x000fc60007f5e0ff */
[----:B------:R1:W-:Y:S02]  /*25920*/  LDGSTS.E [R3+0x1ea00], [R4.64], P1 ;  /* 0x1ea0000004037fae */ /* 0x0003e40008921844 */
[----:B-1----:R-:W-:Y:S01]  /*25930*/  MOV R4, R11 ;  /* 0x0000000b00047202 */ /* 0x002fe20000000f00 */
[----:B------:R-:W-:Y:S01]  /*25940*/  IMAD.MOV.U32 R5, RZ, RZ, R14 ;  /* 0x000000ffff057224 */ /* 0x000fe200078e000e */
[----:B--2---:R-:W2:Y:S04]  /*25950*/  LDL.LU R11, [R1+0xb60] ;  /* 0x000b6000010b7983 */ /* 0x004ea80000300800 */
[----:B------:R1:W-:Y:S01]  /*25960*/  LDGSTS.E [R3+0x1ec00], [R4.64], P1 ;  /* 0x1ec0000004037fae */ /* 0x0003e20008921844 */
[----:B---3--:R-:W-:-:S03]  /*25970*/  LOP3.LUT R14, R25, 0x40, RZ, 0x3c, !PT ;  /* 0x00000040190e7812 */ /* 0x008fc600078e3cff */
[----:B------:R-:W-:Y:S01]  /*25980*/  STL [R1+0xbf0], R7 ;  /* 0x000bf00701007387 */ /* 0x000fe20000100800 */
[----:B-1----:R-:W-:Y:S01]  /*25990*/  MOV R4, R15 ;  /* 0x0000000f00047202 */ /* 0x002fe20000000f00 */
[----:B------:R-:W-:-:S05]  /*259a0*/  IMAD.MOV.U32 R5, RZ, RZ, R18 ;  /* 0x000000ffff057224 */ /* 0x000fca00078e0012 */
[----:B------:R1:W-:Y:S02]  /*259b0*/  LDGSTS.E [R3+0x1ee00], [R4.64], P1 ;  /* 0x1ee0000004037fae */ /* 0x0003e40008921844 */
[----:B-1----:R-:W-:Y:S01]  /*259c0*/  LEA R3, R23, R14, 0x11 ;  /* 0x0000000e17037211 */ /* 0x002fe200078e88ff */
[----:B------:R-:W-:Y:S02]  /*259d0*/  IMAD.MOV.U32 R4, RZ, RZ, R7 ;  /* 0x000000ffff047224 */ /* 0x000fe400078e0007 */
[----:B----4-:R-:W-:-:S04]  /*259e0*/  IMAD.X R9, R9, 0x1, R2, P2 ;  /* 0x0000000109097824 */ /* 0x010fc800010e0602 */
[----:B------:R-:W-:Y:S01]  /*259f0*/  IMAD.MOV.U32 R5, RZ, RZ, R9 ;  /* 0x000000ffff057224 */ /* 0x000fe200078e0009 */
[----:B------:R1:W-:Y:S04]  /*25a00*/  STL [R1+0xbb4], R9 ;  /* 0x000bb40901007387 */ /* 0x0003e80000100800 */
[----:B------:R-:W3:Y:S01]  /*25a10*/  LDL.LU R15, [R1+0xb68] ;  /* 0x000b6800010f7983 */ /* 0x000ee20000300800 */
[----:B------:R-:W-:-:S03]  /*25a20*/  ISETP.GT.AND P1, PT, R0, 0x6, PT ;  /* 0x000000060000780c */ /* 0x000fc60003f24270 */
[----:B------:R4:W-:Y:S04]  /*25a30*/  LDGSTS.E [R3+0x1000], [R4.64], P0 ;  /* 0x0100000004037fae */ /* 0x0009e80008121844 */
[----:B-1----:R-:W3:Y:S04]  /*25a40*/  LDL.LU R9, [R1+0xb6c] ;  /* 0x000b6c0001097983 */ /* 0x002ee80000300800 */
[----:B------:R-:W3:Y:S04]  /*25a50*/  LDL.LU R19, [R1+0xb70] ;  /* 0x000b700001137983 */ /* 0x000ee80000300800 */
[----:B------:R-:W3:Y:S04]  /*25a60*/  LDL.LU R18, [R1+0xb74] ;  /* 0x000b740001127983 */ /* 0x000ee80000300800 */
[----:B------:R-:W3:Y:S04]  /*25a70*/  LDL.LU R14, [R1+0xb7c] ;  /* 0x000b7c00010e7983 */ /* 0x000ee80000300800 */
[----:B------:R-:W3:Y:S01]  /*25a80*/  LDL.LU R7, [R1+0xae4] ;  /* 0x000ae40001077983 */ /* 0x000ee20000300800 */
[----:B----4-:R-:W-:-:S04]  /*25a90*/  SEL R4, RZ, 0x4, !P1 ;  /* 0x00000004ff047807 */ /* 0x010fc80004800000 */
[----:B------:R-:W-:Y:S02]  /*25aa0*/  SEL R4, R4, RZ, !P3 ;  /* 0x000000ff04047207 */ /* 0x000fe40005800000 */
[----:B------:R-:W-:-:S04]  /*25ab0*/  IADD3 R10, P1, R10, R24, RZ ;  /* 0x000000180a0a7210 */ /* 0x000fc80007f3e0ff */
[----:B------:R-:W-:Y:S01]  /*25ac0*/  IADD3.X R16, R16, R2, RZ, P1, !PT ;  /* 0x0000000210107210 */ /* 0x000fe20000ffe4ff */
[----:B------:R-:W-:Y:S01]  /*25ad0*/  STL [R1+0xbb8], R10 ;  /* 0x000bb80a01007387 */ /* 0x000fe20000100800 */
[----:B------:R-:W-:-:S03]  /*25ae0*/  IADD3 R20, P2, R20, R24, RZ ;  /* 0x0000001814147210 */ /* 0x000fc60007f5e0ff */
[----:B------:R1:W-:Y:S01]  /*25af0*/  STL [R1+0xbac], R16 ;  /* 0x000bac1001007387 */ /* 0x0003e20000100800 */
[----:B------:R-:W-:-:S03]  /*25b00*/  IADD3 R12, P4, R12, R24, RZ ;  /* 0x000000180c0c7210 */ /* 0x000fc60007f9e0ff */
[----:B------:R-:W-:Y:S01]  /*25b10*/  STL [R1+0xbb0], R20 ;  /* 0x000bb01401007387 */ /* 0x000fe20000100800 */
[----:B------:R-:W-:Y:S01]  /*25b20*/  ISETP.NE.U32.AND P1, PT, R4, RZ, PT ;  /* 0x000000ff0400720c */ /* 0x000fe20003f25070 */
[----:B------:R-:W-:Y:S01]  /*25b30*/  IMAD.X R21, R21, 0x1, R2, P2 ;  /* 0x0000000115157824 */ /* 0x000fe200010e0602 */
[----:B------:R-:W-:Y:S01]  /*25b40*/  MOV R5, R16 ;  /* 0x0000001000057202 */ /* 0x000fe20000000f00 */
[----:B------:R-:W-:Y:S01]  /*25b50*/  IMAD.MOV.U32 R4, RZ, RZ, R10 ;  /* 0x000000ffff047224 */ /* 0x000fe200078e000a */
[----:B------:R-:W-:Y:S01]  /*25b60*/  IADD3 R6, P5, R6, R24, RZ ;  /* 0x0000001806067210 */ /* 0x000fe20007fbe0ff */
[----:B------:R-:W-:Y:S04]  /*25b70*/  STL [R1+0xba8], R12 ;  /* 0x000ba80c01007387 */ /* 0x000fe80000100800 */
[----:B-1----:R-:W4:Y:S04]  /*25b80*/  LDL.LU R16, [R1+0xb78] ;  /* 0x000b780001107983 */ /* 0x002f280000300800 */
[----:B------:R-:W-:Y:S04]  /*25b90*/  STL [R1+0xba4], R21 ;  /* 0x000ba41501007387 */ /* 0x000fe80000100800 */
[----:B------:R1:W-:Y:S04]  /*25ba0*/  LDGSTS.E [R3+0x1200], [R4.64], P0 ;  /* 0x0120000004037fae */ /* 0x0003e80008121844 */
[----:B------:R-:W-:Y:S04]  /*25bb0*/  STL [R1+0xb64], R6 ;  /* 0x000b640601007387 */ /* 0x000fe80000100800 */
[----:B------:R-:W4:Y:S01]  /*25bc0*/  LDL.LU R10, [R1+0xae0] ;  /* 0x000ae000010a7983 */ /* 0x000f220000300800 */
[----:B-1----:R-:W-:Y:S01]  /*25bd0*/  MOV R4, R20 ;  /* 0x0000001400047202 */ /* 0x002fe20000000f00 */
[----:B------:R-:W-:-:S05]  /*25be0*/  IMAD.MOV.U32 R5, RZ, RZ, R21 ;  /* 0x000000ffff057224 */ /* 0x000fca00078e0015 */
[----:B------:R1:W-:Y:S01]  /*25bf0*/  LDGSTS.E [R3+0x1400], [R4.64], P0 ;  /* 0x0140000004037fae */ /* 0x0003e20008121844 */
[----:B------:R-:W-:Y:S01]  /*25c00*/  ISETP.GT.AND P2, PT, R0, 0xa, PT ;  /* 0x0000000a0000780c */ /* 0x000fe20003f44270 */
[----:B-1----:R-:W-:Y:S02]  /*25c10*/  IMAD.MOV.U32 R4, RZ, RZ, R12 ;  /* 0x000000ffff047224 */ /* 0x002fe400078e000c */
[----:B-----5:R-:W-:-:S05]  /*25c20*/  IMAD.X R17, R17, 0x1, R2, P4 ;  /* 0x0000000111117824 */ /* 0x020fca00020e0602 */
[----:B------:R-:W-:Y:S01]  /*25c30*/  MOV R5, R17 ;  /* 0x0000001100057202 */ /* 0x000fe20000000f00 */
[----:B------:R1:W-:Y:S04]  /*25c40*/  STL [R1+0xb9c], R17 ;  /* 0x000b9c1101007387 */ /* 0x0003e80000100800 */
[----:B------:R5:W-:Y:S01]  /*25c50*/  LDGSTS.E [R3+0x1600], [R4.64], P0 ;  /* 0x0160000004037fae */ /* 0x000be20008121844 */
[----:B--2---:R-:W-:-:S04]  /*25c60*/  IMAD.X R11, R11, 0x1, R2, P5 ;  /* 0x000000010b0b7824 */ /* 0x004fc800028e0602 */
[----:B-----5:R-:W-:Y:S01]  /*25c70*/  IMAD.MOV.U32 R5, RZ, RZ, R11 ;  /* 0x000000ffff057224 */ /* 0x020fe200078e000b */
[----:B------:R2:W-:Y:S01]  /*25c80*/  STL [R1+0xb60], R11 ;  /* 0x000b600b01007387 */ /* 0x0005e20000100800 */
[----:B------:R-:W-:-:S03]  /*25c90*/  IMAD.MOV.U32 R4, RZ, RZ, R6 ;  /* 0x000000ffff047224 */ /* 0x000fc600078e0006 */
[----:B-1----:R-:W5:Y:S04]  /*25ca0*/  LDL.LU R17, [R1+0xae8] ;  /* 0x000ae80001117983 */ /* 0x002f680000300800 */
[----:B------:R1:W-:Y:S04]  /*25cb0*/  LDGSTS.E [R3+0x3000], [R4.64], P1 ;  /* 0x0300000004037fae */ /* 0x0003e80008921844 */
[----:B--2---:R-:W2:Y:S04]  /*25cc0*/  LDL.LU R11, [R1+0xaec] ;  /* 0x000aec00010b7983 */ /* 0x004ea80000300800 */
[----:B------:R-:W5:Y:S04]  /*25cd0*/  LDL.LU R21, [R1+0xaf0] ;  /* 0x000af00001157983 */ /* 0x000f680000300800 */
[----:B------:R-:W5:Y:S01]  /*25ce0*/  LDL.LU R20, [R1+0xaf4] ;  /* 0x000af40001147983 */ /* 0x000f620000300800 */
[----:B-1----:R-:W-:-:S03]  /*25cf0*/  SEL R4, RZ, 0x4, !P2 ;  /* 0x00000004ff047807 */ /* 0x002fc60005000000 */
[----:B------:R-:W5:Y:S04]  /*25d00*/  LDL.LU R12, [R1+0xafc] ;  /* 0x000afc00010c7983 */ /* 0x000f680000300800 */
[----:B------:R-:W5:Y:S01]  /*25d10*/  LDL.LU R6, [R1+0xa64] ;  /* 0x000a640001067983 */ /* 0x000f620000300800 */
[----:B------:R-:W-:Y:S02]  /*25d20*/  SEL R4, R4, RZ, !P3 ;  /* 0x000000ff04047207 */ /* 0x000fe40005800000 */
[----:B---3--:R-:W-:-:S04]  /*25d30*/  IADD3 R9, P0, R9, R24, RZ ;  /* 0x0000001809097210 */ /* 0x008fc80007f1e0ff */
[----:B------:R-:W-:Y:S01]  /*25d40*/  IADD3.X R15, R15, R2, RZ, P0, !PT ;  /* 0x000000020f0f7210 */ /* 0x000fe200007fe4ff */
[----:B------:R-:W-:Y:S01]  /*25d50*/  STL [R1+0xb6c], R9 ;  /* 0x000b6c0901007387 */ /* 0x000fe20000100800 */
[----:B------:R-:W-:-:S03]  /*25d60*/  IADD3 R18, P2, R18, R24, RZ ;  /* 0x0000001812127210 */ /* 0x000fc60007f5e0ff */
[----:B------:R1:W-:Y:S01]  /*25d70*/  STL [R1+0xb68], R15 ;  /* 0x000b680f01007387 */ /* 0x0003e20000100800 */
[----:B------:R-:W-:-:S03]  /*25d80*/  IADD3 R14, P4, R14, R24, RZ ;  /* 0x000000180e0e7210 */ /* 0x000fc60007f9e0ff */
[----:B------:R-:W-:Y:S01]  /*25d90*/  STL [R1+0xb74], R18 ;  /* 0x000b741201007387 */ /* 0x000fe20000100800 */
[----:B------:R-:W-:Y:S01]  /*25da0*/  IMAD.X R19, R19, 0x1, R2, P2 ;  /* 0x0000000113137824 */ /* 0x000fe200010e0602 */
[----:B------:R-:W-:Y:S02]  /*25db0*/  MOV R5, R15 ;  /* 0x0000000f00057202 */ /* 0x000fe40000000f00 */
[----:B------:R-:W-:Y:S01]  /*25dc0*/  IADD3 R7, P5, R7, R24, RZ ;  /* 0x0000001807077210 */ /* 0x000fe20007fbe0ff */
[----:B------:R-:W-:Y:S01]  /*25dd0*/  STL [R1+0xb7c], R14 ;  /* 0x000b7c0e01007387 */ /* 0x000fe20000100800 */
[----:B------:R-:W-:-:S03]  /*25de0*/  ISETP.NE.U32.AND P0, PT, R4, RZ, PT ;  /* 0x000000ff0400720c */ /* 0x000fc60003f05070 */
[----:B-1----:R-:W3:Y:S01]  /*25df0*/  LDL.LU R15, [R1+0xaf8] ;  /* 0x000af800010f7983 */ /* 0x002ee20000300800 */
[----:B------:R-:W-:-:S03]  /*25e00*/  IMAD.MOV.U32 R4, RZ, RZ, R9 ;  /* 0x000000ffff047224 */ /* 0x000fc600078e0009 */
[----:B------:R-:W-:Y:S04]  /*25e10*/  STL [R1+0xb70], R19 ;  /* 0x000b701301007387 */ /* 0x000fe80000100800 */
[----:B------:R-:W-:Y:S04]  /*25e20*/  STL [R1+0xae4], R7 ;  /* 0x000ae40701007387 */ /* 0x000fe80000100800 */
[----:B------:R-:W3:Y:S04]  /*25e30*/  LDL.LU R9, [R1+0xa60] ;  /* 0x000a600001097983 */ /* 0x000ee80000300800 */
[----:B------:R1:W-:Y:S02]  /*25e40*/  LDGSTS.E [R3+0x3200], [R4.64], P1 ;  /* 0x0320000004037fae */ /* 0x0003e40008921844 */
[----:B-1----:R-:W-:Y:S01]  /*25e50*/  MOV R4, R18 ;  /* 0x0000001200047202 */ /* 0x002fe20000000f00 */
[----:B------:R-:W-:-:S05]  /*25e60*/  IMAD.MOV.U32 R5, RZ, RZ, R19 ;  /* 0x000000ffff057224 */ /* 0x000fca00078e0013 */
[----:B------:R1:W-:Y:S01]  /*25e70*/  LDGSTS.E [R3+0x3400], [R4.64], P1 ;  /* 0x0340000004037fae */ /* 0x0003e20008921844 */
[----:B------:R-:W-:Y:S01]  /*25e80*/  ISETP.GT.AND P2, PT, R0, 0xe, PT ;  /* 0x0000000e0000780c */ /* 0x000fe20003f44270 */
[----:B-1----:R-:W-:Y:S02]  /*25e90*/  IMAD.MOV.U32 R4, RZ, RZ, R14 ;  /* 0x000000ffff047224 */ /* 0x002fe400078e000e */
[----:B----4-:R-:W-:-:S05]  /*25ea0*/  IMAD.X R16, R16, 0x1, R2, P4 ;  /* 0x0000000110107824 */ /* 0x010fca00020e0602 */
[----:B------:R-:W-:Y:S01]  /*25eb0*/  MOV R5, R16 ;  /* 0x0000001000057202 */ /* 0x000fe20000000f00 */
[----:B------:R1:W-:Y:S04]  /*25ec0*/  STL [R1+0xb78], R16 ;  /* 0x000b781001007387 */ /* 0x0003e80000100800 */
[----:B------:R4:W-:Y:S01]  /*25ed0*/  LDGSTS.E [R3+0x3600], [R4.64], P1 ;  /* 0x0360000004037fae */ /* 0x0009e20008921844 */
[----:B------:R-:W-:-:S05]  /*25ee0*/  IMAD.X R10, R10, 0x1, R2, P5 ;  /* 0x000000010a0a7824 */ /* 0x000fca00028e0602 */
[----:B------:R1:W-:Y:S01]  /*25ef0*/  STL [R1+0xae0], R10 ;  /* 0x000ae00a01007387 */ /* 0x0003e20000100800 */
[----:B----4-:R-:W-:Y:S02]  /*25f00*/  IMAD.MOV.U32 R4, RZ, RZ, R7 ;  /* 0x000000ffff047224 */ /* 0x010fe400078e0007 */
[----:B------:R-:W-:Y:S01]  /*25f10*/  IMAD.MOV.U32 R5, RZ, RZ, R10 ;  /* 0x000000ffff057224 */ /* 0x000fe200078e000a */
[----:B-1----:R-:W4:Y:S04]  /*25f20*/  LDL.LU R16, [R1+0xa68] ;  /* 0x000a680001107983 */ /* 0x002f280000300800 */
[----:B------:R1:W-:Y:S04]  /*25f30*/  LDGSTS.E [R3+0x5000], [R4.64], P0 ;  /* 0x0500000004037fae */ /* 0x0003e80008121844 */
[----:B------:R-:W4:Y:S04]  /*25f40*/  LDL.LU R10, [R1+0xa6c] ;  /* 0x000a6c00010a7983 */ /* 0x000f280000300800 */
[----:B------:R-:W4:Y:S04]  /*25f50*/  LDL.LU R19, [R1+0xa70] ;  /* 0x000a700001137983 */ /* 0x000f280000300800 */
[----:B------:R-:W4:Y:S01]  /*25f60*/  LDL.LU R18, [R1+0xa74] ;  /* 0x000a740001127983 */ /* 0x000f220000300800 */
[----:B-1----:R-:W-:-:S03]  /*25f70*/  SEL R4, RZ, 0x4, !P2 ;  /* 0x00000004ff047807 */ /* 0x002fc60005000000 */
[----:B------:R-:W4:Y:S01]  /*25f80*/  LDL.LU R14, [R1+0xa7c] ;  /* 0x000a7c00010e7983 */ /* 0x000f220000300800 */
[----:B------:R-:W-:-:S03]  /*25f90*/  SEL R4, R4, RZ, !P3 ;  /* 0x000000ff04047207 */ /* 0x000fc60005800000 */
[----:B------:R-:W4:Y:S01]  /*25fa0*/  LDL.LU R7, [R1+0x350] ;  /* 0x0003500001077983 */ /* 0x000f220000300800 */
[----:B--2---:R-:W-:-:S04]  /*25fb0*/  IADD3 R11, P1, R11, R24, RZ ;  /* 0x000000180b0b7210 */ /* 0x004fc80007f3e0ff */
[----:B-----5:R-:W-:Y:S01]  /*25fc0*/  IADD3.X R17, R17, R2, RZ, P1, !PT ;  /* 0x0000000211117210 */ /* 0x020fe20000ffe4ff */
[----:B------:R-:W-:Y:S01]  /*25fd0*/  STL [R1+0xaec], R11 ;  /* 0x000aec0b01007387 */ /* 0x000fe20000100800 */
[----:B------:R-:W-:-:S03]  /*25fe0*/  IADD3 R20, P2, R20, R24, RZ ;  /* 0x0000001814147210 */ /* 0x000fc60007f5e0ff */
[----:B------:R1:W-:Y:S01]  /*25ff0*/  STL [R1+0xae8], R17 ;  /* 0x000ae81101007387 */ /* 0x0003e20000100800 */
[----:B------:R-:W-:Y:S02]  /*26000*/  ISETP.NE.U32.AND P1, PT, R4, RZ, PT ;  /* 0x000000ff0400720c */ /* 0x000fe40003f25070 */
[-C--:B------:R-:W-:Y:S01]  /*26010*/  IADD3 R12, P4, R12, R24.reuse, RZ ;  /* 0x000000180c0c7210 */ /* 0x080fe20007f9e0ff */
[----:B------:R-:W-:Y:S01]  /*26020*/  IMAD.MOV.U32 R4, RZ, RZ, R11 ;  /* 0x000000ffff047224 */ /* 0x000fe200078e000b */
[----:B------:R-:W-:Y:S01]  /*26030*/  MOV R5, R17 ;  /* 0x0000001100057202 */ /* 0x000fe20000000f00 */
[----:B------:R-:W-:Y:S01]  /*26040*/  STL [R1+0xaf4], R20 ;  /* 0x000af41401007387 */ /* 0x000fe20000100800 */
[----:B------:R-:W-:Y:S01]  /*26050*/  IMAD.X R21, R21, 0x1, R2, P2 ;  /* 0x0000000115157824 */ /* 0x000fe200010e0602 */
[----:B------:R-:W-:Y:S02]  /*26060*/  IADD3 R6, P5, R6, R24, RZ ;  /* 0x0000001806067210 */ /* 0x000fe40007fbe0ff */
[----:B------:R-:W-:Y:S04]  /*26070*/  STL [R1+0xafc], R12 ;  /* 0x000afc0c01007387 */ /* 0x000fe80000100800 */
[----:B-1----:R-:W2:Y:S04]  /*26080*/  LDL.LU R17, [R1+0xa78] ;  /* 0x000a780001117983 */ /* 0x002ea80000300800 */
[----:B------:R1:W-:Y:S04]  /*26090*/  LDGSTS.E [R3+0x5200], [R4.64], P0 ;  /* 0x0520000004037fae */ /* 0x0003e80008121844 */
[----:B------:R-:W-:Y:S04]  /*260a0*/  STL [R1+0xaf0], R21 ;  /* 0x000af01501007387 */ /* 0x000fe80000100800 */
[----:B------:R-:W-:Y:S01]  /*260b0*/  STL [R1+0xa64], R6 ;  /* 0x000a640601007387 */ /* 0x000fe20000100800 */
[----:B-1----:R-:W-:Y:S01]  /*260c0*/  MOV R4, R20 ;  /* 0x0000001400047202 */ /* 0x002fe20000000f00 */
[----:B------:R-:W-:-:S02]  /*260d0*/  IMAD.MOV.U32 R5, RZ, RZ, R21 ;  /* 0x000000ffff057224 */ /* 0x000fc400078e0015 */
[----:B------:R-:W5:Y:S04]  /*260e0*/  LDL.LU R11, [R1+0x34c] ;  /* 0x00034c00010b7983 */ /* 0x000f680000300800 */
[----:B------:R1:W-:Y:S02]  /*260f0*/  LDGSTS.E [R3+0x5400], [R4.64], P0 ;  /* 0x0540000004037fae */ /* 0x0003e40008121844 */
[----:B-1----:R-:W-:Y:S02]  /*26100*/  IMAD.MOV.U32 R4, RZ, RZ, R12 ;  /* 0x000000ffff047224 */ /* 0x002fe400078e000c */
[----:B---3--:R-:W-:-:S05]  /*26110*/  IMAD.X R15, R15, 0x1, R2, P4 ;  /* 0x000000010f0f7824 */ /* 0x008fca00020e0602 */
[----:B------:R-:W-:Y:S01]  /*26120*/  MOV R5, R15 ;  /* 0x0000000f00057202 */ /* 0x000fe20000000f00 */
[----:B------:R1:W-:Y:S04]  /*26130*/  STL [R1+0xaf8], R15 ;  /* 0x000af80f01007387 */ /* 0x0003e80000100800 */
[----:B------:R3:W-:Y:S01]  /*26140*/  LDGSTS.E [R3+0x5600], [R4.64], P0 ;  /* 0x0560000004037fae */ /* 0x0007e20008121844 */
[----:B------:R-:W-:-:S05]  /*26150*/  IMAD.X R9, R9, 0x1, R2, P5 ;  /* 0x0000000109097824 */ /* 0x000fca00028e0602 */
[----:B------:R3:W-:Y:S04]  /*26160*/  STL [R1+0xa60], R9 ;  /* 0x000a600901007387 */ /* 0x0007e80000100800 */
[----:B-1----:R-:W5:Y:S01]  /*26170*/  LDL.LU R15, [R1+0x354] ;  /* 0x00035400010f7983 */ /* 0x002f620000300800 */
[----:B---3--:R-:W-:-:S03]  /*26180*/  IMAD.MOV.U32 R5, RZ, RZ, R9 ;  /* 0x000000ffff057224 */ /* 0x008fc600078e0009 */
[----:B------:R-:W3:Y:S04]  /*26190*/  LDL.LU R9, [R1+0x358] ;  /* 0x0003580001097983 */ /* 0x000ee80000300800 */
[----:B------:R-:W3:Y:S04]  /*261a0*/  LDL.LU R21, [R1+0x35c] ;  /* 0x00035c0001157983 */ /* 0x000ee80000300800 */
[----:B------:R-:W3:Y:S04]  /*261b0*/  LDL.LU R20, [R1+0x360] ;  /* 0x0003600001147983 */ /* 0x000ee80000300800 */
[----:B------:R-:W3:Y:S01]  /*261c0*/  LDL.LU R12, [R1+0x368] ;  /* 0x00036800010c7983 */ /* 0x000ee20000300800 */
[----:B------:R-:W-:-:S03]  /*261d0*/  IMAD.MOV.U32 R4, RZ, RZ, R6 ;  /* 0x000000ffff047224 */ /* 0x000fc600078e0006 */
[----:B------:R-:W3:Y:S01]  /*261e0*/  LDL.LU R6, [R1+0x3d0] ;  /* 0x0003d00001067983 */ /* 0x000ee20000300800 */
[----:B------:R-:W-:-:S03]  /*261f0*/  ISETP.GT.AND P2, PT, R0, 0x12, PT ;  /* 0x000000120000780c */ /* 0x000fc60003f44270 */
[----:B------:R1:W-:Y:S02]  /*26200*/  LDGSTS.E [R3+0x7000], [R4.64], P1 ;  /* 0x0700000004037fae */ /* 0x0003e40008921844 */
[----:B-1----:R-:W-:-:S04]  /*26210*/  SEL R4, RZ, 0x4, !P2 ;  /* 0x00000004ff047807 */ /* 0x002fc80005000000 */
[----:B------:R-:W-:Y:S02]  /*26220*/  SEL R4, R4, RZ, !P3 ;  /* 0x000000ff04047207 */ /* 0x000fe40005800000 */
[----:B----4-:R-:W-:-:S04]  /*26230*/  IADD3 R10, P0, R10, R24, RZ ;  /* 0x000000180a0a7210 */ /* 0x010fc80007f1e0ff */
        /* <DEDUP_REMOVED lines=22> */
[----:B--2---:R-:W-:-:S05]  /*263a0*/  IMAD.X R17, R17, 0x1, R2, P4 ;  /* 0x0000000111117824 */ /* 0x004fca00020e0602 */
[----:B------:R-:W-:Y:S01]  /*263b0*/  MOV R5, R17 ;  /* 0x0000001100057202 */ /* 0x000fe20000000f00 */
[----:B------:R1:W-:Y:S04]  /*263c0*/  STL [R1+0xa78], R17 ;  /* 0x000a781101007387 */ /* 0x0003e80000100800 */
[----:B------:R2:W-:Y:S01]  /*263d0*/  LDGSTS.E [R3+0x7600], [R4.64], P1 ;  /* 0x0760000004037fae */ /* 0x0005e20008921844 */
[----:B-----5:R-:W-:-:S04]  /*263e0*/  IMAD.X R11, R11, 0x1, R2, P5 ;  /* 0x000000010b0b7824 */ /* 0x020fc800028e0602 */
[----:B--2---:R-:W-:Y:S01]  /*263f0*/  IMAD.MOV.U32 R5, RZ, RZ, R11 ;  /* 0x000000ffff057224 */ /* 0x004fe200078e000b */
        /* <DEDUP_REMOVED lines=112> */
[----:B------:R-:W-:Y:S02]  /*26b00*/  ISETP.GT.AND P2, PT, R0, 0x22, PT ;  /* 0x000000220000780c */ /* 0x000fe40003f44270 */
[----:B-1----:R-:W-:Y:S02]  /*26b10*/  MOV R4, R12 ;  /* 0x0000000c00047202 */ /* 0x002fe40000000f00 */
[----:B--2---:R-:W-:-:S05]  /*26b20*/  IADD3.X R17, R17, R2, RZ, P4, !PT ;  /* 0x0000000211117210 */ /* 0x004fca00027fe4ff */
[----:B------:R-:W-:Y:S01]  /*26b30*/  IMAD.MOV.U32 R5, RZ, RZ, R17 ;  /* 0x000000ffff057224 */ /* 0x000fe200078e0011 */
[----:B------:R1:W-:Y:S04]  /*26b40*/  STL [R1+0x470], R17 ;  /* 0x0004701101007387 */ /* 0x0003e80000100800 */
[----:B------:R2:W-:Y:S01]  /*26b50*/  LDGSTS.E [R3+0xd600], [R4.64], P0 ;  /* 0x0d60000004037fae */ /* 0x0005e20008121844 */
[----:B-----5:R-:W-:-:S04]  /*26b60*/  IMAD.X R11, R11, 0x1, R2, P5 ;  /* 0x000000010b0b7824 */ /* 0x020fc800028e0602 */
[----:B--2---:R-:W-:Y:S01]  /*26b70*/  IMAD.MOV.U32 R5, RZ, RZ, R11 ;  /* 0x000000ffff057224 */ /* 0x004fe200078e000b */
[----:B------:R2:W-:Y:S01]  /*26b80*/  STL [R1+0x4dc], R11 ;  /* 0x0004dc0b01007387 */ /* 0x0005e20000100800 */
[----:B------:R-:W-:-:S03]  /*26b90*/  MOV R4, R6 ;  /* 0x0000000600047202 */ /* 0x000fc60000000f00 */
        /* <DEDUP_REMOVED lines=17> */
[----:B------:R-:W-:Y:S01]  /*26cb0*/  IADD3 R7, P5, R7, R24, RZ ;  /* 0x0000001807077210 */ /* 0x000fe20007fbe0ff */
[----:B------:R-:W-:Y:S01]  /*26cc0*/  IMAD.MOV.U32 R5, RZ, RZ, R15 ;  /* 0x000000ffff057224 */ /* 0x000fe200078e000f */
[----:B------:R-:W-:Y:S01]  /*26cd0*/  STL [R1+0x4f8], R14 ;  /* 0x0004f80e01007387 */ /* 0x000fe20000100800 */
[----:B------:R-:W-:-:S03]  /*26ce0*/  ISETP.NE.U32.AND P0, PT, R4, RZ, PT ;  /* 0x000000ff0400720c */ /* 0x000fc60003f05070 */
[----:B-1----:R-:W3:Y:S01]  /*26cf0*/  LDL.LU R15, [R1+0x574] ;  /* 0x00057400010f7983 */ /* 0x002ee20000300800 */
[----:B------:R-:W-:-:S03]  /*26d00*/  MOV R4, R9 ;  /* 0x0000000900047202 */ /* 0x000fc60000000f00 */
[----:B------:R-:W-:Y:S04]  /*26d10*/  STL [R1+0x4ec], R19 ;  /* 0x0004ec1301007387 */ /* 0x000fe80000100800 */
[----:B------:R-:W-:Y:S04]  /*26d20*/  STL [R1+0x560], R7 ;  /* 0x0005600701007387 */ /* 0x000fe80000100800 */
[----:B------:R-:W3:Y:S04]  /*26d30*/  LDL.LU R9, [R1+0x5dc] ;  /* 0x0005dc0001097983 */ /* 0x000ee80000300800 */
[----:B------:R1:W-:Y:S02]  /*26d40*/  LDGSTS.E [R3+0xf200], [R4.64], P1 ;  /* 0x0f20000004037fae */ /* 0x0003e40008921844 */
[----:B-1----:R-:W-:Y:S01]  /*26d50*/  MOV R4, R18 ;  /* 0x0000001200047202 */ /* 0x002fe20000000f00 */
[----:B------:R-:W-:-:S05]  /*26d60*/  IMAD.MOV.U32 R5, RZ, RZ, R19 ;  /* 0x000000ffff057224 */ /* 0x000fca00078e0013 */
[----:B------:R1:W-:Y:S01]  /*26d70*/  LDGSTS.E [R3+0xf400], [R4.64], P1 ;  /* 0x0f40000004037fae */ /* 0x0003e20008921844 */
[----:B------:R-:W-:Y:S02]  /*26d80*/  ISETP.GT.AND P2, PT, R0, 0x26, PT ;  /* 0x000000260000780c */ /* 0x000fe40003f44270 */
[----:B-1----:R-:W-:Y:S02]  /*26d90*/  MOV R4, R14 ;  /* 0x0000000e00047202 */ /* 0x002fe40000000f00 */
[----:B----4-:R-:W-:-:S05]  /*26da0*/  IADD3.X R16, R16, R2, RZ, P4, !PT ;  /* 0x0000000210107210 */ /* 0x010fca00027fe4ff */
[----:B------:R-:W-:Y:S01]  /*26db0*/  IMAD.MOV.U32 R5, RZ, RZ, R16 ;  /* 0x000000ffff057224 */ /* 0x000fe200078e0010 */
[----:B------:R1:W-:Y:S04]  /*26dc0*/  STL [R1+0x4f4], R16 ;  /* 0x0004f41001007387 */ /* 0x0003e80000100800 */
[----:B------:R4:W-:Y:S01]  /*26dd0*/  LDGSTS.E [R3+0xf600], [R4.64], P1 ;  /* 0x0f60000004037fae */ /* 0x0009e20008921844 */
[----:B------:R-:W-:-:S05]  /*26de0*/  IMAD.X R10, R10, 0x1, R2, P5 ;  /* 0x000000010a0a7824 */ /* 0x000fca00028e0602 */
[----:B------:R1:W-:Y:S01]  /*26df0*/  STL [R1+0x55c], R10 ;  /* 0x00055c0a01007387 */ /* 0x0003e20000100800 */
[----:B----4-:R-:W-:Y:S01]  /*26e00*/  MOV R4, R7 ;  /* 0x0000000700047202 */ /* 0x010fe20000000f00 */
[----:B------:R-:W-:Y:S02]  /*26e10*/  IMAD.MOV.U32 R5, RZ, RZ, R10 ;  /* 0x000000ffff057224 */ /* 0x000fe400078e000a */
        /* <DEDUP_REMOVED lines=30> */
[----:B-1----:R-:W-:Y:S02]  /*27000*/  MOV R4, R12 ;  /* 0x0000000c00047202 */ /* 0x002fe40000000f00 */
[----:B---3--:R-:W-:-:S05]  /*27010*/  IADD3.X R15, R15, R2, RZ, P4, !PT ;  /* 0x000000020f0f7210 */ /* 0x008fca00027fe4ff */
[----:B------:R-:W-:Y:S01]  /*27020*/  IMAD.MOV.U32 R5, RZ, RZ, R15 ;  /* 0x000000ffff057224 */ /* 0x000fe200078e000f */
        /* <DEDUP_REMOVED lines=10> */
[----:B------:R-:W-:-:S03]  /*270d0*/  MOV R4, R6 ;  /* 0x0000000600047202 */ /* 0x000fc60000000f00 */
        /* <DEDUP_REMOVED lines=86> */
[----:B-----5:R-:W-:Y:S02]  /*27640*/  IADD3.X R17, R17, R2, RZ, P0, !PT ;  /* 0x0000000211117210 */ /* 0x020fe400007fe4ff */
[----:B------:R-:W-:-:S03]  /*27650*/  IADD3 R18, P2, R18, R24, RZ ;  /* 0x0000001812127210 */ /* 0x000fc60007f5e0ff */
[----:B------:R-:W-:Y:S01]  /*27660*/  IMAD.MOV.U32 R5, RZ, RZ, R17 ;  /* 0x000000ffff057224 */ /* 0x000fe200078e0011 */
[----:B------:R-:W-:Y:S02]  /*27670*/  ISETP.NE.U32.AND P0, PT, R4, RZ, PT ;  /* 0x000000ff0400720c */ /* 0x000fe40003f05070 */
[-C--:B------:R-:W-:Y:S01]  /*27680*/  IADD3 R14, P4, R14, R24.reuse, RZ ;  /* 0x000000180e0e7210 */ /* 0x080fe20007f9e0ff */
[----:B------:R-:W-:Y:S01]  /*27690*/  STL [R1+0x6e8], R11 ;  /* 0x0006e80b01007387 */ /* 0x000fe20000100800 */
[----:B------:R-:W-:Y:S01]  /*276a0*/  MOV R4, R11 ;  /* 0x0000000b00047202 */ /* 0x000fe20000000f00 */
[----:B------:R-:W-:Y:S01]  /*276b0*/  IMAD.X R19, R19, 0x1, R2, P2 ;  /* 0x0000000113137824 */ /* 0x000fe200010e0602 */
[----:B------:R-:W-:Y:S01]  /*276c0*/  IADD3 R7, P5, R7, R24, RZ ;  /* 0x0000001807077210 */ /* 0x000fe20007fbe0ff */
[----:B------:R1:W-:Y:S04]  /*276d0*/  STL [R1+0x6e4], R17 ;  /* 0x0006e41101007387 */ /* 0x0003e80000100800 */
[----:B------:R-:W-:Y:S04]  /*276e0*/  STL [R1+0x6f0], R18 ;  /* 0x0006f01201007387 */ /* 0x000fe80000100800 */
        /* <DEDUP_REMOVED lines=8> */
[----:B------:R1:W-:Y:S01]  /*27770*/  LDGSTS.E [R3+0x17400], [R4.64], P1 ;  /* 0x1740000004037fae */ /* 0x0003e20008921844 */
[----:B---3--:R-:W-:-:S05]  /*27780*/  IADD3.X R15, R15, R2, RZ, P4, !PT ;  /* 0x000000020f0f7210 */ /* 0x008fca00027fe4ff */
[----:B------:R3:W-:Y:S01]  /*27790*/  STL [R1+0x6f4], R15 ;  /* 0x0006f40f01007387 */ /* 0x0007e20000100800 */
[----:B-1----:R-:W-:Y:S01]  /*277a0*/  MOV R4, R14 ;  /* 0x0000000e00047202 */ /* 0x002fe20000000f00 */
[----:B------:R-:W-:Y:S02]  /*277b0*/  IMAD.MOV.U32 R5, RZ, RZ, R15 ;  /* 0x000000ffff057224 */ /* 0x000fe400078e000f */
[----:B------:R-:W-:-:S03]  /*277c0*/  IMAD.X R9, R9, 0x1, R2, P5 ;  /* 0x0000000109097824 */ /* 0x000fc600028e0602 */
[----:B------:R1:W-:Y:S04]  /*277d0*/  LDGSTS.E [R3+0x17600], [R4.64], P1 ;  /* 0x1760000004037fae */ /* 0x0003e80008921844 */
[----:B------:R1:W-:Y:S04]  /*277e0*/  STL [R1+0x75c], R9 ;  /* 0x00075c0901007387 */ /* 0x0003e80000100800 */
[----:B---3--:R-:W3:Y:S01]  /*277f0*/  LDL.LU R15, [R1+0x7e4] ;  /* 0x0007e400010f7983 */ /* 0x008ee20000300800 */
[----:B-1----:R-:W-:-:S03]  /*27800*/  IMAD.MOV.U32 R5, RZ, RZ, R9 ;  /* 0x000000ffff057224 */ /* 0x002fc600078e0009 */
        /* <DEDUP_REMOVED lines=11> */
[----:B------:R-:W-:Y:S02]  /*278c0*/  IADD3.X R16, R16, R2, RZ, P1, !PT ;  /* 0x0000000210107210 */ /* 0x000fe40000ffe4ff */
[-C--:B------:R-:W-:Y:S01]  /*278d0*/  IADD3 R20, P2, R20, R24.reuse, RZ ;  /* 0x0000001814147210 */ /* 0x080fe20007f5e0ff */
[----:B------:R-:W-:Y:S01]  /*278e0*/  STL [R1+0x768], R10 ;  /* 0x0007680a01007387 */ /* 0x000fe20000100800 */
[----:B------:R-:W-:-:S03]  /*278f0*/  IADD3 R12, P4, R12, R24, RZ ;  /* 0x000000180c0c7210 */ /* 0x000fc60007f9e0ff */
[----:B------:R-:W-:Y:S01]  /*27900*/  IMAD.X R21, R21, 0x1, R2, P2 ;  /* 0x0000000115157824 */ /* 0x000fe200010e0602 */
[----:B------:R1:W-:Y:S01]  /*27910*/  STL [R1+0x764], R16 ;  /* 0x0007641001007387 */ /* 0x0003e20000100800 */
[----:B------:R-:W-:Y:S01]  /*27920*/  IADD3 R6, P5, R6, R24, RZ ;  /* 0x0000001806067210 */ /* 0x000fe20007fbe0ff */
[----:B------:R-:W-:Y:S02]  /*27930*/  IMAD.MOV.U32 R5, RZ, RZ, R16 ;  /* 0x000000ffff057224 */ /* 0x000fe400078e0010 */
[----:B------:R4:W-:Y:S01]  /*27940*/  STL [R1+0x770], R20 ;  /* 0x0007701401007387 */ /* 0x0009e20000100800 */
[----:B------:R-:W-:-:S03]  /*27950*/  ISETP.NE.U32.AND P1, PT, R4, RZ, PT ;  /* 0x000000ff0400720c */ /* 0x000fc60003f25070 */
[----:B------:R-:W-:Y:S01]  /*27960*/  STL [R1+0x778], R12 ;  /* 0x0007780c01007387 */ /* 0x000fe20000100800 */
[----:B------:R-:W-:-:S03]  /*27970*/  MOV R4, R10 ;  /* 0x0000000a00047202 */ /* 0x000fc60000000f00 */
[----:B-1----:R-:W3:Y:S04]  /*27980*/  LDL.LU R16, [R1+0x7f4] ;  /* 0x0007f40001107983 */ /* 0x002ee80000300800 */
        /* <DEDUP_REMOVED lines=13> */
[----:B-----5:R-:W-:-:S05]  /*27a60*/  IMAD.X R11, R11, 0x1, R2, P5 ;  /* 0x000000010b0b7824 */ /* 0x020fca00028e0602 */
[----:B------:R5:W-:Y:S01]  /*27a70*/  STL [R1+0x7dc], R11 ;  /* 0x0007dc0b01007387 */ /* 0x000be20000100800 */
[----:B--2---:R-:W-:-:S03]  /*27a80*/  MOV R4, R6 ;  /* 0x0000000600047202 */ /* 0x004fc60000000f00 */
[----:B------:R-:W2:Y:S01]  /*27a90*/  LDL.LU R22, [R1+0x864] ;  /* 0x0008640001167983 */ /* 0x000ea20000300800 */
[----:B------:R-:W-:-:S03]  /*27aa0*/  IMAD.MOV.U32 R5, RZ, RZ, R11 ;  /* 0x000000ffff057224 */ /* 0x000fc600078e000b */
[----:B----4-:R-:W4:Y:S04]  /*27ab0*/  LDL.LU R20, [R1+0x868] ;  /* 0x0008680001147983 */ /* 0x010f280000300800 */
[----:B-1----:R-:W2:Y:S04]  /*27ac0*/  LDL.LU R17, [R1+0x86c] ;  /* 0x00086c0001117983 */ /* 0x002ea80000300800 */
[----:B-----5:R-:W5:Y:S04]  /*27ad0*/  LDL.LU R11, [R1+0x870] ;  /* 0x00087000010b7983 */ /* 0x020f680000300800 */
[----:B------:R1:W-:Y:S04]  /*27ae0*/  LDGSTS.E [R3+0x1b000], [R4.64], P1 ;  /* 0x1b00000004037fae */ /* 0x0003e80008921844 */
[----:B------:R-:W5:Y:S04]  /*27af0*/  LDL.LU R12, [R1+0x878] ;  /* 0x00087800010c7983 */ /* 0x000f680000300800 */
[----:B------:R-:W5:Y:S01]  /*27b00*/  LDL.LU R6, [R1+0x8e0] ;  /* 0x0008e00001067983 */ /* 0x000f620000300800 */
[----:B---3--:R-:W-:-:S02]  /*27b10*/  IADD3 R9, P0, R9, R24, RZ ;  /* 0x0000001809097210 */ /* 0x008fc40007f1e0ff */
[----:B-1----:R-:W-:Y:S02]  /*27b20*/  SEL R4, RZ, 0x4, !P2 ;  /* 0x00000004ff047807 */ /* 0x002fe40005000000 */
[----:B------:R-:W-:Y:S01]  /*27b30*/  IADD3.X R15, R15, R2, RZ, P0, !PT ;  /* 0x000000020f0f7210 */ /* 0x000fe200007fe4ff */
[----:B------:R-:W-:Y:S01]  /*27b40*/  STL [R1+0x7e8], R9 ;  /* 0x0007e80901007387 */ /* 0x000fe20000100800 */
[----:B------:R-:W-:-:S03]  /*27b50*/  IADD3 R18, P2, R18, R24, RZ ;  /* 0x0000001812127210 */ /* 0x000fc60007f5e0ff */
[----:B------:R1:W-:Y:S01]  /*27b60*/  STL [R1+0x7e4], R15 ;  /* 0x0007e40f01007387 */ /* 0x0003e20000100800 */
[----:B------:R-:W-:-:S03]  /*27b70*/  IADD3 R14, P4, R14, R24, RZ ;  /* 0x000000180e0e7210 */ /* 0x000fc60007f9e0ff */
[----:B------:R-:W-:Y:S01]  /*27b80*/  STL [R1+0x7f0], R18 ;  /* 0x0007f01201007387 */ /* 0x000fe20000100800 */
[----:B------:R-:W-:Y:S01]  /*27b90*/  IMAD.X R19, R19, 0x1, R2, P2 ;  /* 0x0000000113137824 */ /* 0x000fe200010e0602 */
[----:B------:R-:W-:Y:S01]  /*27ba0*/  SEL R4, R4, RZ, !P3 ;  /* 0x000000ff04047207 */ /* 0x000fe20005800000 */
[----:B------:R-:W-:Y:S01]  /*27bb0*/  IMAD.MOV.U32 R5, RZ, RZ, R15 ;  /* 0x000000ffff057224 */ /* 0x000fe200078e000f */
[----:B------:R-:W-:Y:S01]  /*27bc0*/  IADD3 R7, P5, R7, R24, RZ ;  /* 0x0000001807077210 */ /* 0x000fe20007fbe0ff */
[----:B------:R-:W-:Y:S01]  /*27bd0*/  STL [R1+0x7f8], R14 ;  /* 0x0007f80e01007387 */ /* 0x000fe20000100800 */
[----:B------:R-:W-:-:S03]  /*27be0*/  ISETP.NE.U32.AND P0, PT, R4, RZ, PT ;  /* 0x000000ff0400720c */ /* 0x000fc60003f05070 */
[----:B-1----:R-:W3:Y:S01]  /*27bf0*/  LDL.LU R15, [R1+0x874] ;  /* 0x00087400010f7983 */ /* 0x002ee20000300800 */
[----:B------:R-:W-:-:S03]  /*27c00*/  MOV R4, R9 ;  /* 0x0000000900047202 */ /* 0x000fc60000000f00 */
[----:B------:R1:W-:Y:S04]  /*27c10*/  STL [R1+0x7ec], R19 ;  /* 0x0007ec1301007387 */ /* 0x0003e80000100800 */
        /* <DEDUP_REMOVED lines=8> */
[----:B------:R-:W-:-:S05]  /*27ca0*/  IADD3.X R16, R16, R2, RZ, P4, !PT ;  /* 0x0000000210107210 */ /* 0x000fca00027fe4ff */
[----:B------:R-:W-:Y:S01]  /*27cb0*/  IMAD.MOV.U32 R5, RZ, RZ, R16 ;  /* 0x000000ffff057224 */ /* 0x000fe200078e0010 */
[----:B------:R-:W-:Y:S04]  /*27cc0*/  STL [R1+0x7f4], R16 ;  /* 0x0007f41001007387 */ /* 0x000fe80000100800 */
[----:B------:R1:W-:Y:S01]  /*27cd0*/  LDGSTS.E [R3+0x1b600], [R4.64], P1 ;  /* 0x1b60000004037fae */ /* 0x0003e20008921844 */
[----:B------:R-:W-:-:S05]  /*27ce0*/  IMAD.X R10, R10, 0x1, R2, P5 ;  /* 0x000000010a0a7824 */ /* 0x000fca00028e0602 */
[----:B------:R1:W-:Y:S04]  /*27cf0*/  STL [R1+0x85c], R10 ;  /* 0x00085c0a01007387 */ /* 0x0003e80000100800 */
[----:B------:R-:W3:Y:S01]  /*27d00*/  LDL.LU R21, [R1+0x8e4] ;  /* 0x0008e40001157983 */ /* 0x000ee20000300800 */
[----:B-1----:R-:W-:Y:S01]  /*27d10*/  MOV R4, R7 ;  /* 0x0000000700047202 */ /* 0x002fe20000000f00 */
[----:B------:R-:W-:Y:S02]  /*27d20*/  IMAD.MOV.U32 R5, RZ, RZ, R10 ;  /* 0x000000ffff057224 */ /* 0x000fe400078e000a */
[----:B------:R-:W3:Y:S04]  /*27d30*/  LDL.LU R19, [R1+0x8e8] ;  /* 0x0008e80001137983 */ /* 0x000ee80000300800 */
[----:B------:R-:W3:Y:S04]  /*27d40*/  LDL.LU R14, [R1+0x8ec] ;  /* 0x0008ec00010e7983 */ /* 0x000ee80000300800 */
[----:B------:R-:W3:Y:S04]  /*27d50*/  LDL.LU R10, [R1+0x8f0] ;  /* 0x0008f000010a7983 */ /* 0x000ee80000300800 */
[----:B------:R-:W3:Y:S04]  /*27d60*/  LDL.LU R18, [R1+0x8f4] ;  /* 0x0008f40001127983 */ /* 0x000ee80000300800 */
[----:B------:R-:W3:Y:S04]  /*27d70*/  LDL.LU R16, [R1+0x8f8] ;  /* 0x0008f80001107983 */ /* 0x000ee80000300800 */
[----:B------:R1:W-:Y:S04]  /*27d80*/  LDGSTS.E [R3+0x1d000], [R4.64], P0 ;  /* 0x1d00000004037fae */ /* 0x0003e80008121844 */
[----:B------:R-:W3:Y:S01]  /*27d90*/  LDL.LU R7, [R1+0xba0] ;  /* 0x000ba00001077983 */ /* 0x000ee20000300800 */
[----:B-1----:R-:W-:-:S04]  /*27da0*/  SEL R4, RZ, 0x4, !P2 ;  /* 0x00000004ff047807 */ /* 0x002fc80005000000 */
[----:B------:R-:W-:Y:S02]  /*27db0*/  SEL R4, R4, RZ, !P3 ;  /* 0x000000ff04047207 */ /* 0x000fe40005800000 */
[----:B----4-:R-:W-:-:S04]  /*27dc0*/  IADD3 R20, P1, R20, R24, RZ ;  /* 0x0000001814147210 */ /* 0x010fc80007f3e0ff */
[----:B--2---:R-:W-:Y:S02]  /*27dd0*/  IADD3.X R22, R22, R2, RZ, P1, !PT ;  /* 0x0000000216167210 */ /* 0x004fe40000ffe4ff */
[----:B-----5:R-:W-:-:S03]  /*27de0*/  IADD3 R11, P2, R11, R24, RZ ;  /* 0x000000180b0b7210 */ /* 0x020fc60007f5e0ff */
[----:B------:R-:W-:Y:S01]  /*27df0*/  IMAD.MOV.U32 R5, RZ, RZ, R22 ;  /* 0x000000ffff057224 */ /* 0x000fe200078e0016 */
[----:B------:R-:W-:Y:S01]  /*27e00*/  ISETP.NE.U32.AND P1, PT, R4, RZ, PT ;  /* 0x000000ff0400720c */ /* 0x000fe20003f25070 */
[----:B------:R-:W-:Y:S01]  /*27e10*/  STL [R1+0x868], R20 ;  /* 0x0008681401007387 */ /* 0x000fe20000100800 */
[----:B------:R-:W-:Y:S01]  /*27e20*/  MOV R4, R20 ;  /* 0x0000001400047202 */ /* 0x000fe20000000f00 */
[----:B------:R-:W-:Y:S01]  /*27e30*/  IMAD.X R17, R17, 0x1, R2, P2 ;  /* 0x0000000111117824 */ /* 0x000fe200010e0602 */
[-C--:B------:R-:W-:Y:S01]  /*27e40*/  IADD3 R12, P4, R12, R24.reuse, RZ ;  /* 0x000000180c0c7210 */ /* 0x080fe20007f9e0ff */
[----:B------:R-:W-:Y:S01]  /*27e50*/  STL [R1+0x864], R22 ;  /* 0x0008641601007387 */ /* 0x000fe20000100800 */
[----:B------:R-:W-:-:S03]  /*27e60*/  IADD3 R6, P5, R6, R24, RZ ;  /* 0x0000001806067210 */ /* 0x000fc60007fbe0ff */
[----:B------:R1:W-:Y:S04]  /*27e70*/  STL [R1+0x870], R11 ;  /* 0x0008700b01007387 */ /* 0x0003e80000100800 */
[----:B------:R-:W-:Y:S04]  /*27e80*/  STL [R1+0x878], R12 ;  /* 0x0008780c01007387 */ /* 0x000fe80000100800 */
[----:B------:R2:W-:Y:S04]  /*27e90*/  LDGSTS.E [R3+0x1d200], [R4.64], P0 ;  /* 0x1d20000004037fae */ /* 0x0005e80008121844 */
[----:B------:R-:W-:Y:S04]  /*27ea0*/  STL [R1+0x86c], R17 ;  /* 0x00086c1101007387 */ /* 0x000fe80000100800 */
[----:B------:R-:W-:Y:S01]  /*27eb0*/  STL [R1+0x8e0], R6 ;  /* 0x0008e00601007387 */ /* 0x000fe20000100800 */
[----:B--2---:R-:W-:Y:S01]  /*27ec0*/  MOV R4, R11 ;  /* 0x0000000b00047202 */ /* 0x004fe20000000f00 */
[----:B------:R-:W-:-:S02]  /*27ed0*/  IMAD.MOV.U32 R5, RZ, RZ, R17 ;  /* 0x000000ffff057224 */ /* 0x000fc400078e0011 */
[----:B-1----:R-:W2:Y:S01]  /*27ee0*/  LDL.LU R11, [R1+0xb94] ;  /* 0x000b9400010b7983 */ /* 0x002ea20000300800 */
[----:B---3--:R-:W-:-:S03]  /*27ef0*/  IADD3.X R15, R15, R2, RZ, P4, !PT ;  /* 0x000000020f0f7210 */ /* 0x008fc600027fe4ff */
[----:B------:R1:W-:Y:S04]  /*27f00*/  LDGSTS.E [R3+0x1d400], [R4.64], P0 ;  /* 0x1d40000004037fae */ /* 0x0003e80008121844 */
[----:B------:R3:W-:Y:S01]  /*27f10*/  STL [R1+0x874], R15 ;  /* 0x0008740f01007387 */ /* 0x0007e20000100800 */
[----:B------:R-:W-:Y:S01]  /*27f20*/  IMAD.X R9, R9, 0x1, R2, P5 ;  /* 0x0000000109097824 */ /* 0x000fe200028e0602 */
[----:B-1----:R-:W-:Y:S01]  /*27f30*/  MOV R4, R12 ;  /* 0x0000000c00047202 */ /* 0x002fe20000000f00 */
[----:B------:R-:W-:-:S03]  /*27f40*/  IMAD.MOV.U32 R5, RZ, RZ, R15 ;  /* 0x000000ffff057224 */ /* 0x000fc600078e000f */
[----:B------:R1:W-:Y:S04]  /*27f50*/  STL [R1+0x8dc], R9 ;  /* 0x0008dc0901007387 */ /* 0x0003e80000100800 */
[----:B------:R4:W-:Y:S04]  /*27f60*/  LDGSTS.E [R3+0x1d600], [R4.64], P0 ;  /* 0x1d60000004037fae */ /* 0x0009e80008121844 */
[----:B---3--:R-:W3:Y:S01]  /*27f70*/  LDL.LU R15, [R1+0xb8c] ;  /* 0x000b8c00010f7983 */ /* 0x008ee20000300800 */
[----:B----4-:R-:W-:-:S03]  /*27f80*/  IMAD.MOV.U32 R5, RZ, RZ, R9 ;  /* 0x000000ffff057224 */ /* 0x010fc600078e0009 */
[----:B-1----:R-:W4:Y:S04]  /*27f90*/  LDL.LU R9, [R1+0xb98] ;  /* 0x000b980001097983 */ /* 0x002f280000300800 */
        /* <DEDUP_REMOVED lines=9> */
[----:B------:R-:W-:Y:S02]  /*28030*/  LOP3.LUT R13, R13, 0x60, RZ, 0x3c, !PT ;  /* 0x000000600d0d7812 */ /* 0x000fe400078e3cff */
[----:B------:R-:W-:-:S04]  /*28040*/  IADD3 R19, P0, R19, R24, RZ ;  /* 0x0000001813137210 */ /* 0x000fc80007f1e0ff */
[----:B------:R-:W-:Y:S02]  /*28050*/  IADD3.X R21, R21, R2, RZ, P0, !PT ;  /* 0x0000000215157210 */ /* 0x000fe400007fe4ff */
[-C--:B------:R-:W-:Y:S02]  /*28060*/  IADD3 R10, P2, R10, R24.reuse, RZ ;  /* 0x000000180a0a7210 */ /* 0x080fe40007f5e0ff */
[----:B------:R-:W-:Y:S01]  /*28070*/  ISETP.NE.U32.AND P0, PT, R4, RZ, PT ;  /* 0x000000ff0400720c */ /* 0x000fe20003f05070 */
[----:B------:R-:W-:Y:S01]  /*28080*/  IMAD.MOV.U32 R4, RZ, RZ, R19 ;  /* 0x000000ffff047224 */ /* 0x000fe200078e0013 */
[----:B------:R-:W-:Y:S01]  /*28090*/  MOV R5, R21 ;  /* 0x0000001500057202 */ /* 0x000fe20000000f00 */
[----:B------:R-:W-:Y:S01]  /*280a0*/  IMAD.X R14, R14, 0x1, R2, P2 ;  /* 0x000000010e0e7824 */ /* 0x000fe200010e0602 */
[----:B------:R-:W-:Y:S01]  /*280b0*/  IADD3 R16, P4, R16, R24, RZ ;  /* 0x0000001810107210 */ /* 0x000fe20007f9e0ff */
[----:B------:R-:W-:Y:S03]  /*280c0*/  STL [R1+0x8e8], R19 ;  /* 0x0008e81301007387 */ /* 0x000fe60000100800 */
[----:B------:R-:W-:Y:S01]  /*280d0*/  IADD3.X R18, R18, R2, RZ, P4, !PT ;  /* 0x0000000212127210 */ /* 0x000fe200027fe4ff */
[----:B------:R-:W-:Y:S04]  /*280e0*/  STL [R1+0x8f0], R10 ;  /* 0x0008f00a01007387 */ /* 0x000fe80000100800 */
[----:B------:R-:W-:Y:S04]  /*280f0*/  STL [R1+0x8e4], R21 ;  /* 0x0008e41501007387 */ /* 0x000fe80000100800 */
[----:B------:R-:W-:Y:S04]  /*28100*/  STL [R1+0x8f8], R16 ;  /* 0x0008f81001007387 */ /* 0x000fe80000100800 */
[----:B------:R1:W-:Y:S04]  /*28110*/  STL [R1+0x8ec], R14 ;  /* 0x0008ec0e01007387 */ /* 0x0003e80000100800 */
[----:B------:R1:W-:Y:S04]  /*28120*/  LDGSTS.E [R3+0x1f200], [R4.64], P1 ;  /* 0x1f20000004037fae */ /* 0x0003e80008921844 */
[----:B------:R-:W-:Y:S01]  /*28130*/  STL [R1+0x8f4], R18 ;  /* 0x0008f41201007387 */ /* 0x000fe20000100800 */
[----:B------:R-:W-:-:S02]  /*28140*/  IADD3 R7, P2, R7, R24, RZ ;  /* 0x0000001807077210 */ /* 0x000fc40007f5e0ff */
[----:B-1----:R-:W-:Y:S01]  /*28150*/  MOV R5, R14 ;  /* 0x0000000e00057202 */ /* 0x002fe20000000f00 */
[----:B------:R-:W-:Y:S01]  /*28160*/  IMAD.MOV.U32 R4, RZ, RZ, R10 ;  /* 0x000000ffff047224 */ /* 0x000fe200078e000a */
[----:B------:R-:W5:Y:S04]  /*28170*/  LDL.LU R14, [R1+0xb1c] ;  /* 0x000b1c00010e7983 */ /* 0x000f680000300800 */
[----:B------:R-:W5:Y:S04]  /*28180*/  LDL.LU R10, [R1+0xb14] ;  /* 0x000b1400010a7983 */ /* 0x000f680000300800 */
[----:B------:R1:W-:Y:S04]  /*28190*/  LDGSTS.E [R3+0x1f400], [R4.64], P1 ;  /* 0x1f40000004037fae */ /* 0x0003e80008921844 */
[----:B------:R-:W-:Y:S01]  /*281a0*/  STL [R1+0xba0], R7 ;  /* 0x000ba00701007387 */ /* 0x000fe20000100800 */
[----:B-1----:R-:W-:Y:S01]  /*281b0*/  IMAD.MOV.U32 R4, RZ, RZ, R16 ;  /* 0x000000ffff047224 */ /* 0x002fe200078e0010 */
[----:B------:R-:W-:-:S05]  /*281c0*/  MOV R5, R18 ;  /* 0x0000001200057202 */ /* 0x000fca0000000f00 */
[----:B------:R1:W-:Y:S01]  /*281d0*/  LDGSTS.E [R3+0x1f600], [R4.64], P1 ;  /* 0x1f60000004037fae */ /* 0x0003e20008921844 */
[----:B------:R-:W-:Y:S02]  /*281e0*/  ISETP.GT.AND P1, PT, R0, 0x7, PT ;  /* 0x000000070000780c */ /* 0x000fe40003f24270 */
[----:B-1----:R-:W-:Y:S01]  /*281f0*/  LEA R3, R23, R13, 0x11 ;  /* 0x0000000d17037211 */ /* 0x002fe200078e88ff */
[----:B------:R-:W-:Y:S02]  /*28200*/  IMAD.MOV.U32 R4, RZ, RZ, R7 ;  /* 0x000000ffff047224 */ /* 0x000fe400078e0007 */
[----:B--2---:R-:W-:-:S05]  /*28210*/  IMAD.X R11, R11, 0x1, R2, P2 ;  /* 0x000000010b0b7824 */ /* 0x004fca00010e0602 */
[----:B------:R-:W-:Y:S01]  /*28220*/  MOV R5, R11 ;  /* 0x0000000b00057202 */ /* 0x000fe20000000f00 */
[----:B------:R1:W-:Y:S04]  /*28230*/  STL [R1+0xb94], R11 ;  /* 0x000b940b01007387 */ /* 0x0003e80000100800 */
[----:B------:R-:W2:Y:S04]  /*28240*/  LDL.LU R16, [R1+0xb0c] ;  /* 0x000b0c0001107983 */ /* 0x000ea80000300800 */
[----:B------:R1:W-:Y:S04]  /*28250*/  LDGSTS.E [R3+0x1800], [R4.64], P0 ;  /* 0x0180000004037fae */ /* 0x0003e80008121844 */
[----:B-1----:R-:W2:Y:S04]  /*28260*/  LDL.LU R11, [R1+0xb18] ;  /* 0x000b1800010b7983 */ /* 0x002ea80000300800 */
[----:B------:R-:W2:Y:S01]  /*28270*/  LDL.LU R19, [R1+0xb04] ;  /* 0x000b040001137983 */ /* 0x000ea20000300800 */
[----:B------:R-:W-:-:S03]  /*28280*/  SEL R4, RZ, 0x4, !P1 ;  /* 0x00000004ff047807 */ /* 0x000fc60004800000 */
[----:B------:R-:W2:Y:S04]  /*28290*/  LDL.LU R18, [R1+0xb10] ;  /* 0x000b100001127983 */ /* 0x000ea80000300800 */
[----:B------:R-:W2:Y:S04]  /*282a0*/  LDL.LU R13, [R1+0xb08] ;  /* 0x000b0800010d7983 */ /* 0x000ea80000300800 */
[----:B------:R-:W2:Y:S01]  /*282b0*/  LDL.LU R7, [R1+0xb00] ;  /* 0x000b000001077983 */ /* 0x000ea20000300800 */
[----:B----4-:R-:W-:-:S05]  /*282c0*/  IADD3 R9, P1, R9, R24, RZ ;  /* 0x0000001809097210 */ /* 0x010fca0007f3e0ff */
[----:B---3--:R-:W-:Y:S01]  /*282d0*/  IMAD.X R15, R15, 0x1, R2, P1 ;  /* 0x000000010f0f7824 */ /* 0x008fe200008e0602 */
[-C--:B------:R-:W-:Y:S01]  /*282e0*/  IADD3 R17, P2, R17, R24.reuse, RZ ;  /* 0x0000001811117210 */ /* 0x080fe20007f5e0ff */
[----:B------:R-:W-:Y:S01]  /*282f0*/  STL [R1+0xb98], R9 ;  /* 0x000b980901007387 */ /* 0x000fe20000100800 */
[----:B------:R-:W-:-:S03]  /*28300*/  IADD3 R12, P4, R12, R24, RZ ;  /* 0x000000180c0c7210 */ /* 0x000fc60007f9e0ff */
[----:B------:R1:W-:Y:S01]  /*28310*/  STL [R1+0xb8c], R15 ;  /* 0x000b8c0f01007387 */ /* 0x0003e20000100800 */
[----:B------:R-:W-:Y:S02]  /*28320*/  IADD3.X R20, R20, R2, RZ, P2, !PT ;  /* 0x0000000214147210 */ /* 0x000fe400017fe4ff */
[----:B------:R-:W-:Y:S01]  /*28330*/  SEL R4, R4, RZ, !P3 ;  /* 0x000000ff04047207 */ /* 0x000fe20005800000 */
[----:B------:R-:W-:Y:S01]  /*28340*/  STL [R1+0xb90], R17 ;  /* 0x000b901101007387 */ /* 0x000fe20000100800 */
[----:B------:R-:W-:Y:S02]  /*28350*/  IADD3 R6, P5, R6, R24, RZ ;  /* 0x0000001806067210 */ /* 0x000fe40007fbe0ff */
[----:B------:R-:W-:Y:S01]  /*28360*/  MOV R5, R15 ;  /* 0x0000000f00057202 */ /* 0x000fe20000000f00 */
        /* <DEDUP_REMOVED lines=11> */
[----:B------:R-:W-:Y:S01]  /*28420*/  ISETP.GT.AND P2, PT, R0, 0xb, PT ;  /* 0x0000000b0000780c */ /* 0x000fe20003f44270 */
[----:B-1----:R-:W-:Y:S02]  /*28430*/  IMAD.MOV.U32 R4, RZ, RZ, R12 ;  /* 0x000000ffff047224 */ /* 0x002fe400078e000c */
[----:B-----5:R-:W-:Y:S01]  /*28440*/  IMAD.X R14, R14, 0x1, R2, P4 ;  /* 0x000000010e0e7824 */ /* 0x020fe200020e0602 */
[----:B------:R-:W-:-:S04]  /*28450*/  IADD3.X R10, R10, R2, RZ, P5, !PT ;  /* 0x000000020a0a7210 */ /* 0x000fc80002ffe4ff */
[----:B------:R-:W-:Y:S01]  /*28460*/  MOV R5, R14 ;  /* 0x0000000e00057202 */ /* 0x000fe20000000f00 */
[----:B------:R1:W-:Y:S04]  /*28470*/  STL [R1+0xb1c], R14 ;  /* 0x000b1c0e01007387 */ /* 0x0003e80000100800 */
[----:B------:R5:W-:Y:S04]  /*28480*/  LDGSTS.E [R3+0x1e00], [R4.64], P0 ;  /* 0x01e0000004037fae */ /* 0x000be80008121844 */
[----:B------:R5:W-:Y:S04]  /*28490*/  STL [R1+0xb14], R10 ;  /* 0x000b140a01007387 */ /* 0x000be80000100800 */
[----:B-1----:R-:W4:Y:S01]  /*284a0*/  LDL.LU R14, [R1+0xa8c] ;  /* 0x000a8c00010e7983 */ /* 0x002f220000300800 */
[----:B-----5:R-:W-:Y:S01]  /*284b0*/  IMAD.MOV.U32 R4, RZ, RZ, R6 ;  /* 0x000000ffff047224 */ /* 0x020fe200078e0006 */
[----:B------:R-:W-:-:S02]  /*284c0*/  MOV R5, R10 ;  /* 0x0000000a00057202 */ /* 0x000fc40000000f00 */
[----:B------:R-:W5:Y:S04]  /*284d0*/  LDL.LU R10, [R1+0xa98] ;  /* 0x000a9800010a7983 */ /* 0x000f680000300800 */
[----:B------:R1:W-:Y:S04]  /*284e0*/  LDGSTS.E [R3+0x3800], [R4.64], P1 ;  /* 0x0380000004037fae */ /* 0x0003e80008921844 */
[----:B------:R-:W4:Y:S04]  /*284f0*/  LDL.LU R20, [R1+0xa84] ;  /* 0x000a840001147983 */ /* 0x000f280000300800 */
[----:B------:R-:W4:Y:S01]  /*28500*/  LDL.LU R17, [R1+0xa90] ;  /* 0x000a900001117983 */ /* 0x000f220000300800 */
[----:B-1----:R-:W-:-:S03]  /*28510*/  SEL R4, RZ, 0x4, !P2 ;  /* 0x00000004ff047807 */ /* 0x002fc60005000000 */
[----:B------:R-:W4:Y:S01]  /*28520*/  LDL.LU R12, [R1+0xa88] ;  /* 0x000a8800010c7983 */ /* 0x000f220000300800 */
[----:B------:R-:W-:-:S03]  /*28530*/  SEL R4, R4, RZ, !P3 ;  /* 0x000000ff04047207 */ /* 0x000fc60005800000 */
[----:B------:R-:W4:Y:S01]  /*28540*/  LDL.LU R6, [R1+0xa80] ;  /* 0x000a800001067983 */ /* 0x000f220000300800 */
[----:B--2---:R-:W-:-:S05]  /*28550*/  IADD3 R11, P0, R11, R24, RZ ;  /* 0x000000180b0b7210 */ /* 0x004fca0007f1e0ff */
[----:B------:R-:W-:Y:S01]  /*28560*/  IMAD.X R16, R16, 0x1, R2, P0 ;  /* 0x0000000110107824 */ /* 0x000fe200000e0602 */
[----:B------:R-:W-:Y:S02]  /*28570*/  ISETP.NE.U32.AND P0, PT, R4, RZ, PT ;  /* 0x000000ff0400720c */ /* 0x000fe40003f05070 */
[-C--:B------:R-:W-:Y:S01]  /*28580*/  IADD3 R18, P2, R18, R24.reuse, RZ ;  /* 0x0000001812127210 */ /* 0x080fe20007f5e0ff */
[----:B------:R-:W-:Y:S01]  /*28590*/  STL [R1+0xb18], R11 ;  /* 0x000b180b01007387 */ /* 0x000fe20000100800 */
[----:B------:R-:W-:Y:S01]  /*285a0*/  IMAD.MOV.U32 R4, RZ, RZ, R11 ;  /* 0x000000ffff047224 */ /* 0x000fe200078e000b */
[----:B------:R-:W-:Y:S02]  /*285b0*/  IADD3 R13, P4, R13, R24, RZ ;  /* 0x000000180d0d7210 */ /* 0x000fe40007f9e0ff */
[----:B------:R1:W-:Y:S01]  /*285c0*/  STL [R1+0xb0c], R16 ;  /* 0x000b0c1001007387 */ /* 0x0003e20000100800 */
[----:B------:R-:W-:Y:S02]  /*285d0*/  MOV R5, R16 ;  /* 0x0000001000057202 */ /* 0x000fe40000000f00 */
[----:B------:R-:W-:Y:S01]  /*285e0*/  IADD3.X R19, R19, R2, RZ, P2, !PT ;  /* 0x0000000213137210 */ /* 0x000fe200017fe4ff */
[----:B------:R-:W-:Y:S01]  /*285f0*/  STL [R1+0xb10], R18 ;  /* 0x000b101201007387 */ /* 0x000fe20000100800 */
[----:B------:R-:W-:-:S03]  /*28600*/  IADD3 R7, P5, R7, R24, RZ ;  /* 0x0000001807077210 */ /* 0x000fc60007fbe0ff */
[----:B------:R-:W-:Y:S04]  /*28610*/  STL [R1+0xb08], R13 ;  /* 0x000b080d01007387 */ /* 0x000fe80000100800 */
[----:B-1----:R-:W2:Y:S04]  /*28620*/  LDL.LU R16, [R1+0xa1c] ;  /* 0x000a1c0001107983 */ /* 0x002ea80000300800 */
[----:B------:R1:W-:Y:S04]  /*28630*/  LDGSTS.E [R3+0x3a00], [R4.64], P1 ;  /* 0x03a0000004037fae */ /* 0x0003e80008921844 */
[----:B------:R-:W-:Y:S04]  /*28640*/  STL [R1+0xb04], R19 ;  /* 0x000b041301007387 */ /* 0x000fe80000100800 */
[----:B------:R-:W-:Y:S01]  /*28650*/  STL [R1+0xb00], R7 ;  /* 0x000b000701007387 */ /* 0x000fe20000100800 */
[----:B-1----:R-:W-:Y:S01]  /*28660*/  IMAD.MOV.U32 R4, RZ, RZ, R18 ;  /* 0x000000ffff047224 */ /* 0x002fe200078e0012 */
[----:B------:R-:W-:Y:S01]  /*28670*/  MOV R5, R19 ;  /* 0x0000001300057202 */ /* 0x000fe20000000f00 */
[----:B---3--:R-:W-:Y:S01]  /*28680*/  IMAD.X R15, R15, 0x1, R2, P4 ;  /* 0x000000010f0f7824 */ /* 0x008fe200020e0602 */
[----:B------:R-:W3:Y:S04]  /*28690*/  LDL.LU R11, [R1+0x2f0] ;  /* 0x0002f000010b7983 */ /* 0x000ee80000300800 */
[----:B------:R1:W-:Y:S01]  /*286a0*/  LDGSTS.E [R3+0x3c00], [R4.64], P1 ;  /* 0x03c0000004037fae */ /* 0x0003e20008921844 */
[----:B------:R-:W-:-:S03]  /*286b0*/  IADD3.X R9, R9, R2, RZ, P5, !PT ;  /* 0x0000000209097210 */ /* 0x000fc60002ffe4ff */
[----:B------:R1:W-:Y:S02]  /*286c0*/  STL [R1+0xa9c], R15 ;  /* 0x000a9c0f01007387 */ /* 0x0003e40000100800 */
[----:B-1----:R-:W-:Y:S01]  /*286d0*/  IMAD.MOV.U32 R4, RZ, RZ, R13 ;  /* 0x000000ffff047224 */ /* 0x002fe200078e000d */
[----:B------:R-:W-:Y:S01]  /*286e0*/  MOV R5, R15 ;  /* 0x0000000f00057202 */ /* 0x000fe20000000f00 */
[----:B------:R1:W-:Y:S04]  /*286f0*/  STL [R1+0xa94], R9 ;  /* 0x000a940901007387 */ /* 0x0003e80000100800 */
[----:B------:R1:W-:Y:S04]  /*28700*/  LDGSTS.E [R3+0x3e00], [R4.64], P1 ;  /* 0x03e0000004037fae */ /* 0x0003e80008921844 */
[----:B------:R-:W3:Y:S01]  /*28710*/  LDL.LU R15, [R1+0x2f4] ;  /* 0x0002f400010f7983 */ /* 0x000ee20000300800 */
[----:B-1----:R-:W-:-:S03]  /*28720*/  MOV R5, R9 ;  /* 0x0000000900057202 */ /* 0x002fc60000000f00 */
[----:B------:R-:W3:Y:S04]  /*28730*/  LDL.LU R9, [R1+0x2f8] ;  /* 0x0002f80001097983 */ /* 0x000ee80000300800 */
[----:B------:R-:W3:Y:S04]  /*28740*/  LDL.LU R19, [R1+0x2fc] ;  /* 0x0002fc0001137983 */ /* 0x000ee80000300800 */
[----:B------:R-:W3:Y:S01]  /*28750*/  LDL.LU R18, [R1+0x300] ;  /* 0x0003000001127983 */ /* 0x000ee20000300800 */
[----:B------:R-:W-:-:S03]  /*28760*/  IMAD.MOV.U32 R4, RZ, RZ, R7 ;  /* 0x000000ffff047224 */ /* 0x000fc600078e0007 */
[----:B------:R-:W3:Y:S04]  /*28770*/  LDL.LU R13, [R1+0x308] ;  /* 0x00030800010d7983 */ /* 0x000ee80000300800 */
[----:B------:R-:W3:Y:S01]  /*28780*/  LDL.LU R7, [R1+0x370] ;  /* 0x0003700001077983 */ /* 0x000ee20000300800 */
[----:B------:R-:W-:-:S03]  /*28790*/  ISETP.GT.AND P2, PT, R0, 0xf, PT ;  /* 0x0000000f0000780c */ /* 0x000fc60003f44270 */
[----:B------:R1:W-:Y:S02]  /*287a0*/  LDGSTS.E [R3+0x5800], [R4.64], P0 ;  /* 0x0580000004037fae */ /* 0x0003e40008121844 */
[----:B-1----:R-:W-:-:S04]  /*287b0*/  SEL R4, RZ, 0x4, !P2 ;  /* 0x00000004ff047807 */ /* 0x002fc80005000000 */
[----:B------:R-:W-:Y:S02]  /*287c0*/  SEL R4, R4, RZ, !P3 ;  /* 0x000000ff04047207 */ /* 0x000fe40005800000 */
[----:B-----5:R-:W-:-:S05]  /*287d0*/  IADD3 R10, P1, R10, R24, RZ ;  /* 0x000000180a0a7210 */ /* 0x020fca0007f3e0ff */
[----:B----4-:R-:W-:Y:S01]  /*287e0*/  IMAD.X R14, R14, 0x1, R2, P1 ;  /* 0x000000010e0e7824 */ /* 0x010fe200008e0602 */
[----:B------:R-:W-:Y:S01]  /*287f0*/  STL [R1+0xa98], R10 ;  /* 0x000a980a01007387 */ /* 0x000fe20000100800 */
[----:B------:R-:W-:Y:S01]  /*28800*/  ISETP.NE.U32.AND P1, PT, R4, RZ, PT ;  /* 0x000000ff0400720c */ /* 0x000fe20003f25070 */
[----:B------:R-:W-:Y:S01]  /*28810*/  IMAD.MOV.U32 R4, RZ, RZ, R10 ;  /* 0x000000ffff047224 */ /* 0x000fe200078e000a */
[----:B------:R-:W-:Y:S01]  /*28820*/  IADD3 R17, P2, R17, R24, RZ ;  /* 0x0000001811117210 */ /* 0x000fe20007f5e0ff */
[----:B------:R1:W-:Y:S01]  /*28830*/  STL [R1+0xa8c], R14 ;  /* 0x000a8c0e01007387 */ /* 0x0003e20000100800 */
[----:B------:R-:W-:Y:S02]  /*28840*/  MOV R5, R14 ;  /* 0x0000000e00057202 */ /* 0x000fe40000000f00 */
[----:B------:R-:W-:Y:S01]  /*28850*/  IADD3 R12, P4, R12, R24, RZ ;  /* 0x000000180c0c7210 */ /* 0x000fe20007f9e0ff */
[----:B------:R4:W-:Y:S01]  /*28860*/  STL [R1+0xa90], R17 ;  /* 0x000a901101007387 */ /* 0x0009e20000100800 */
[----:B------:R-:W-:-:S02]  /*28870*/  IADD3.X R20, R20, R2, RZ, P2, !PT ;  /* 0x0000000214147210 */ /* 0x000fc400017fe4ff */
[----:B------:R-:W-:Y:S01]  /*28880*/  IADD3 R6, P5, R6, R24, RZ ;  /* 0x0000001806067210 */ /* 0x000fe20007fbe0ff */
        /* <DEDUP_REMOVED lines=8> */
[----:B------:R1:W-:Y:S01]  /*28910*/  LDGSTS.E [R3+0x5c00], [R4.64], P0 ;  /* 0x05c0000004037fae */ /* 0x0003e20008121844 */
[----:B------:R-:W-:Y:S01]  /*28920*/  ISETP.GT.AND P2, PT, R0, 0x13, PT ;  /* 0x000000130000780c */ /* 0x000fe20003f44270 */
[----:B-1----:R-:W-:Y:S02]  /*28930*/  IMAD.MOV.U32 R4, RZ, RZ, R12 ;  /* 0x000000ffff047224 */ /* 0x002fe400078e000c */
[----:B--2---:R-:W-:-:S05]  /*28940*/  IMAD.X R16, R16, 0x1, R2, P4 ;  /* 0x0000000110107824 */ /* 0x004fca00020e0602 */
[----:B------:R-:W-:Y:S01]  /*28950*/  MOV R5, R16 ;  /* 0x0000001000057202 */ /* 0x000fe20000000f00 */
[----:B------:R-:W-:Y:S04]  /*28960*/  STL [R1+0xa1c], R16 ;  /* 0x000a1c1001007387 */ /* 0x000fe80000100800 */
[----:B------:R1:W-:Y:S01]  /*28970*/  LDGSTS.E [R3+0x5e00], [R4.64], P0 ;  /* 0x05e0000004037fae */ /* 0x0003e20008121844 */
[----:B---3--:R-:W-:-:S04]  /*28980*/  IADD3.X R11, R11, R2, RZ, P5, !PT ;  /* 0x000000020b0b7210 */ /* 0x008fc80002ffe4ff */
[----:B-1----:R-:W-:Y:S01]  /*28990*/  MOV R5, R11 ;  /* 0x0000000b00057202 */ /* 0x002fe20000000f00 */
[----:B------:R1:W-:Y:S01]  /*289a0*/  STL [R1+0x2f0], R11 ;  /* 0x0002f00b01007387 */ /* 0x0003e20000100800 */
[----:B------:R-:W-:-:S03]  /*289b0*/  IMAD.MOV.U32 R4, RZ, RZ, R6 ;  /* 0x000000ffff047224 */ /* 0x000fc600078e0006 */
[----:B----4-:R-:W2:Y:S04]  /*289c0*/  LDL.LU R17, [R1+0x374] ;  /* 0x0003740001117983 */ /* 0x010ea80000300800 */
[----:B------:R3:W-:Y:S04]  /*289d0*/  LDGSTS.E [R3+0x7800], [R4.64], P1 ;  /* 0x0780000004037fae */ /* 0x0007e80008921844 */
[----:B-1----:R-:W4:Y:S04]  /*289e0*/  LDL.LU R11, [R1+0x378] ;  /* 0x00037800010b7983 */ /* 0x002f280000300800 */
[----:B------:R-:W2:Y:S04]  /*289f0*/  LDL.LU R20, [R1+0x37c] ;  /* 0x00037c0001147983 */ /* 0x000ea80000300800 */
[----:B------:R-:W2:Y:S01]  /*28a00*/  LDL.LU R16, [R1+0x380] ;  /* 0x0003800001107983 */ /* 0x000ea20000300800 */
[----:B---3--:R-:W-:-:S03]  /*28a10*/  SEL R4, RZ, 0x4, !P2 ;  /* 0x00000004ff047807 */ /* 0x008fc60005000000 */
[----:B------:R-:W2:Y:S01]  /*28a20*/  LDL.LU R12, [R1+0x388] ;  /* 0x00038800010c7983 */ /* 0x000ea20000300800 */
[----:B------:R-:W-:-:S03]  /*28a30*/  IADD3 R9, P0, R9, R24, RZ ;  /* 0x0000001809097210 */ /* 0x000fc60007f1e0ff */
[----:B------:R-:W2:Y:S02]  /*28a40*/  LDL.LU R6, [R1+0x3f8] ;  /* 0x0003f80001067983 */ /* 0x000ea40000300800 */
[----:B------:R-:W-:Y:S01]  /*28a50*/  IMAD.X R15, R15, 0x1, R2, P0 ;  /* 0x000000010f0f7824 */ /* 0x000fe200000e0602 */
        /* <DEDUP_REMOVED lines=9> */
[----:B------:R5:W-:Y:S01]  /*28af0*/  STL [R1+0x308], R13 ;  /* 0x0003080d01007387 */ /* 0x000be20000100800 */
[----:B------:R-:W-:Y:S01]  /*28b00*/  ISETP.NE.U32.AND P0, PT, R4, RZ, PT ;  /* 0x000000ff0400720c */ /* 0x000fe20003f05070 */
[----:B------:R-:W-:-:S02]  /*28b10*/  IMAD.MOV.U32 R4, RZ, RZ, R9 ;  /* 0x000000ffff047224 */ /* 0x000fc400078e0009 */
[----:B-1----:R-:W2:Y:S04]  /*28b20*/  LDL.LU R15, [R1+0x384] ;  /* 0x00038400010f7983 */ /* 0x002ea80000300800 */
[----:B------:R-:W-:Y:S04]  /*28b30*/  STL [R1+0x2fc], R19 ;  /* 0x0002fc1301007387 */ /* 0x000fe80000100800 */
[----:B------:R1:W-:Y:S04]  /*28b40*/  STL [R1+0x370], R7 ;  /* 0x0003700701007387 */ /* 0x0003e80000100800 */
[----:B------:R-:W2:Y:S04]  /*28b50*/  LDL.LU R9, [R1+0x3f4] ;  /* 0x0003f40001097983 */ /* 0x000ea80000300800 */
[----:B------:R1:W-:Y:S02]  /*28b60*/  LDGSTS.E [R3+0x7a00], [R4.64], P1 ;  /* 0x07a0000004037fae */ /* 0x0003e40008921844 */
[----:B-1----:R-:W-:Y:S01]  /*28b70*/  IMAD.MOV.U32 R4, RZ, RZ, R18 ;  /* 0x000000ffff047224 */ /* 0x002fe200078e0012 */
[----:B------:R-:W-:-:S05]  /*28b80*/  MOV R5, R19 ;  /* 0x0000001300057202 */ /* 0x000fca0000000f00 */
[----:B------:R1:W-:Y:S01]  /*28b90*/  LDGSTS.E [R3+0x7c00], [R4.64], P1 ;  /* 0x07c0000004037fae */ /* 0x0003e20008921844 */
[----:B------:R-:W-:Y:S01]  /*28ba0*/  ISETP.GT.AND P2, PT, R0, 0x17, PT ;  /* 0x000000170000780c */ /* 0x000fe20003f44270 */
[----:B-1----:R-:W-:Y:S02]  /*28bb0*/  IMAD.MOV.U32 R4, RZ, RZ, R13 ;  /* 0x000000ffff047224 */ /* 0x002fe400078e000d */
[----:B-----5:R-:W-:-:S05]  /*28bc0*/  IMAD.X R14, R14, 0x1, R2, P4 ;  /* 0x000000010e0e7824 */ /* 0x020fca00020e0602 */
[----:B------:R-:W-:Y:S01]  /*28bd0*/  MOV R5, R14 ;  /* 0x0000000e00057202 */ /* 0x000fe20000000f00 */
[----:B------:R1:W-:Y:S04]  /*28be0*/  STL [R1+0x304], R14 ;  /* 0x0003040e01007387 */ /* 0x0003e80000100800 */
[----:B------:R5:W-:Y:S01]  /*28bf0*/  LDGSTS.E [R3+0x7e00], [R4.64], P1 ;  /* 0x07e0000004037fae */ /* 0x000be20008921844 */
[----:B------:R-:W-:Y:S01]  /*28c00*/  IADD3.X R10, R10, R2, RZ, P5, !PT ;  /* 0x000000020a0a7210 */ /* 0x000fe20002ffe4ff */
[----:B-----5:R-:W-:-:S04]  /*28c10*/  IMAD.MOV.U32 R4, RZ, RZ, R7 ;  /* 0x000000ffff047224 */ /* 0x020fc800078e0007 */
[----:B------:R5:W-:Y:S01]  /*28c20*/  STL [R1+0x36c], R10 ;  /* 0x00036c0a01007387 */ /* 0x000be20000100800 */
[----:B------:R-:W-:-:S03]  /*28c30*/  MOV R5, R10 ;  /* 0x0000000a00057202 */ /* 0x000fc60000000f00 */
[----:B------:R-:W3:Y:S04]  /*28c40*/  LDL.LU R13, [R1+0x3fc] ;  /* 0x0003fc00010d7983 */ /* 0x000ee80000300800 */
[----:B------:R-:W3:Y:S04]  /*28c50*/  LDL.LU R7, [R1+0x400] ;  /* 0x0004000001077983 */ /* 0x000ee80000300800 */
[----:B------:R1:W-:Y:S04]  /*28c60*/  LDGSTS.E [R3+0x9800], [R4.64], P0 ;  /* 0x0980000004037fae */ /* 0x0003e80008121844 */
[----:B------:R-:W3:Y:S04]  /*28c70*/  LDL.LU R19, [R1+0x404] ;  /* 0x0004040001137983 */ /* 0x000ee80000300800 */
[----:B------:R-:W3:Y:S01]  /*28c80*/  LDL.LU R18, [R1+0x408] ;  /* 0x0004080001127983 */ /* 0x000ee20000300800 */
[----:B-1----:R-:W-:-:S03]  /*28c90*/  SEL R4, RZ, 0x4, !P2 ;  /* 0x00000004ff047807 */ /* 0x002fc60005000000 */
[----:B------:R-:W3:Y:S01]  /*28ca0*/  LDL.LU R14, [R1+0x410] ;  /* 0x00041000010e7983 */ /* 0x000ee20000300800 */
[----:B------:R-:W-:-:S03]  /*28cb0*/  SEL R4, R4, RZ, !P3 ;  /* 0x000000ff04047207 */ /* 0x000fc60005800000 */
[----:B-----5:R-:W5:Y:S01]  /*28cc0*/  LDL.LU R10, [R1+0x47c] ;  /* 0x00047c00010a7983 */ /* 0x020f620000300800 */
[----:B----4-:R-:W-:-:S05]  /*28cd0*/  IADD3 R11, P1, R11, R24, RZ ;  /* 0x000000180b0b7210 */ /* 0x010fca0007f3e0ff */
[----:B--2---:R-:W-:Y:S01]  /*28ce0*/  IMAD.X R17, R17, 0x1, R2, P1 ;  /* 0x0000000111117824 */ /* 0x004fe200008e0602 */
[-C--:B------:R-:W-:Y:S01]  /*28cf0*/  IADD3 R16, P2, R16, R24.reuse, RZ ;  /* 0x0000001810107210 */ /* 0x080fe20007f5e0ff */
[----:B------:R-:W-:Y:S01]  /*28d00*/  STL [R1+0x378], R11 ;  /* 0x0003780b01007387 */ /* 0x000fe20000100800 */
[----:B------:R-:W-:-:S03]  /*28d10*/  IADD3 R12, P4, R12, R24, RZ ;  /* 0x000000180c0c7210 */ /* 0x000fc60007f9e0ff */
[----:B------:R1:W-:Y:S01]  /*28d20*/  STL [R1+0x374], R17 ;  /* 0x0003741101007387 */ /* 0x0003e20000100800 */
[----:B------:R-:W-:Y:S01]  /*28d30*/  ISETP.NE.U32.AND P1, PT, R4, RZ, PT ;  /* 0x000000ff0400720c */ /* 0x000fe20003f25070 */
[----:B------:R-:W-:Y:S01]  /*28d40*/  IMAD.MOV.U32 R4, RZ, RZ, R11 ;  /* 0x000000ffff047224 */ /* 0x000fe200078e000b */
[----:B------:R-:W-:Y:S01]  /*28d50*/  MOV R5, R17 ;  /* 0x0000001100057202 */ /* 0x000fe20000000f00 */
[----:B------:R-:W-:Y:S01]  /*28d60*/  STL [R1+0x380], R16 ;  /* 0x0003801001007387 */ /* 0x000fe20000100800 */
[----:B------:R-:W-:-:S03]  /*28d70*/  IADD3.X R20, R20, R2, RZ, P2, !PT ;  /* 0x0000000214147210 */ /* 0x000fc600017fe4ff */
[----:B------:R-:W-:Y:S01]  /*28d80*/  STL [R1+0x388], R12 ;  /* 0x0003880c01007387 */ /* 0x000fe20000100800 */
[----:B------:R-:W-:-:S03]  /*28d90*/  IADD3 R6, P5, R6, R24, RZ ;  /* 0x0000001806067210 */ /* 0x000fc60007fbe0ff */
[----:B-1----:R-:W2:Y:S04]  /*28da0*/  LDL.LU R17, [R1+0x40c] ;  /* 0x00040c0001117983 */ /* 0x002ea80000300800 */
[----:B------:R1:W-:Y:S04]  /*28db0*/  LDGSTS.E [R3+0x9a00], [R4.64], P0 ;  /* 0x09a0000004037fae */ /* 0x0003e80008121844 */
[----:B------:R-:W-:Y:S04]  /*28dc0*/  STL [R1+0x37c], R20 ;  /* 0x00037c1401007387 */ /* 0x000fe80000100800 */
[----:B------:R-:W-:Y:S01]  /*28dd0*/  STL [R1+0x3f8], R6 ;  /* 0x0003f80601007387 */ /* 0x000fe20000100800 */
[----:B-1----:R-:W-:Y:S01]  /*28de0*/  IMAD.MOV.U32 R4, RZ, RZ, R16 ;  /* 0x000000ffff047224 */ /* 0x002fe200078e0010 */
[----:B------:R-:W-:-:S02]  /*28df0*/  MOV R5, R20 ;  /* 0x0000001400057202 */ /* 0x000fc40000000f00 */
[----:B------:R-:W4:Y:S01]  /*28e00*/  LDL.LU R11, [R1+0x478] ;  /* 0x00047800010b7983 */ /* 0x000f220000300800 */
[----:B------:R-:W-:-:S03]  /*28e10*/  IMAD.X R15, R15, 0x1, R2, P4 ;  /* 0x000000010f0f7824 */ /* 0x000fc600020e0602 */
[----:B------:R1:W-:Y:S04]  /*28e20*/  LDGSTS.E [R3+0x9c00], [R4.64], P0 ;  /* 0x09c0000004037fae */ /* 0x0003e80008121844 */
[----:B------:R1:W-:Y:S01]  /*28e30*/  STL [R1+0x384], R15 ;  /* 0x0003840f01007387 */ /* 0x0003e20000100800 */
[----:B------:R-:W-:Y:S02]  /*28e40*/  IADD3.X R9, R9, R2, RZ, P5, !PT ;  /* 0x0000000209097210 */ /* 0x000fe40002ffe4ff */
[----:B-1----:R-:W-:Y:S01]  /*28e50*/  MOV R5, R15 ;  /* 0x0000000f00057202 */ /* 0x002fe20000000f00 */
[----:B------:R-:W-:Y:S02]  /*28e60*/  IMAD.MOV.U32 R4, RZ, RZ, R12 ;  /* 0x000000ffff047224 */ /* 0x000fe400078e000c */
[----:B------:R1:W-:Y:S04]  /*28e70*/  STL [R1+0x3f4], R9 ;  /* 0x0003f40901007387 */ /* 0x0003e80000100800 */
[----:B------:R-:W4:Y:S04]  /*28e80*/  LDL.LU R15, [R1+0x480] ;  /* 0x00048000010f7983 */ /* 0x000f280000300800 */
[----:B------:R-:W4:Y:S04]  /*28e90*/  LDL.LU R12, [R1+0x484] ;  /* 0x00048400010c7983 */ /* 0x000f280000300800 */
[----:B------:R-:W4:Y:S04]  /*28ea0*/  LDL.LU R20, [R1+0x488] ;  /* 0x0004880001147983 */ /* 0x000f280000300800 */
[----:B------:R1:W-:Y:S04]  /*28eb0*/  LDGSTS.E [R3+0x9e00], [R4.64], P0 ;  /* 0x09e0000004037fae */ /* 0x0003e80008121844 */
[----:B------:R-:W4:Y:S01]  /*28ec0*/  LDL.LU R16, [R1+0x48c] ;  /* 0x00048c0001107983 */ /* 0x000f220000300800 */
[----:B-1----:R-:W-:-:S03]  /*28ed0*/  MOV R5, R9 ;  /* 0x0000000900057202 */ /* 0x002fc60000000f00 */
[----:B------:R-:W4:Y:S01]  /*28ee0*/  LDL.LU R9, [R1+0x498] ;  /* 0x0004980001097983 */ /* 0x000f220000300800 */
[----:B------:R-:W-:-:S03]  /*28ef0*/  IMAD.MOV.U32 R4, RZ, RZ, R6 ;  /* 0x000000ffff047224 */ /* 0x000fc600078e0006 */
[----:B------:R-:W4:Y:S01]  /*28f00*/  LDL.LU R6, [R1+0x500] ;  /* 0x0005000001067983 */ /* 0x000f220000300800 */
[----:B------:R-:W-:-:S03]  /*28f10*/  ISETP.GT.AND P2, PT, R0, 0x1b, PT ;  /* 0x0000001b0000780c */ /* 0x000fc60003f44270 */
[----:B------:R1:W-:Y:S02]  /*28f20*/  LDGSTS.E [R3+0xb800], [R4.64], P1 ;  /* 0x0b80000004037fae */ /* 0x0003e40008921844 */
[----:B-1----:R-:W-:-:S04]  /*28f30*/  SEL R4, RZ, 0x4, !P2 ;  /* 0x00000004ff047807 */ /* 0x002fc80005000000 */
[----:B------:R-:W-:Y:S02]  /*28f40*/  SEL R4, R4, RZ, !P3 ;  /* 0x000000ff04047207 */ /* 0x000fe40005800000 */
[----:B---3--:R-:W-:-:S05]  /*28f50*/  IADD3 R7, P0, R7, R24, RZ ;  /* 0x0000001807077210 */ /* 0x008fca0007f1e0ff */
[----:B------:R-:W-:Y:S01]  /*28f60*/  IMAD.X R13, R13, 0x1, R2, P0 ;  /* 0x000000010d0d7824 */ /* 0x000fe200000e0602 */
[----:B------:R-:W-:Y:S01]  /*28f70*/  ISETP.NE.U32.AND P0, PT, R4, RZ, PT ;  /* 0x000000ff0400720c */ /* 0x000fe20003f05070 */
[----:B------:R-:W-:Y:S01]  /*28f80*/  IMAD.MOV.U32 R4, RZ, RZ, R7 ;  /* 0x000000ffff047224 */ /* 0x000fe200078e0007 */
[----:B------:R-:W-:Y:S02]  /*28f90*/  STL [R1+0x400], R7 ;  /* 0x0004000701007387 */ /* 0x000fe40000100800 */
[----:B------:R-:W-:Y:S02]  /*28fa0*/  MOV R5, R13 ;  /* 0x0000000d00057202 */ /* 0x000fe40000000f00 */
[-C--:B------:R-:W-:Y:S01]  /*28fb0*/  IADD3 R18, P2, R18, R24.reuse, RZ ;  /* 0x0000001812127210 */ /* 0x080fe20007f5e0ff */
[----:B------:R1:W-:Y:S01]  /*28fc0*/  STL [R1+0x3fc], R13 ;  /* 0x0003fc0d01007387 */ /* 0x0003e20000100800 */
[----:B------:R-:W-:-:S03]  /*28fd0*/  IADD3 R14, P4, R14, R24, RZ ;  /* 0x000000180e0e7210 */ /* 0x000fc60007f9e0ff */
[----:B------:R3:W-:Y:S01]  /*28fe0*/  LDGSTS.E [R3+0xba00], [R4.64], P1 ;  /* 0x0ba0000004037fae */ /* 0x0007e20008921844 */
[----:B------:R-:W-:-:S03]  /*28ff0*/  IADD3.X R19, R19, R2, RZ, P2, !PT ;  /* 0x0000000213137210 */ /* 0x000fc600017fe4ff */
[----:B------:R-:W-:Y:S01]  /*29000*/  STL [R1+0x408], R18 ;  /* 0x0004081201007387 */ /* 0x000fe20000100800 */
[----:B-----5:R-:W-:-:S03]  /*29010*/  IADD3 R10, P5, R10, R24, RZ ;  /* 0x000000180a0a7210 */ /* 0x020fc60007fbe0ff */
[----:B------:R-:W-:Y:S04]  /*29020*/  STL [R1+0x410], R14 ;  /* 0x0004100e01007387 */ /* 0x000fe80000100800 */
[----:B-1----:R-:W5:Y:S01]  /*29030*/  LDL.LU R13, [R1+0x490] ;  /* 0x00049000010d7983 */ /* 0x002f620000300800 */
[----:B---3--:R-:W-:Y:S01]  /*29040*/  IMAD.MOV.U32 R4, RZ, RZ, R18 ;  /* 0x000000ffff047224 */ /* 0x008fe200078e0012 */
[----:B------:R-:W-:Y:S02]  /*29050*/  MOV R5, R19 ;  /* 0x0000001300057202 */ /* 0x000fe40000000f00 */
[----:B------:R1:W-:Y:S04]  /*29060*/  STL [R1+0x404], R19 ;  /* 0x0004041301007387 */ /* 0x0003e80000100800 */
[----:B------:R-:W-:Y:S04]  /*29070*/  STL [R1+0x47c], R10 ;  /* 0x00047c0a01007387 */ /* 0x000fe80000100800 */
[----:B------:R3:W-:Y:S04]  /*29080*/  LDGSTS.E [R3+0xbc00], [R4.64], P1 ;  /* 0x0bc0000004037fae */ /* 0x0007e80008921844 */
[----:B------:R-:W5:Y:S01]  /*29090*/  LDL.LU R7, [R1+0x4fc] ;  /* 0x0004fc0001077983 */ /* 0x000f620000300800 */
[----:B---3--:R-:W-:Y:S01]  /*290a0*/  IMAD.MOV.U32 R4, RZ, RZ, R14 ;  /* 0x000000ffff047224 */ /* 0x008fe200078e000e */
[----:B------:R-:W-:Y:S01]  /*290b0*/  ISETP.GT.AND P2, PT, R0, 0x1f, PT ;  /* 0x0000001f0000780c */ /* 0x000fe20003f44270 */
[----:B--2---:R-:W-:-:S05]  /*290c0*/  IMAD.X R17, R17, 0x1, R2, P4 ;  /* 0x0000000111117824 */ /* 0x004fca00020e0602 */
[----:B------:R-:W-:Y:S01]  /*290d0*/  MOV R5, R17 ;  /* 0x0000001100057202 */ /* 0x000fe20000000f00 */
[----:B------:R2:W-:Y:S04]  /*290e0*/  STL [R1+0x40c], R17 ;  /* 0x00040c1101007387 */ /* 0x0005e80000100800 */
[----:B------:R3:W-:Y:S01]  /*290f0*/  LDGSTS.E [R3+0xbe00], [R4.64], P1 ;  /* 0x0be0000004037fae */ /* 0x0007e20008921844 */
[----:B----4-:R-:W-:Y:S01]  /*29100*/  IADD3.X R11, R11, R2, RZ, P5, !PT ;  /* 0x000000020b0b7210 */ /* 0x010fe20002ffe4ff */
[----:B---3--:R-:W-:-:S03]  /*29110*/  IMAD.MOV.U32 R4, RZ, RZ, R10 ;  /* 0x000000ffff047224 */ /* 0x008fc600078e000a */
[----:B------:R-:W-:Y:S01]  /*29120*/  MOV R5, R11 ;  /* 0x0000000b00057202 */ /* 0x000fe20000000f00 */
[----:B------:R3:W-:Y:S04]  /*29130*/  STL [R1+0x478], R11 ;  /* 0x0004780b01007387 */ /* 0x0007e80000100800 */
[----:B-1----:R-:W4:Y:S04]  /*29140*/  LDL.LU R19, [R1+0x504] ;  /* 0x0005040001137983 */ /* 0x002f280000300800 */
[----:B------:R-:W4:Y:S04]  /*29150*/  LDL.LU R18, [R1+0x508] ;  /* 0x0005080001127983 */ /* 0x000f280000300800 */
[----:B------:R1:W-:Y:S04]  /*29160*/  LDGSTS.E [R3+0xd800], [R4.64], P0 ;  /* 0x0d80000004037fae */ /* 0x0003e80008121844 */
[----:B--2---:R-:W2:Y:S01]  /*29170*/  LDL.LU R17, [R1+0x50c] ;  /* 0x00050c0001117983 */ /* 0x004ea20000300800 */
[----:B------:R-:W-:-:S03]  /*29180*/  IADD3 R12, P1, R12, R24, RZ ;  /* 0x000000180c0c7210 */ /* 0x000fc60007f3e0ff */
[----:B---3--:R-:W3:Y:S01]  /*29190*/  LDL.LU R11, [R1+0x510] ;  /* 0x00051000010b7983 */ /* 0x008ee20000300800 */
[----:B-1----:R-:W-:Y:S01]  /*291a0*/  SEL R4, RZ, 0x4, !P2 ;  /* 0x00000004ff047807 */ /* 0x002fe20005000000 */
[----:B------:R-:W-:Y:S02]  /*291b0*/  IMAD.X R15, R15, 0x1, R2, P1 ;  /* 0x000000010f0f7824 */ /* 0x000fe400008e0602 */
[----:B------:R-:W2:Y:S01]  /*291c0*/  LDL.LU R14, [R1+0x518] ;  /* 0x00051800010e7983 */ /* 0x000ea20000300800 */
[----:B------:R-:W-:-:S03]  /*291d0*/  IADD3 R16, P2, R16, R24, RZ ;  /* 0x0000001810107210 */ /* 0x000fc60007f5e0ff */
[----:B------:R-:W2:Y:S01]  /*291e0*/  LDL.LU R10, [R1+0x580] ;  /* 0x00058000010a7983 */ /* 0x000ea20000300800 */
[----:B------:R-:W-:Y:S02]  /*291f0*/  SEL R4, R4, RZ, !P3 ;  /* 0x000000ff04047207 */ /* 0x000fe40005800000 */
[----:B------:R-:W-:Y:S01]  /*29200*/  IADD3.X R20, R20, R2, RZ, P2, !PT ;  /* 0x0000000214147210 */ /* 0x000fe200017fe4ff */
[----:B------:R-:W-:Y:S01]  /*29210*/  STL [R1+0x484], R12 ;  /* 0x0004840c01007387 */ /* 0x000fe20000100800 */
[----:B------:R-:W-:-:S03]  /*29220*/  IADD3 R9, P4, R9, R24, RZ ;  /* 0x0000001809097210 */ /* 0x000fc60007f9e0ff */
[----:B------:R1:W-:Y:S01]  /*29230*/  STL [R1+0x480], R15 ;  /* 0x0004800f01007387 */ /* 0x0003e20000100800 */
[----:B------:R-:W-:Y:S02]  /*29240*/  MOV R5, R15 ;  /* 0x0000000f00057202 */ /* 0x000fe40000000f00 */
[----:B------:R-:W-:Y:S01]  /*29250*/  IADD3 R6, P5, R6, R24, RZ ;  /* 0x0000001806067210 */ /* 0x000fe20007fbe0ff */
[----:B------:R-:W-:Y:S01]  /*29260*/  STL [R1+0x48c], R16 ;  /* 0x00048c1001007387 */ /* 0x000fe20000100800 */
[----:B------:R-:W-:-:S03]  /*29270*/  ISETP.NE.U32.AND P1, PT, R4, RZ, PT ;  /* 0x000000ff0400720c */ /* 0x000fc60003f25070 */
[----:B------:R5:W-:Y:S01]  /*29280*/  STL [R1+0x498], R9 ;  /* 0x0004980901007387 */ /* 0x000be20000100800 */
[----:B------:R-:W-:-:S03]  /*29290*/  IMAD.MOV.U32 R4, RZ, RZ, R12 ;  /* 0x000000ffff047224 */ /* 0x000fc600078e000c */
        /* <DEDUP_REMOVED lines=14> */
[----:B------:R-:W-:-:S05]  /*29380*/  IADD3.X R7, R7, R2, RZ, P5, !PT ;  /* 0x0000000207077210 */ /* 0x000fca0002ffe4ff */
[----:B------:R1:W-:Y:S01]  /*29390*/  STL [R1+0x4fc], R7 ;  /* 0x0004fc0701007387 */ /* 0x0003e20000100800 */
[----:B-----5:R-:W-:Y:S01]  /*293a0*/  IMAD.MOV.U32 R4, RZ, RZ, R6 ;  /* 0x000000ffff047224 */ /* 0x020fe200078e0006 */
[----:B------:R-:W-:Y:S02]  /*293b0*/  MOV R5, R7 ;  /* 0x0000000700057202 */ /* 0x000fe40000000f00 */
[----:B------:R-:W5:Y:S04]  /*293c0*/  LDL.LU R9, [R1+0x584] ;  /* 0x0005840001097983 */ /* 0x000f680000300800 */
[----:B------:R-:W5:Y:S04]  /*293d0*/  LDL.LU R6, [R1+0x588] ;  /* 0x0005880001067983 */ /* 0x000f680000300800 */
[----:B------:R1:W-:Y:S04]  /*293e0*/  LDGSTS.E [R3+0xf800], [R4.64], P1 ;  /* 0x0f80000004037fae */ /* 0x0003e80008921844 */
[----:B------:R-:W5:Y:S04]  /*293f0*/  LDL.LU R16, [R1+0x58c] ;  /* 0x00058c0001107983 */ /* 0x000f680000300800 */
[----:B-1----:R-:W5:Y:S01]  /*29400*/  LDL.LU R13, [R1+0x590] ;  /* 0x00059000010d7983 */ /* 0x002f620000300800 */
[----:B------:R-:W-:-:S03]  /*29410*/  SEL R4, RZ, 0x4, !P2 ;  /* 0x00000004ff047807 */ /* 0x000fc60005000000 */
[----:B------:R-:W5:Y:S01]  /*29420*/  LDL.LU R7, [R1+0x598] ;  /* 0x0005980001077983 */ /* 0x000f620000300800 */
[----:B------:R-:W-:Y:S02]  /*29430*/  SEL R4, R4, RZ, !P3 ;  /* 0x000000ff04047207 */ /* 0x000fe40005800000 */
[----:B----4-:R-:W-:-:S05]  /*29440*/  IADD3 R18, P0, R18, R24, RZ ;  /* 0x0000001812127210 */ /* 0x010fca0007f1e0ff */
[----:B------:R-:W-:Y:S01]  /*29450*/  IMAD.X R19, R19, 0x1, R2, P0 ;  /* 0x0000000113137824 */ /* 0x000fe200000e0602 */
[----:B------:R-:W-:Y:S01]  /*29460*/  STL [R1+0x508], R18 ;  /* 0x0005081201007387 */ /* 0x000fe20000100800 */
[----:B------:R-:W-:Y:S01]  /*29470*/  ISETP.NE.U32.AND P0, PT, R4, RZ, PT ;  /* 0x000000ff0400720c */ /* 0x000fe20003f05070 */
[----:B------:R-:W-:Y:S01]  /*29480*/  IMAD.MOV.U32 R4, RZ, RZ, R18 ;  /* 0x000000ffff047224 */ /* 0x000fe200078e0012 */
[-C--:B---3--:R-:W-:Y:S01]  /*29490*/  IADD3 R11, P2, R11, R24.reuse, RZ ;  /* 0x000000180b0b7210 */ /* 0x088fe20007f5e0ff */
[----:B------:R-:W-:Y:S01]  /*294a0*/  STL [R1+0x504], R19 ;  /* 0x0005041301007387 */ /* 0x000fe20000100800 */
[----:B------:R-:W-:Y:S02]  /*294b0*/  MOV R5, R19 ;  /* 0x0000001300057202 */ /* 0x000fe40000000f00 */
[----:B--2---:R-:W-:Y:S02]  /*294c0*/  IADD3 R14, P4, R14, R24, RZ ;  /* 0x000000180e0e7210 */ /* 0x004fe40007f9e0ff */
[----:B------:R-:W-:Y:S01]  /*294d0*/  IADD3.X R17, R17, R2, RZ, P2, !PT ;  /* 0x0000000211117210 */ /* 0x000fe200017fe4ff */
[----:B------:R1:W-:Y:S01]  /*294e0*/  STL [R1+0x510], R11 ;  /* 0x0005100b01007387 */ /* 0x0003e20000100800 */
[----:B------:R-:W-:-:S03]  /*294f0*/  IADD3 R10, P5, R10, R24, RZ ;  /* 0x000000180a0a7210 */ /* 0x000fc60007fbe0ff */
[----:B------:R-:W-:Y:S04]  /*29500*/  STL [R1+0x518], R14 ;  /* 0x0005180e01007387 */ /* 0x000fe80000100800 */
[----:B------:R-:W2:Y:S04]  /*29510*/  LDL.LU R22, [R1+0x600] ;  /* 0x0006000001167983 */ /* 0x000ea80000300800 */
[----:B------:R-:W-:Y:S04]  /*29520*/  STL [R1+0x50c], R17 ;  /* 0x00050c1101007387 */ /* 0x000fe80000100800 */
[----:B------:R-:W-:Y:S04]  /*29530*/  STL [R1+0x580], R10 ;  /* 0x0005800a01007387 */ /* 0x000fe80000100800 */
[----:B------:R3:W-:Y:S04]  /*29540*/  LDGSTS.E [R3+0xfa00], [R4.64], P1 ;  /* 0x0fa0000004037fae */ /* 0x0007e80008921844 */
[----:B------:R-:W4:Y:S01]  /*29550*/  LDL.LU R20, [R1+0x608] ;  /* 0x0006080001147983 */ /* 0x000f220000300800 */
[----:B------:R-:W-:-:S02]  /*29560*/  IMAD.X R15, R15, 0x1, R2, P4 ;  /* 0x000000010f0f7824 */ /* 0x000fc400020e0602 */
[----:B---3--:R-:W-:Y:S02]  /*29570*/  IMAD.MOV.U32 R4, RZ, RZ, R11 ;  /* 0x000000ffff047224 */ /* 0x008fe400078e000b */
[----:B-1----:R-:W3:Y:S01]  /*29580*/  LDL.LU R11, [R1+0x594] ;  /* 0x00059400010b7983 */ /* 0x002ee20000300800 */
[----:B------:R-:W-:-:S03]  /*29590*/  IADD3.X R12, R12, R2, RZ, P5, !PT ;  /* 0x000000020c0c7210 */ /* 0x000fc60002ffe4ff */
[----:B------:R1:W-:Y:S04]  /*295a0*/  STL [R1+0x514], R15 ;  /* 0x0005140f01007387 */ /* 0x0003e80000100800 */
[----:B------:R1:W-:Y:S04]  /*295b0*/  STL [R1+0x57c], R12 ;  /* 0x00057c0c01007387 */ /* 0x0003e80000100800 */
[----:B------:R-:W3:Y:S04]  /*295c0*/  LDL.LU R25, [R1+0x5fc] ;  /* 0x0005fc0001197983 */ /* 0x000ee80000300800 */
[----:B------:R-:W3:Y:S01]  /*295d0*/  LDL.LU R21, [R1+0x604] ;  /* 0x0006040001157983 */ /* 0x000ee20000300800 */
[----:B------:R-:W-:-:S02]  /*295e0*/  MOV R5, R17 ;  /* 0x0000001100057202 */ /* 0x000fc40000000f00 */
[----:B------:R-:W-:Y:S01]  /*295f0*/  ISETP.GT.AND P2, PT, R0, 0x27, PT ;  /* 0x000000270000780c */ /* 0x000fe20003f44270 */
[----:B------:R-:W3:Y:S04]  /*29600*/  LDL.LU R19, [R1+0x60c] ;  /* 0x00060c0001137983 */ /* 0x000ee80000300800 */
[----:B------:R1:W-:Y:S04]  /*29610*/  LDGSTS.E [R3+0xfc00], [R4.64], P1 ;  /* 0x0fc0000004037fae */ /* 0x0003e80008921844 */
[----:B------:R-:W3:Y:S01]  /*29620*/  LDL.LU R18, [R1+0x610] ;  /* 0x0006100001127983 */ /* 0x000ee20000300800 */
[----:B-1----:R-:W-:Y:S01]  /*29630*/  IMAD.MOV.U32 R4, RZ, RZ, R14 ;  /* 0x000000ffff047224 */ /* 0x002fe200078e000e */
[----:B------:R-:W-:-:S02]  /*29640*/  MOV R5, R15 ;  /* 0x0000000f00057202 */ /* 0x000fc40000000f00 */
[----:B------:R-:W3:Y:S04]  /*29650*/  LDL.LU R15, [R1+0x618] ;  /* 0x00061800010f7983 */ /* 0x000ee80000300800 */
[----:B------:R1:W-:Y:S02]  /*29660*/  LDGSTS.E [R3+0xfe00], [R4.64], P1 ;  /* 0x0fe0000004037fae */ /* 0x0003e40008921844 */
[----:B-1----:R-:W-:Y:S01]  /*29670*/  IMAD.MOV.U32 R4, RZ, RZ, R10 ;  /* 0x000000ffff047224 */ /* 0x002fe200078e000a */
[----:B------:R-:W-:Y:S01]  /*29680*/  MOV R5, R12 ;  /* 0x0000000c00057202 */ /* 0x000fe20000000f00 */
[----:B------:R-:W3:Y:S04]  /*29690*/  LDL.LU R10, [R1+0x680] ;  /* 0x00068000010a7983 */ /* 0x000ee80000300800 */
[----:B------:R1:W-:Y:S02]  /*296a0*/  LDGSTS.E [R3+0x11800], [R4.64], P0 ;  /* 0x1180000004037fae */ /* 0x0003e40008121844 */
[----:B-1----:R-:W-:-:S04]  /*296b0*/  SEL R4, RZ, 0x4, !P2 ;  /* 0x00000004ff047807 */ /* 0x002fc80005000000 */
[----:B------:R-:W-:Y:S02]  /*296c0*/  SEL R4, R4, RZ, !P3 ;  /* 0x000000ff04047207 */ /* 0x000fe40005800000 */
[----:B-----5:R-:W-:-:S05]  /*296d0*/  IADD3 R6, P1, R6, R24, RZ ;  /* 0x0000001806067210 */ /* 0x020fca0007f3e0ff */
[----:B------:R-:W-:Y:S01]  /*296e0*/  IMAD.X R9, R9, 0x1, R2, P1 ;  /* 0x0000000109097824 */ /* 0x000fe200008e0602 */
[----:B------:R-:W-:Y:S01]  /*296f0*/  STL [R1+0x588], R6 ;  /* 0x0005880601007387 */ /* 0x000fe20000100800 */
[----:B------:R-:W-:-:S03]  /*29700*/  IADD3 R13, P2, R13, R24, RZ ;  /* 0x000000180d0d7210 */ /* 0x000fc60007f5e0ff */
[----:B------:R1:W-:Y:S01]  /*29710*/  STL [R1+0x584], R9 ;  /* 0x0005840901007387 */ /* 0x0003e20000100800 */
[----:B------:R-:W-:-:S03]  /*29720*/  ISETP.NE.U32.AND P1, PT, R4, RZ, PT ;  /* 0x000000ff0400720c */ /* 0x000fc60003f25070 */
[----:B------:R5:W-:Y:S01]  /*29730*/  STL [R1+0x590], R13 ;  /* 0x0005900d01007387 */ /* 0x000be20000100800 */
[----:B------:R-:W-:Y:S01]  /*29740*/  IADD3 R7, P4, R7, R24, RZ ;  /* 0x0000001807077210 */ /* 0x000fe20007f9e0ff */
[----:B------:R-:W-:Y:S01]  /*29750*/  IMAD.MOV.U32 R4, RZ, RZ, R6 ;  /* 0x000000ffff047224 */ /* 0x000fe200078e0006 */
[----:B------:R-:W-:Y:S01]  /*29760*/  IADD3.X R16, R16, R2, RZ, P2, !PT ;  /* 0x0000000210107210 */ /* 0x000fe200017fe4ff */
[----:B------:R-:W3:Y:S01]  /*29770*/  LDL.LU R17, [R1+0x614] ;  /* 0x0006140001117983 */ /* 0x000ee20000300800 */
[----:B------:R-:W-:-:S03]  /*29780*/  MOV R5, R9 ;  /* 0x0000000900057202 */ /* 0x000fc60000000f00 */
[----:B------:R-:W-:Y:S04]  /*29790*/  STL [R1+0x598], R7 ;  /* 0x0005980701007387 */ /* 0x000fe80000100800 */
[----:B------:R-:W-:Y:S04]  /*297a0*/  STL [R1+0x58c], R16 ;  /* 0x00058c1001007387 */ /* 0x000fe80000100800 */
[----:B------:R-:W3:Y:S04]  /*297b0*/  LDL.LU R14, [R1+0x67c] ;  /* 0x00067c00010e7983 */ /* 0x000ee80000300800 */
[----:B------:R5:W-:Y:S04]  /*297c0*/  LDGSTS.E [R3+0x11a00], [R4.64], P0 ;  /* 0x11a0000004037fae */ /* 0x000be80008121844 */
[----:B------:R-:W3:Y:S04]  /*297d0*/  LDL.LU R12, [R1+0x688] ;  /* 0x00068800010c7983 */ /* 0x000ee80000300800 */
[----:B-1----:R-:W3:Y:S01]  /*297e0*/  LDL.LU R9, [R1+0x690] ;  /* 0x0006900001097983 */ /* 0x002ee20000300800 */
[----:B-----5:R-:W-:Y:S01]  /*297f0*/  MOV R4, R13 ;  /* 0x0000000d00047202 */ /* 0x020fe20000000f00 */
[----:B------:R-:W-:-:S02]  /*29800*/  IMAD.MOV.U32 R5, RZ, RZ, R16 ;  /* 0x000000ffff057224 */ /* 0x000fc400078e0010 */
[----:B------:R-:W5:Y:S04]  /*29810*/  LDL.LU R6, [R1+0x698] ;  /* 0x0006980001067983 */ /* 0x000f680000300800 */
[----:B------:R1:W-:Y:S02]  /*29820*/  LDGSTS.E [R3+0x11c00], [R4.64], P0 ;  /* 0x11c0000004037fae */ /* 0x0003e40008121844 */
[----:B-1----:R-:W-:Y:S02]  /*29830*/  MOV R4, R7 ;  /* 0x0000000700047202 */ /* 0x002fe40000000f00 */
[----:B--2---:R-:W-:-:S05]  /*29840*/  IADD3 R22, P2, R22, R24, RZ ;  /* 0x0000001816167210 */ /* 0x004fca0007f5e0ff */
[----:B------:R-:W-:Y:S04]  /*29850*/  STL [R1+0x600], R22 ;  /* 0x0006001601007387 */ /* 0x000fe80000100800 */
[----:B------:R-:W2:Y:S01]  /*29860*/  LDL.LU R13, [R1+0x684] ;  /* 0x00068400010d7983 */ /* 0x000ea20000300800 */
[----:B----4-:R-:W-:Y:S01]  /*29870*/  IADD3 R20, P5, R20, R24, RZ ;  /* 0x0000001814147210 */ /* 0x010fe20007fbe0ff */
[----:B---3--:R-:W-:-:S04]  /*29880*/  IMAD.X R11, R11, 0x1, R2, P4 ;  /* 0x000000010b0b7824 */ /* 0x008fc800020e0602 */
[----:B------:R-:W-:Y:S01]  /*29890*/  IMAD.MOV.U32 R5, RZ, RZ, R11 ;  /* 0x000000ffff057224 */ /* 0x000fe200078e000b */
[----:B------:R1:W-:Y:S04]  /*298a0*/  STL [R1+0x594], R11 ;  /* 0x0005940b01007387 */ /* 0x0003e80000100800 */
[----:B------:R-:W-:Y:S01]  /*298b0*/  STL [R1+0x608], R20 ;  /* 0x0006081401007387 */ /* 0x000fe20000100800 */
[----:B------:R-:W-:-:S03]  /*298c0*/  IADD3.X R25, R25, R2, RZ, P2, !PT ;  /* 0x0000000219197210 */ /* 0x000fc600017fe4ff */
[----:B------:R3:W-:Y:S01]  /*298d0*/  LDGSTS.E [R3+0x11e00], [R4.64], P0 ;  /* 0x11e0000004037fae */ /* 0x0007e20008121844 */
[----:B------:R-:W-:-:S03]  /*298e0*/  IMAD.X R21, R21, 0x1, R2, P5 ;  /* 0x0000000115157824 */ /* 0x000fc600028e0602 */
[----:B-1----:R-:W4:Y:S04]  /*298f0*/  LDL.LU R11, [R1+0x68c] ;  /* 0x00068c00010b7983 */ /* 0x002f280000300800 */
[----:B------:R-:W-:Y:S04]  /*29900*/  STL [R1+0x5fc], R25 ;  /* 0x0005fc1901007387 */ /* 0x000fe80000100800 */
[----:B------:R-:W4:Y:S04]  /*29910*/  LDL.LU R7, [R1+0x694] ;  /* 0x0006940001077983 */ /* 0x000f280000300800 */
[----:B------:R1:W-:Y:S04]  /*29920*/  STL [R1+0x604], R21 ;  /* 0x0006041501007387 */ /* 0x0003e80000100800 */
[----:B------:R-:W4:Y:S01]  /*29930*/  LDL.LU R16, [R1+0x700] ;  /* 0x0007000001107983 */ /* 0x000f220000300800 */
[----:B---3--:R-:W-:Y:S01]  /*29940*/  MOV R4, R22 ;  /* 0x0000001600047202 */ /* 0x008fe20000000f00 */
[----:B------:R-:W-:Y:S01]  /*29950*/  IMAD.MOV.U32 R5, RZ, RZ, R25 ;  /* 0x000000ffff057224 */ /* 0x000fe200078e0019 */
[----:B------:R-:W-:-:S04]  /*29960*/  ISETP.GT.AND P0, PT, R0, 0x2b, PT ;  /* 0x0000002b0000780c */ /* 0x000fc80003f04270 */
[----:B------:R3:W-:Y:S02]  /*29970*/  LDGSTS.E [R3+0x13800], [R4.64], P1 ;  /* 0x1380000004037fae */ /* 0x0007e40008921844 */
[----:B---3--:R-:W-:Y:S01]  /*29980*/  MOV R4, R20 ;  /* 0x0000001400047202 */ /* 0x008fe20000000f00 */
[----:B------:R-:W-:-:S05]  /*29990*/  IMAD.MOV.U32 R5, RZ, RZ, R21 ;  /* 0x000000ffff057224 */ /* 0x000fca00078e0015 */
[----:B------:R3:W-:Y:S01]  /*299a0*/  LDGSTS.E [R3+0x13a00], [R4.64], P1 ;  /* 0x13a0000004037fae */ /* 0x0007e20008921844 */
[-C--:B------:R-:W-:Y:S02]  /*299b0*/  IADD3 R15, P2, R15, R24.reuse, RZ ;  /* 0x000000180f0f7210 */ /* 0x080fe40007f5e0ff */
[----:B---3--:R-:W-:Y:S02]  /*299c0*/  SEL R4, RZ, 0x4, !P0 ;  /* 0x00000004ff047807 */ /* 0x008fe40004000000 */
[----:B------:R-:W-:Y:S02]  /*299d0*/  IADD3 R18, P0, R18, R24, RZ ;  /* 0x0000001812127210 */ /* 0x000fe40007f1e0ff */
[----:B------:R-:W-:Y:S02]  /*299e0*/  SEL R4, R4, RZ, !P3 ;  /* 0x000000ff04047207 */ /* 0x000fe40005800000 */
[----:B------:R-:W-:Y:S02]  /*299f0*/  IADD3.X R19, R19, R2, RZ, P0, !PT ;  /* 0x0000000213137210 */ /* 0x000fe400007fe4ff */
[----:B------:R-:W-:-:S02]  /*29a00*/  ISETP.NE.U32.AND P0, PT, R4, RZ, PT ;  /* 0x000000ff0400720c */ /* 0x000fc40003f05070 */
[----:B------:R-:W-:Y:S01]  /*29a10*/  MOV R4, R18 ;  /* 0x0000001200047202 */ /* 0x000fe20000000f00 */
[----:B------:R-:W-:Y:S01]  /*29a20*/  IMAD.MOV.U32 R5, RZ, RZ, R19 ;  /* 0x000000ffff057224 */ /* 0x000fe200078e0013 */
[----:B------:R-:W-:-:S04]  /*29a30*/  IADD3 R10, P4, R10, R24, RZ ;  /* 0x000000180a0a7210 */ /* 0x000fc80007f9e0ff */
[----:B------:R3:W-:Y:S04]  /*29a40*/  LDGSTS.E [R3+0x13c00], [R4.64], P1 ;  /* 0x13c0000004037fae */ /* 0x0007e80008921844 */
[----:B------:R-:W-:Y:S04]  /*29a50*/  STL [R1+0x610], R18 ;  /* 0x0006101201007387 */ /* 0x000fe80000100800 */
[----:B------:R-:W-:Y:S01]  /*29a60*/  STL [R1+0x60c], R19 ;  /* 0x00060c1301007387 */ /* 0x000fe20000100800 */
[----:B---3--:R-:W-:-:S03]  /*29a70*/  IMAD.MOV.U32 R4, RZ, RZ, R15 ;  /* 0x000000ffff047224 */ /* 0x008fc600078e000f */
[----:B------:R-:W-:Y:S04]  /*29a80*/  STL [R1+0x618], R15 ;  /* 0x0006180f01007387 */ /* 0x000fe80000100800 */
[----:B-1----:R-:W3:Y:S04]  /*29a90*/  LDL.LU R21, [R1+0x6fc] ;  /* 0x0006fc0001157983 */ /* 0x002ee80000300800 */
[----:B------:R1:W-:Y:S01]  /*29aa0*/  STL [R1+0x680], R10 ;  /* 0x0006800a01007387 */ /* 0x0003e20000100800 */
[----:B------:R-:W-:-:S05]  /*29ab0*/  IMAD.X R17, R17, 0x1, R2, P2 ;  /* 0x0000000111117824 */ /* 0x000fca00010e0602 */
[----:B------:R-:W-:Y:S01]  /*29ac0*/  MOV R5, R17 ;  /* 0x0000001100057202 */ /* 0x000fe20000000f00 */
[----:B------:R-:W-:Y:S04]  /*29ad0*/  STL [R1+0x614], R17 ;  /* 0x0006141101007387 */ /* 0x000fe80000100800 */
[----:B------:R1:W-:Y:S01]  /*29ae0*/  LDGSTS.E [R3+0x13e00], [R4.64], P1 ;  /* 0x13e0000004037fae */ /* 0x0003e20008921844 */
[----:B------:R-:W-:Y:S02]  /*29af0*/  IADD3.X R14, R14, R2, RZ, P4, !PT ;  /* 0x000000020e0e7210 */ /* 0x000fe400027fe4ff */
[----:B------:R-:W-:Y:S02]  /*29b00*/  IADD3 R12, P2, R12, R24, RZ ;  /* 0x000000180c0c7210 */ /* 0x000fe40007f5e0ff */
[----:B-1----:R-:W-:Y:S01]  /*29b10*/  MOV R4, R10 ;  /* 0x0000000a00047202 */ /* 0x002fe20000000f00 */
[----:B------:R-:W-:Y:S01]  /*29b20*/  IMAD.MOV.U32 R5, RZ, RZ, R14 ;  /* 0x000000ffff057224 */ /* 0x000fe200078e000e */
[-C--:B------:R-:W-:Y:S01]  /*29b30*/  IADD3 R9, P1, R9, R24.reuse, RZ ;  /* 0x0000001809097210 */ /* 0x080fe20007f3e0ff */
[----:B------:R-:W-:Y:S01]  /*29b40*/  STL [R1+0x688], R12 ;  /* 0x0006880c01007387 */ /* 0x000fe20000100800 */
[----:B-----5:R-:W-:-:S03]  /*29b50*/  IADD3 R6, P4, R6, R24, RZ ;  /* 0x0000001806067210 */ /* 0x020fc60007f9e0ff */
[----:B------:R-:W-:Y:S04]  /*29b60*/  STL [R1+0x67c], R14 ;  /* 0x00067c0e01007387 */ /* 0x000fe80000100800 */
[----:B------:R-:W-:Y:S04]  /*29b70*/  STL [R1+0x690], R9 ;  /* 0x0006900901007387 */ /* 0x000fe80000100800 */
[----:B------:R-:W5:Y:S04]  /*29b80*/  LDL.LU R10, [R1+0x708] ;  /* 0x00070800010a7983 */ /* 0x000f680000300800 */
[----:B------:R1:W-:Y:S02]  /*29b90*/  LDGSTS.E [R3+0x15800], [R4.64], P0 ;  /* 0x1580000004037fae */ /* 0x0003e40008121844 */
[----:B-1----:R-:W-:Y:S01]  /*29ba0*/  MOV R4, R12 ;  /* 0x0000000c00047202 */ /* 0x002fe20000000f00 */
[----:B--2---:R-:W-:-:S04]  /*29bb0*/  IMAD.X R13, R13, 0x1, R2, P2 ;  /* 0x000000010d0d7824 */ /* 0x004fc800010e0602 */
[----:B------:R-:W-:Y:S01]  /*29bc0*/  IMAD.MOV.U32 R5, RZ, RZ, R13 ;  /* 0x000000ffff057224 */ /* 0x000fe200078e000d */
[----:B------:R1:W-:Y:S04]  /*29bd0*/  STL [R1+0x684], R13 ;  /* 0x0006840d01007387 */ /* 0x0003e80000100800 */
[----:B------:R-:W-:Y:S04]  /*29be0*/  STL [R1+0x698], R6 ;  /* 0x0006980601007387 */ /* 0x000fe80000100800 */
[----:B------:R-:W2:Y:S04]  /*29bf0*/  LDL.LU R15, [R1+0x704] ;  /* 0x00070400010f7983 */ /* 0x000ea80000300800 */
[----:B------:R1:W-:Y:S01]  /*29c00*/  LDGSTS.E [R3+0x15a00], [R4.64], P0 ;  /* 0x15a0000004037fae */ /* 0x0003e20008121844 */
[----:B----4-:R-:W-:Y:S01]  /*29c10*/  IADD3.X R11, R11, R2, RZ, P1, !PT ;  /* 0x000000020b0b7210 */ /* 0x010fe20000ffe4ff */
[----:B------:R-:W-:-:S04]  /*29c20*/  IMAD.X R7, R7, 0x1, R2, P4 ;  /* 0x0000000107077824 */ /* 0x000fc800020e0602 */
[----:B------:R4:W-:Y:S01]  /*29c30*/  STL [R1+0x68c], R11 ;  /* 0x00068c0b01007387 */ /* 0x0009e20000100800 */
[----:B-1----:R-:W-:-:S03]  /*29c40*/  MOV R4, R9 ;  /* 0x0000000900047202 */ /* 0x002fc60000000f00 */
[----:B------:R1:W-:Y:S01]  /*29c50*/  STL [R1+0x694], R7 ;  /* 0x0006940701007387 */ /* 0x0003e20000100800 */
[----:B------:R-:W-:-:S03]  /*29c60*/  IADD3 R16, P1, R16, R24, RZ ;  /* 0x0000001810107210 */ /* 0x000fc60007f3e0ff */
[----:B------:R-:W2:Y:S04]  /*29c70*/  LDL.LU R13, [R1+0x710] ;  /* 0x00071000010d7983 */ /* 0x000ea80000300800 */
[----:B------:R-:W2:Y:S04]  /*29c80*/  LDL.LU R9, [R1+0x718] ;  /* 0x0007180001097983 */ /* 0x000ea80000300800 */
[----:B------:R1:W-:Y:S04]  /*29c90*/  STL [R1+0x700], R16 ;  /* 0x0007001001007387 */ /* 0x0003e80000100800 */
[----:B------:R-:W2:Y:S04]  /*29ca0*/  LDL.LU R14, [R1+0x70c] ;  /* 0x00070c00010e7983 */ /* 0x000ea80000300800 */
[----:B------:R-:W2:Y:S04]  /*29cb0*/  LDL.LU R12, [R1+0x714] ;  /* 0x00071400010c7983 */ /* 0x000ea80000300800 */
[----:B------:R-:W1:Y:S01]  /*29cc0*/  S2R R20, SR_TID.X ;  /* 0x0000000000147919 */ /* 0x000e620000002100 */
[----:B------:R-:W-:-:S03]  /*29cd0*/  IMAD.MOV.U32 R5, RZ, RZ, R11 ;  /* 0x000000ffff057224 */ /* 0x000fc600078e000b */
[----:B------:R-:W2:Y:S04]  /*29ce0*/  LDL.LU R19, [R1+0x77c] ;  /* 0x00077c0001137983 */ /* 0x000ea80000300800 */
[----:B------:R-:W2:Y:S01]  /*29cf0*/  LDL.LU R17, [R1+0x780] ;  /* 0x0007800001117983 */ /* 0x000ea20000300800 */
[----:B------:R-:W-:-:S03]  /*29d00*/  ISETP.GT.AND P2, PT, R0, 0x2f, PT ;  /* 0x0000002f0000780c */ /* 0x000fc60003f44270 */
[----:B------:R1:W-:Y:S04]  /*29d10*/  LDGSTS.E [R3+0x15c00], [R4.64], P0 ;  /* 0x15c0000004037fae */ /* 0x0003e80008121844 */
[----:B------:R-:W2:Y:S04]  /*29d20*/  LDL.LU R18, [R1+0x784] ;  /* 0x0007840001127983 */ /* 0x000ea80000300800 */
[----:B----4-:R-:W3:Y:S01]  /*29d30*/  LDL.LU R11, [R1+0x788] ;  /* 0x00078800010b7983 */ /* 0x010ee20000300800 */
[----:B-1----:R-:W-:Y:S01]  /*29d40*/  MOV R4, R6 ;  /* 0x0000000600047202 */ /* 0x002fe20000000f00 */
[----:B------:R-:W-:Y:S01]  /*29d50*/  IMAD.MOV.U32 R5, RZ, RZ, R7 ;  /* 0x000000ffff057224 */ /* 0x000fe200078e0007 */
[----:B------:R-:W-:Y:S01]  /*29d60*/  LOP3.LUT R25, R20, 0x3f, RZ, 0xc0, !PT ;  /* 0x0000003f14197812 */ /* 0x000fe200078ec0ff */
[----:B------:R-:W3:Y:S01]  /*29d70*/  LDL.LU R7, [R1+0x790] ;  /* 0x0007900001077983 */ /* 0x000ee20000300800 */
[----:B------:R-:W-:-:S03]  /*29d80*/  ISETP.GT.AND P6, PT, R0, 0x33, PT ;  /* 0x000000330000780c */ /* 0x000fc60003fc4270 */
[----:B------:R1:W-:Y:S01]  /*29d90*/  LDGSTS.E [R3+0x15e00], [R4.64], P0 ;  /* 0x15e0000004037fae */ /* 0x0003e20008121844 */
[C---:B------:R-:W-:Y:S02]  /*29da0*/  ISETP.GT.AND P0, PT, R0.reuse, 0x37, PT ;  /* 0x000000370000780c */ /* 0x040fe40003f04270 */
[C---:B------:R-:W-:Y:S01]  /*29db0*/  ISETP.GT.AND P4, PT, R0.reuse, 0x3f, PT ;  /* 0x0000003f0000780c */ /* 0x040fe20003f84270 */
[----:B------:R-:W3:Y:S01]  /*29dc0*/  LDL.LU R6, [R1+0x798] ;  /* 0x0007980001067983 */ /* 0x000ee20000300800 */
[----:B------:R-:W-:Y:S02]  /*29dd0*/  ISETP.GE.AND P5, PT, R25, R0, PT ;  /* 0x000000001900720c */ /* 0x000fe40003fa6270 */
[----:B-1----:R-:W-:Y:S02]  /*29de0*/  SEL R4, RZ, 0x4, !P2 ;  /* 0x00000004ff047807 */ /* 0x002fe40005000000 */
[----:B---3--:R-:W-:Y:S02]  /*29df0*/  IADD3.X R21, R21, R2, RZ, P1, !PT ;  /* 0x0000000215157210 */ /* 0x008fe40000ffe4ff */
[----:B------:R-:W-:-:S02]  /*29e00*/  ISETP.GT.AND P1, PT, R0, 0x3b, PT ;  /* 0x0000003b0000780c */ /* 0x000fc40003f24270 */
[----:B------:R-:W-:Y:S02]  /*29e10*/  SEL R0, RZ, 0x4, !P6 ;  /* 0x00000004ff007807 */ /* 0x000fe40007000000 */
[----:B------:R-:W-:Y:S02]  /*29e20*/  SEL R4, R4, RZ, !P3 ;  /* 0x000000ff04047207 */ /* 0x000fe40005800000 */
[----:B------:R-:W-:Y:S02]  /*29e30*/  SEL R0, R0, RZ, !P3 ;  /* 0x000000ff00007207 */ /* 0x000fe40005800000 */
[----:B------:R-:W-:Y:S02]  /*29e40*/  ISETP.NE.U32.AND P6, PT, R4, RZ, PT ;  /* 0x000000ff0400720c */ /* 0x000fe40003fc5070 */
[----:B------:R-:W-:Y:S02]  /*29e50*/  SEL R4, RZ, 0x4, !P0 ;  /* 0x00000004ff047807 */ /* 0x000fe40004000000 */
[----:B------:R-:W-:-:S02]  /*29e60*/  ISETP.NE.U32.AND P0, PT, R0, RZ, PT ;  /* 0x000000ff0000720c */ /* 0x000fc40003f05070 */
[----:B------:R-:W-:Y:S02]  /*29e70*/  SEL R0, RZ, 0x4, !P1 ;  /* 0x00000004ff007807 */ /* 0x000fe40004800000 */
[----:B------:R-:W-:Y:S01]  /*29e80*/  SEL R4, R4, RZ, !P3 ;  /* 0x000000ff04047207 */ /* 0x000fe20005800000 */
[----:B------:R-:W-:Y:S01]  /*29e90*/  IMAD.MOV.U32 R5, RZ, RZ, R21 ;  /* 0x000000ffff057224 */ /* 0x000fe200078e0015 */
[----:B------:R-:W-:Y:S01]  /*29ea0*/  STL [R1+0x6fc], R21 ;  /* 0x0006fc1501007387 */ /* 0x000fe20000100800 */
[----:B-----5:R-:W-:-:S05]  /*29eb0*/  IADD3 R10, P2, R10, R24, RZ ;  /* 0x000000180a0a7210 */ /* 0x020fca0007f5e0ff */
[----:B------:R1:W-:Y:S01]  /*29ec0*/  STL [R1+0x708], R10 ;  /* 0x0007080a01007387 */ /* 0x0003e20000100800 */
[----:B--2---:R-:W-:-:S05]  /*29ed0*/  IMAD.X R15, R15, 0x1, R2, P2 ;  /* 0x000000010f0f7824 */ /* 0x004fca00010e0602 */
[----:B------:R2:W-:Y:S01]  /*29ee0*/  STL [R1+0x704], R15 ;  /* 0x0007040f01007387 */ /* 0x0005e20000100800 */
[-C--:B------:R-:W-:Y:S02]  /*29ef0*/  IADD3 R13, P1, R13, R24.reuse, RZ ;  /* 0x000000180d0d7210 */ /* 0x080fe40007f3e0ff */
[----:B------:R-:W-:Y:S02]  /*29f00*/  IADD3 R9, P2, R9, R24, RZ ;  /* 0x0000001809097210 */ /* 0x000fe40007f5e0ff */
[----:B------:R-:W-:Y:S02]  /*29f10*/  IADD3.X R14, R14, R2, RZ, P1, !PT ;  /* 0x000000020e0e7210 */ /* 0x000fe40000ffe4ff */
[----:B------:R-:W-:Y:S02]  /*29f20*/  ISETP.NE.U32.AND P1, PT, R4, RZ, PT ;  /* 0x000000ff0400720c */ /* 0x000fe40003f25070 */
[----:B------:R-:W-:Y:S01]  /*29f30*/  MOV R4, R16 ;  /* 0x0000001000047202 */ /* 0x000fe20000000f00 */
[----:B------:R-:W-:Y:S01]  /*29f40*/  IMAD.X R12, R12, 0x1, R2, P2 ;  /* 0x000000010c0c7824 */ /* 0x000fe200010e0602 */
[----:B------:R-:W-:Y:S04]  /*29f50*/  STL [R1+0x710], R13 ;  /* 0x0007100d01007387 */ /* 0x000fe80000100800 */
[----:B------:R3:W-:Y:S04]  /*29f60*/  LDGSTS.E [R3+0x17800], [R4.64], P6 ;  /* 0x1780000004037fae */ /* 0x0007e8000b121844 */
[----:B------:R-:W-:Y:S04]  /*29f70*/  STL [R1+0x718], R9 ;  /* 0x0007180901007387 */ /* 0x000fe80000100800 */
[----:B------:R5:W-:Y:S01]  /*29f80*/  STL [R1+0x70c], R14 ;  /* 0x00070c0e01007387 */ /* 0x000be20000100800 */
[----:B---3--:R-:W-:Y:S01]  /*29f90*/  MOV R4, R10 ;  /* 0x0000000a00047202 */ /* 0x008fe20000000f00 */
[----:B------:R-:W-:-:S02]  /*29fa0*/  IMAD.MOV.U32 R5, RZ, RZ, R15 ;  /* 0x000000ffff057224 */ /* 0x000fc400078e000f */
[----:B------:R3:W-:Y:S04]  /*29fb0*/  STL [R1+0x714], R12 ;  /* 0x0007140c01007387 */ /* 0x0007e80000100800 */
[----:B------:R-:W4:Y:S04]  /*29fc0*/  LDL.LU R16, [R1+0x78c] ;  /* 0x00078c0001107983 */ /* 0x000f280000300800 */
[----:B------:R3:W-:Y:S04]  /*29fd0*/  LDGSTS.E [R3+0x17a00], [R4.64], P6 ;  /* 0x17a0000004037fae */ /* 0x0007e8000b121844 */
[----:B-1----:R-:W4:Y:S04]  /*29fe0*/  LDL.LU R10, [R1+0x800] ;  /* 0x00080000010a7983 */ /* 0x002f280000300800 */
[----:B--2---:R-:W2:Y:S01]  /*29ff0*/  LDL.LU R15, [R1+0x794] ;  /* 0x00079400010f7983 */ /* 0x004ea20000300800 */
[----:B---3--:R-:W-:Y:S01]  /*2a000*/  MOV R4, R13 ;  /* 0x0000000d00047202 */ /* 0x008fe20000000f00 */
[----:B------:R-:W-:-:S02]  /*2a010*/  IMAD.MOV.U32 R5, RZ, RZ, R14 ;  /* 0x000000ffff057224 */ /* 0x000fc400078e000e */
[----:B-----5:R-:W3:Y:S04]  /*2a020*/  LDL.LU R14, [R1+0x7fc] ;  /* 0x0007fc00010e7983 */ /* 0x020ee80000300800 */
[----:B------:R1:W-:Y:S04]  /*2a030*/  LDGSTS.E [R3+0x17c00], [R4.64], P6 ;  /* 0x17c0000004037fae */ /* 0x0003e8000b121844 */
[----:B------:R-:W5:Y:S01]  /*2a040*/  LDL.LU R13, [R1+0x804] ;  /* 0x00080400010d7983 */ /* 0x000f620000300800 */
[----:B-1----:R-:W-:-:S03]  /*2a050*/  MOV R4, R9 ;  /* 0x0000000900047202 */ /* 0x002fc60000000f00 */
[----:B------:R-:W5:Y:S01]  /*2a060*/  LDL.LU R9, [R1+0x808] ;  /* 0x0008080001097983 */ /* 0x000f620000300800 */
[----:B------:R-:W-:Y:S01]  /*2a070*/  IMAD.MOV.U32 R5, RZ, RZ, R12 ;  /* 0x000000ffff057224 */ /* 0x000fe200078e000c */
[----:B------:R-:W-:Y:S02]  /*2a080*/  SEL R0, R0, RZ, !P3 ;  /* 0x000000ff00007207 */ /* 0x000fe40005800000 */
[----:B------:R-:W5:Y:S02]  /*2a090*/  LDL.LU R12, [R1+0x810] ;  /* 0x00081000010c7983 */ /* 0x000f640000300800 */
[----:B------:R-:W-:Y:S02]  /*2a0a0*/  ISETP.NE.U32.AND P2, PT, R0, RZ, PT ;  /* 0x000000ff0000720c */ /* 0x000fe40003f45070 */
[----:B------:R1:W-:Y:S01]  /*2a0b0*/  LDGSTS.E [R3+0x17e00], [R4.64], P6 ;  /* 0x17e0000004037fae */ /* 0x0003e2000b121844 */
[----:B------:R-:W-:Y:S02]  /*2a0c0*/  SEL R0, RZ, 0x4, P5 ;  /* 0x00000004ff007807 */ /* 0x000fe40002800000 */
[----:B------:R-:W-:Y:S01]  /*2a0d0*/  IADD3 R11, P5, R11, R24, RZ ;  /* 0x000000180b0b7210 */ /* 0x000fe20007fbe0ff */
[----:B------:R-:W5:Y:S01]  /*2a0e0*/  LDL.LU R21, [R1+0x818] ;  /* 0x0008180001157983 */ /* 0x000f620000300800 */
[----:B------:R-:W-:-:S02]  /*2a0f0*/  SEL R0, R0, RZ, !P3 ;  /* 0x000000ff00007207 */ /* 0x000fc40005800000 */
[----:B-1----:R-:W-:Y:S02]  /*2a100*/  SEL R4, RZ, 0x4, !P4 ;  /* 0x00000004ff047807 */ /* 0x002fe40006000000 */
[----:B------:R-:W-:-:S04]  /*2a110*/  IADD3 R17, P4, R17, R24, RZ ;  /* 0x0000001811117210 */ /* 0x000fc80007f9e0ff */
[----:B------:R-:W-:Y:S01]  /*2a120*/  IADD3.X R19, R19, R2, RZ, P4, !PT ;  /* 0x0000000213137210 */ /* 0x000fe200027fe4ff */
[----:B------:R1:W-:Y:S01]  /*2a130*/  STL [R1+0x780], R17 ;  /* 0x0007801101007387 */ /* 0x0003e20000100800 */
[----:B------:R-:W-:Y:S02]  /*2a140*/  SEL R4, R4, RZ, !P3 ;  /* 0x000000ff04047207 */ /* 0x000fe40005800000 */
[----:B------:R-:W-:Y:S01]  /*2a150*/  ISETP.NE.U32.AND P3, PT, R0, RZ, PT ;  /* 0x000000ff0000720c */ /* 0x000fe20003f65070 */
[----:B------:R1:W-:Y:S01]  /*2a160*/  STL [R1+0x788], R11 ;  /* 0x0007880b01007387 */ /* 0x0003e20000100800 */
[----:B------:R-:W-:-:S03]  /*2a170*/  IADD3 R7, P6, R7, R24, RZ ;  /* 0x0000001807077210 */ /* 0x000fc60007fde0ff */
[----:B------:R-:W-:Y:S01]  /*2a180*/  STL [R1+0x77c], R19 ;  /* 0x00077c1301007387 */ /* 0x000fe20000100800 */
[----:B------:R-:W-:-:S03]  /*2a190*/  IMAD.X R18, R18, 0x1, R2, P5 ;  /* 0x0000000112127824 */ /* 0x000fc600028e0602 */
[----:B------:R-:W5:Y:S01]  /*2a1a0*/  LDL.LU R0, [R1+0x80c] ;  /* 0x00080c0001007983 */ /* 0x000f620000300800 */
[----:B------:R-:W-:Y:S02]  /*2a1b0*/  ISETP.NE.U32.AND P4, PT, R4, RZ, PT ;  /* 0x000000ff0400720c */ /* 0x000fe40003f85070 */
[----:B------:R-:W-:Y:S01]  /*2a1c0*/  MOV R4, R17 ;  /* 0x0000001100047202 */ /* 0x000fe20000000f00 */
[----:B------:R-:W-:Y:S04]  /*2a1d0*/  STL [R1+0x790], R7 ;  /* 0x0007900701007387 */ /* 0x000fe80000100800 */
[----:B------:R2:W-:Y:S04]  /*2a1e0*/  STL [R1+0x784], R18 ;  /* 0x0007841201007387 */ /* 0x0005e80000100800 */
[----:B-1----:R-:W5:Y:S04]  /*2a1f0*/  LDL.LU R17, [R1+0x880] ;  /* 0x0008800001117983 */ /* 0x002f680000300800 */
[----:B------:R-:W5:Y:S01]  /*2a200*/  LDL.LU R22, [R1+0x814] ;  /* 0x0008140001167983 */ /* 0x000f620000300800 */
[----:B------:R-:W-:Y:S01]  /*2a210*/  IMAD.MOV.U32 R5, RZ, RZ, R19 ;  /* 0x000000ffff057224 */ /* 0x000fe200078e0013 */
[----:B------:R-:W-:-:S04]  /*2a220*/  IADD3 R6, P5, R6, R24, RZ ;  /* 0x0000001806067210 */ /* 0x000fc80007fbe0ff */
[----:B------:R1:W-:Y:S04]  /*2a230*/  LDGSTS.E [R3+0x19800], [R4.64], P0 ;  /* 0x1980000004037fae */ /* 0x0003e80008121844 */
[----:B------:R-:W-:Y:S01]  /*2a240*/  STL [R1+0x798], R6 ;  /* 0x0007980601007387 */ /* 0x000fe20000100800 */
[----:B-1----:R-:W-:Y:S01]  /*2a250*/  IMAD.MOV.U32 R4, RZ, RZ, R11 ;  /* 0x000000ffff047224 */ /* 0x002fe200078e000b */
[----:B------:R-:W-:-:S05]  /*2a260*/  MOV R5, R18 ;  /* 0x0000001200057202 */ /* 0x000fca0000000f00 */
[----:B------:R1:W-:Y:S02]  /*2a270*/  LDGSTS.E [R3+0x19a00], [R4.64], P0 ;  /* 0x19a0000004037fae */ /* 0x0003e40008121844 */
[----:B-1----:R-:W-:Y:S02]  /*2a280*/  MOV R4, R7 ;  /* 0x0000000700047202 */ /* 0x002fe40000000f00 */
[----:B----4-:R-:W-:-:S05]  /*2a290*/  IADD3.X R16, R16, R2, RZ, P6, !PT ;  /* 0x0000000210107210 */ /* 0x010fca00037fe4ff */
[----:B------:R1:W-:Y:S01]  /*2a2a0*/  STL [R1+0x78c], R16 ;  /* 0x00078c1001007387 */ /* 0x0003e20000100800 */
[----:B------:R-:W-:-:S03]  /*2a2b0*/  IADD3 R10, P6, R10, R24, RZ ;  /* 0x000000180a0a7210 */ /* 0x000fc60007fde0ff */
[----:B------:R-:W4:Y:S01]  /*2a2c0*/  LDL.LU R11, [R1+0x888] ;  /* 0x00088800010b7983 */ /* 0x000f220000300800 */
[----:B--2---:R-:W-:-:S03]  /*2a2d0*/  IMAD.X R15, R15, 0x1, R2, P5 ;  /* 0x000000010f0f7824 */ /* 0x004fc600028e0602 */
[----:B------:R-:W2:Y:S01]  /*2a2e0*/  LDL.LU R18, [R1+0x87c] ;  /* 0x00087c0001127983 */ /* 0x000ea20000300800 */
[----:B------:R-:W-:-:S03]  /*2a2f0*/  IMAD.MOV.U32 R5, RZ, RZ, R16 ;  /* 0x000000ffff057224 */ /* 0x000fc600078e0010 */
[----:B------:R-:W-:Y:S01]  /*2a300*/  STL [R1+0x800], R10 ;  /* 0x0008000a01007387 */ /* 0x000fe20000100800 */
[----:B---3--:R-:W-:-:S03]  /*2a310*/  IADD3.X R14, R14, R2, RZ, P6, !PT ;  /* 0x000000020e0e7210 */ /* 0x008fc600037fe4ff */
[----:B------:R3:W-:Y:S04]  /*2a320*/  STL [R1+0x794], R15 ;  /* 0x0007940f01007387 */ /* 0x0007e80000100800 */
[----:B------:R-:W2:Y:S04]  /*2a330*/  LDL.LU R19, [R1+0x884] ;  /* 0x0008840001137983 */ /* 0x000ea80000300800 */
[----:B------:R-:W2:Y:S04]  /*2a340*/  LDL.LU R7, [R1+0x890] ;  /* 0x0008900001077983 */ /* 0x000ea80000300800 */
[----:B-1----:R-:W2:Y:S01]  /*2a350*/  LDL.LU R16, [R1+0x88c] ;  /* 0x00088c0001107983 */ /* 0x002ea20000300800 */
[----:B-----5:R-:W-:-:S03]  /*2a360*/  IADD3 R9, P5, R9, R24, RZ ;  /* 0x0000001809097210 */ /* 0x020fc60007fbe0ff */
[----:B------:R1:W-:Y:S04]  /*2a370*/  LDGSTS.E [R3+0x19c00], [R4.64], P0 ;  /* 0x19c0000004037fae */ /* 0x0003e80008121844 */
[----:B------:R-:W-:Y:S04]  /*2a380*/  STL [R1+0x808], R9 ;  /* 0x0008080901007387 */ /* 0x000fe80000100800 */
[----:B------:R5:W-:Y:S01]  /*2a390*/  STL [R1+0x7fc], R14 ;  /* 0x0007fc0e01007387 */ /* 0x000be20000100800 */
[----:B-1----:R-:W-:-:S03]  /*2a3a0*/  IMAD.MOV.U32 R4, RZ, RZ, R6 ;  /* 0x000000ffff047224 */ /* 0x002fc600078e0006 */
[----:B------:R-:W2:Y:S01]  /*2a3b0*/  LDL.LU R6, [R1+0x898] ;  /* 0x0008980001067983 */ /* 0x000ea20000300800 */
[----:B------:R-:W-:Y:S01]  /*2a3c0*/  MOV R5, R15 ;  /* 0x0000000f00057202 */ /* 0x000fe20000000f00 */
[----:B------:R-:W-:Y:S02]  /*2a3d0*/  IMAD.X R13, R13, 0x1, R2, P5 ;  /* 0x000000010d0d7824 */ /* 0x000fe400028e0602 */
[----:B---3--:R-:W3:Y:S04]  /*2a3e0*/  LDL.LU R15, [R1+0x894] ;  /* 0x00089400010f7983 */ /* 0x008ee80000300800 */
[----:B------:R1:W-:Y:S01]  /*2a3f0*/  LDGSTS.E [R3+0x19e00], [R4.64], P0 ;  /* 0x19e0000004037fae */ /* 0x0003e20008121844 */
[-C--:B------:R-:W-:Y:S02]  /*2a400*/  IADD3 R12, P0, R12, R24.reuse, RZ ;  /* 0x000000180c0c7210 */ /* 0x080fe40007f1e0ff */
[----:B------:R-:W-:-:S03]  /*2a410*/  IADD3 R21, P5, R21, R24, RZ ;  /* 0x0000001815157210 */ /* 0x000fc60007fbe0ff */
[----:B------:R5:W-:Y:S04]  /*2a420*/  STL [R1+0x810], R12 ;  /* 0x0008100c01007387 */ /* 0x000be80000100800 */
[----:B------:R5:W-:Y:S01]  /*2a430*/  STL [R1+0x804], R13 ;  /* 0x0008040d01007387 */ /* 0x000be20000100800 */
[----:B-1----:R-:W-:Y:S01]  /*2a440*/  MOV R4, R10 ;  /* 0x0000000a00047202 */ /* 0x002fe20000000f00 */
[----:B------:R-:W-:Y:S02]  /*2a450*/  IMAD.MOV.U32 R5, RZ, RZ, R14 ;  /* 0x000000ffff057224 */ /* 0x000fe400078e000e */
[----:B------:R-:W3:Y:S01]  /*2a460*/  LDL.LU R10, [R1+0x900] ;  /* 0x00090000010a7983 */ /* 0x000ee20000300800 */
[----:B------:R-:W-:-:S03]  /*2a470*/  IADD3.X R0, R0, R2, RZ, P0, !PT ;  /* 0x0000000200007210 */ /* 0x000fc600007fe4ff */
[----:B------:R1:W-:Y:S04]  /*2a480*/  LDGSTS.E [R3+0x1b800], [R4.64], P1 ;  /* 0x1b80000004037fae */ /* 0x0003e80008921844 */
[----:B-----5:R-:W5:Y:S04]  /*2a490*/  LDL.LU R14, [R1+0x8fc] ;  /* 0x0008fc00010e7983 */ /* 0x020f680000300800 */
[----:B------:R-:W-:Y:S01]  /*2a4a0*/  STL [R1+0x818], R21 ;  /* 0x0008181501007387 */ /* 0x000fe20000100800 */
[----:B-1----:R-:W-:Y:S01]  /*2a4b0*/  IMAD.MOV.U32 R4, RZ, RZ, R9 ;  /* 0x000000ffff047224 */ /* 0x002fe200078e0009 */
[----:B------:R-:W-:-:S02]  /*2a4c0*/  MOV R5, R13 ;  /* 0x0000000d00057202 */ /* 0x000fc40000000f00 */
[----:B------:R1:W-:Y:S01]  /*2a4d0*/  STL [R1+0x80c], R0 ;  /* 0x00080c0001007387 */ /* 0x0003e20000100800 */
[----:B------:R-:W-:-:S03]  /*2a4e0*/  IADD3 R17, P0, R17, R24, RZ ;  /* 0x0000001811117210 */ /* 0x000fc60007f1e0ff */
[----:B------:R-:W5:Y:S01]  /*2a4f0*/  LDL.LU R9, [R1+0x908] ;  /* 0x0009080001097983 */ /* 0x000f620000300800 */
[----:B------:R-:W-:-:S03]  /*2a500*/  IMAD.X R22, R22, 0x1, R2, P5 ;  /* 0x0000000116167824 */ /* 0x000fc600028e0602 */
[----:B------:R1:W-:Y:S02]  /*2a510*/  LDGSTS.E [R3+0x1ba00], [R4.64], P1 ;  /* 0x1ba0000004037fae */ /* 0x0003e40008921844 */
[----:B-1----:R-:W-:Y:S02]  /*2a520*/  MOV R4, R12 ;  /* 0x0000000c00047202 */ /* 0x002fe40000000f00 */
[----:B------:R-:W5:Y:S04]  /*2a530*/  LDL.LU R12, [R1+0x904] ;  /* 0x00090400010c7983 */ /* 0x000f680000300800 */
[----:B------:R-:W-:Y:S04]  /*2a540*/  STL [R1+0x880], R17 ;  /* 0x0008801101007387 */ /* 0x000fe80000100800 */
[----:B------:R-:W-:Y:S04]  /*2a550*/  STL [R1+0x814], R22 ;  /* 0x0008141601007387 */ /* 0x000fe80000100800 */
[----:B------:R-:W5:Y:S01]  /*2a560*/  LDL.LU R13, [R1+0x910] ;  /* 0x00091000010d7983 */ /* 0x000f620000300800 */
[----:B------:R-:W-:-:S03]  /*2a570*/  IMAD.MOV.U32 R5, RZ, RZ, R0 ;  /* 0x000000ffff057224 */ /* 0x000fc600078e0000 */
[----:B------:R-:W5:Y:S04]  /*2a580*/  LDL.LU R0, [R1+0x918] ;  /* 0x0009180001007983 */ /* 0x000f680000300800 */
[----:B------:R1:W-:Y:S02]  /*2a590*/  LDGSTS.E [R3+0x1bc00], [R4.64], P1 ;  /* 0x1bc0000004037fae */ /* 0x0003e40008921844 */
[----:B-1----:R-:W-:Y:S01]  /*2a5a0*/  IMAD.MOV.U32 R4, RZ, RZ, R21 ;  /* 0x000000ffff047224 */ /* 0x002fe200078e0015 */
[----:B------:R-:W-:-:S05]  /*2a5b0*/  MOV R5, R22 ;  /* 0x0000001600057202 */ /* 0x000fca0000000f00 */
[----:B------:R1:W-:Y:S02]  /*2a5c0*/  LDGSTS.E [R3+0x1be00], [R4.64], P1 ;  /* 0x1be0000004037fae */ /* 0x0003e40008921844 */
[----:B-1----:R-:W-:Y:S02]  /*2a5d0*/  MOV R4, R17 ;  /* 0x0000001100047202 */ /* 0x002fe40000000f00 */
[----:B----4-:R-:W-:Y:S02]  /*2a5e0*/  IADD3 R11, P5, R11, R24, RZ ;  /* 0x000000180b0b7210 */ /* 0x010fe40007fbe0ff */
[----:B--2---:R-:W-:-:S03]  /*2a5f0*/  IADD3.X R18, R18, R2, RZ, P0, !PT ;  /* 0x0000000212127210 */ /* 0x004fc600007fe4ff */
[----:B------:R-:W-:Y:S04]  /*2a600*/  STL [R1+0x888], R11 ;  /* 0x0008880b01007387 */ /* 0x000fe80000100800 */
[----:B------:R1:W-:Y:S01]  /*2a610*/  STL [R1+0x87c], R18 ;  /* 0x00087c1201007387 */ /* 0x0003e20000100800 */
[----:B------:R-:W-:-:S05]  /*2a620*/  IMAD.MOV.U32 R5, RZ, RZ, R18 ;  /* 0x000000ffff057224 */ /* 0x000fca00078e0012 */
[----:B------:R2:W-:Y:S01]  /*2a630*/  LDGSTS.E [R3+0x1d800], [R4.64], P2 ;  /* 0x1d80000004037fae */ /* 0x0005e20009121844 */
[----:B------:R-:W-:-:S03]  /*2a640*/  IMAD.X R19, R19, 0x1, R2, P5 ;  /* 0x0000000113137824 */ /* 0x000fc600028e0602 */
[----:B-1----:R-:W4:Y:S01]  /*2a650*/  LDL.LU R18, [R1+0x90c] ;  /* 0x00090c0001127983 */ /* 0x002f220000300800 */
[----:B------:R-:W-:-:S04]  /*2a660*/  IADD3 R7, P0, R7, R24, RZ ;  /* 0x0000001807077210 */ /* 0x000fc80007f1e0ff */
[----:B------:R-:W-:Y:S01]  /*2a670*/  IADD3.X R16, R16, R2, RZ, P0, !PT ;  /* 0x0000000210107210 */ /* 0x000fe200007fe4ff */
[----:B------:R-:W-:Y:S04]  /*2a680*/  STL [R1+0x890], R7 ;  /* 0x0008900701007387 */ /* 0x000fe80000100800 */
[----:B------:R1:W-:Y:S01]  /*2a690*/  STL [R1+0x884], R19 ;  /* 0x0008841301007387 */ /* 0x0003e20000100800 */
[----:B--2---:R-:W-:-:S03]  /*2a6a0*/  IMAD.MOV.U32 R4, RZ, RZ, R11 ;  /* 0x000000ffff047224 */ /* 0x004fc600078e000b */
[----:B------:R-:W2:Y:S01]  /*2a6b0*/  LDL.LU R17, [R1+0x920] ;  /* 0x0009200001117983 */ /* 0x000ea20000300800 */
[----:B------:R-:W-:-:S03]  /*2a6c0*/  MOV R5, R19 ;  /* 0x0000001300057202 */ /* 0x000fc60000000f00 */
[----:B------:R-:W2:Y:S04]  /*2a6d0*/  LDL.LU R26, [R1+0x914] ;  /* 0x00091400011a7983 */ /* 0x000ea80000300800 */
[----:B------:R1:W-:Y:S01]  /*2a6e0*/  LDGSTS.E [R3+0x1da00], [R4.64], P2 ;  /* 0x1da0000004037fae */ /* 0x0003e20009121844 */
[----:B------:R-:W-:-:S05]  /*2a6f0*/  IADD3 R6, P1, R6, R24, RZ ;  /* 0x0000001806067210 */ /* 0x000fca0007f3e0ff */
[----:B------:R-:W-:Y:S04]  /*2a700*/  STL [R1+0x898], R6 ;  /* 0x0008980601007387 */ /* 0x000fe80000100800 */
[----:B------:R3:W-:Y:S04]  /*2a710*/  STL [R1+0x88c], R16 ;  /* 0x00088c1001007387 */ /* 0x0007e80000100800 */
[----:B------:R-:W2:Y:S04]  /*2a720*/  LDL.LU R11, [R1+0x940] ;  /* 0x00094000010b7983 */ /* 0x000ea80000300800 */
[----:B-1----:R-:W2:Y:S01]  /*2a730*/  LDL.LU R19, [R1+0x91c] ;  /* 0x00091c0001137983 */ /* 0x002ea20000300800 */
[----:B------:R-:W-:Y:S01]  /*2a740*/  MOV R4, R7 ;  /* 0x0000000700047202 */ /* 0x000fe20000000f00 */
[----:B------:R-:W-:-:S02]  /*2a750*/  IMAD.MOV.U32 R5, RZ, RZ, R16 ;  /* 0x000000ffff057224 */ /* 0x000fc400078e0010 */
[----:B---3--:R-:W-:Y:S01]  /*2a760*/  IMAD.X R15, R15, 0x1, R2, P1 ;  /* 0x000000010f0f7824 */ /* 0x008fe200008e0602 */
[----:B------:R-:W-:Y:S02]  /*2a770*/  IADD3 R10, P0, R10, R24, RZ ;  /* 0x000000180a0a7210 */ /* 0x000fe40007f1e0ff */
[----:B------:R1:W-:Y:S02]  /*2a780*/  LDGSTS.E [R3+0x1dc00], [R4.64], P2 ;  /* 0x1dc0000004037fae */ /* 0x0003e40009121844 */
[----:B-----5:R-:W-:Y:S01]  /*2a790*/  IADD3.X R14, R14, R2, RZ, P0, !PT ;  /* 0x000000020e0e7210 */ /* 0x020fe200007fe4ff */
[----:B-1----:R-:W-:Y:S01]  /*2a7a0*/  IMAD.MOV.U32 R4, RZ, RZ, R6 ;  /* 0x000000ffff047224 */ /* 0x002fe200078e0006 */
[----:B------:R-:W-:-:S05]  /*2a7b0*/  MOV R5, R15 ;  /* 0x0000000f00057202 */ /* 0x000fca0000000f00 */
[----:B------:R1:W-:Y:S01]  /*2a7c0*/  LDGSTS.E [R3+0x1de00], [R4.64], P2 ;  /* 0x1de0000004037fae */ /* 0x0003e20009121844 */
[----:B------:R-:W-:-:S03]  /*2a7d0*/  IADD3 R9, P1, R9, R24, RZ ;  /* 0x0000001809097210 */ /* 0x000fc60007f3e0ff */
[----:B------:R-:W-:Y:S01]  /*2a7e0*/  STL [R1+0x900], R10 ;  /* 0x0009000a01007387 */ /* 0x000fe20000100800 */
[----:B-1----:R-:W-:Y:S01]  /*2a7f0*/  IMAD.MOV.U32 R4, RZ, RZ, R10 ;  /* 0x000000ffff047224 */ /* 0x002fe200078e000a */
[----:B------:R-:W-:Y:S02]  /*2a800*/  MOV R5, R14 ;  /* 0x0000000e00057202 */ /* 0x000fe40000000f00 */
[----:B------:R-:W-:Y:S04]  /*2a810*/  STL [R1+0x894], R15 ;  /* 0x0008940f01007387 */ /* 0x000fe80000100800 */
[----:B------:R1:W-:Y:S01]  /*2a820*/  LDGSTS.E [R3+0x1f800], [R4.64], P4 ;  /* 0x1f80000004037fae */ /* 0x0003e2000a121844 */
[----:B------:R-:W-:-:S03]  /*2a830*/  IMAD.X R12, R12, 0x1, R2, P1 ;  /* 0x000000010c0c7824 */ /* 0x000fc600008e0602 */
[----:B------:R-:W3:Y:S04]  /*2a840*/  LDL.LU R7, [R1+0x960] ;  /* 0x0009600001077983 */ /* 0x000ee80000300800 */
[----:B------:R-:W5:Y:S01]  /*2a850*/  LDL.LU R16, [R1+0x93c] ;  /* 0x00093c0001107983 */ /* 0x000f620000300800 */
[----:B-1----:R-:W-:Y:S01]  /*2a860*/  MOV R4, R9 ;  /* 0x0000000900047202 */ /* 0x002fe20000000f00 */
[----:B------:R-:W-:Y:S01]  /*2a870*/  IMAD.MOV.U32 R5, RZ, RZ, R12 ;  /* 0x000000ffff057224 */ /* 0x000fe200078e000c */
[-C--:B------:R-:W-:Y:S01]  /*2a880*/  IADD3 R13, P0, R13, R24.reuse, RZ ;  /* 0x000000180d0d7210 */ /* 0x080fe20007f1e0ff */
[----:B------:R-:W-:Y:S04]  /*2a890*/  STL [R1+0x908], R9 ;  /* 0x0009080901007387 */ /* 0x000fe80000100800 */
[----:B------:R-:W-:Y:S01]  /*2a8a0*/  STL [R1+0x8fc], R14 ;  /* 0x0008fc0e01007387 */ /* 0x000fe20000100800 */
[----:B------:R-:W-:-:S03]  /*2a8b0*/  IADD3 R0, P1, R0, R24, RZ ;  /* 0x0000001800007210 */ /* 0x000fc60007f3e0ff */
[----:B------:R-:W5:Y:S04]  /*2a8c0*/  LDL.LU R6, [R1+0x980] ;  /* 0x0009800001067983 */ /* 0x000f680000300800 */
[----:B------:R1:W-:Y:S04]  /*2a8d0*/  LDGSTS.E [R3+0x1fa00], [R4.64], P4 ;  /* 0x1fa0000004037fae */ /* 0x0003e8000a121844 */
[----:B------:R1:W-:Y:S04]  /*2a8e0*/  STL [R1+0x910], R13 ;  /* 0x0009100d01007387 */ /* 0x0003e80000100800 */
[----:B------:R-:W1:Y:S02]  /*2a8f0*/  S2R R24, SR_TID.X ;  /* 0x0000000000187919 */ /* 0x000e640000002100 */
[----:B-1----:R-:W-:-:S02]  /*2a900*/  IMAD.MOV.U32 R4, RZ, RZ, R13 ;  /* 0x000000ffff047224 */ /* 0x002fc400078e000d */
[----:B------:R-:W1:Y:S01]  /*2a910*/  S2R R13, SR_TID.X ;  /* 0x00000000000d7919 */ /* 0x000e620000002100 */
[----:B------:R-:W-:-:S03]  /*2a920*/  MOV R21, c[0x0][0x18c] ;  /* 0x0000630000157a02 */ /* 0x000fc60000000f00 */
[----:B------:R1:W-:Y:S04]  /*2a930*/  STL [R1+0x904], R12 ;  /* 0x0009040c01007387 */ /* 0x0003e80000100800 */
[----:B------:R-:W5:Y:S01]  /*2a940*/  LDL.LU R15, [R1+0x95c] ;  /* 0x00095c00010f7983 */ /* 0x000f620000300800 */
[----:B------:R-:W-:-:S03]  /*2a950*/  IMAD.SHL.U32 R21, R21, 0x40, RZ ;  /* 0x0000004015157824 */ /* 0x000fc600078e00ff */
[----:B------:R-:W5:Y:S02]  /*2a960*/  LDL.LU R10, [R1+0x9a0] ;  /* 0x0009a000010a7983 */ /* 0x000f640000300800 */
[----:B------:R-:W-:Y:S02]  /*2a970*/  SHF.L.U32 R14, R21, 0x2, RZ ;  /* 0x00000002150e7819 */ /* 0x000fe400000006ff */
[----:B------:R-:W-:Y:S01]  /*2a980*/  STL [R1+0x918], R0 ;  /* 0x0009180001007387 */ /* 0x000fe20000100800 */
[----:B------:R-:W-:-:S03]  /*2a990*/  SHF.R.S32.HI R24, RZ, 0x6, R24 ;  /* 0x00000006ff187819 */ /* 0x000fc60000011418 */
[----:B-1----:R-:W5:Y:S01]  /*2a9a0*/  LDL.LU R12, [R1+0x97c] ;  /* 0x00097c00010c7983 */ /* 0x002f620000300800 */
[----:B------:R-:W-:-:S03]  /*2a9b0*/  LOP3.LUT R13, R13, 0x3f, RZ, 0xc0, !PT ;  /* 0x0000003f0d0d7812 */ /* 0x000fc600078ec0ff */
[----:B------:R-:W5:Y:S01]  /*2a9c0*/  LDL.LU R9, [R1+0x9c0] ;  /* 0x0009c00001097983 */ /* 0x000f620000300800 */
[----:B------:R-:W-:Y:S01]  /*2a9d0*/  SGXT R24, R24, 0x1 ;  /* 0x000000011818781a */ /* 0x000fe20000000200 */
[----:B------:R-:W-:Y:S02]  /*2a9e0*/  IMAD.SHL.U32 R13, R13, 0x4, RZ ;  /* 0x000000040d0d7824 */ /* 0x000fe400078e00ff */
[----:B----4-:R-:W-:-:S05]  /*2a9f0*/  IMAD.X R18, R18, 0x1, R2, P0 ;  /* 0x0000000112127824 */ /* 0x010fca00000e0602 */
[----:B------:R1:W-:Y:S01]  /*2aa00*/  STL [R1+0x90c], R18 ;  /* 0x00090c1201007387 */ /* 0x0003e20000100800 */
[----:B------:R-:W-:-:S03]  /*2aa10*/  MOV R5, R18 ;  /* 0x0000001200057202 */ /* 0x000fc60000000f00 */
[----:B------:R-:W4:Y:S04]  /*2aa20*/  LDL.LU R22, [R1+0x9e0] ;  /* 0x0009e00001167983 */ /* 0x000f280000300800 */
[----:B------:R-:W4:Y:S01]  /*2aa30*/  LDL.LU R21, [R1+0x99c] ;  /* 0x00099c0001157983 */ /* 0x000f220000300800 */
[----:B--2---:R-:W-:-:S03]  /*2aa40*/  IADD3 R17, P0, R17, R14, RZ ;  /* 0x0000000e11117210 */ /* 0x004fc60007f1e0ff */
[----:B------:R2:W-:Y:S01]  /*2aa50*/  LDGSTS.E [R3+0x1fc00], [R4.64], P4 ;  /* 0x1fc0000004037fae */ /* 0x0005e2000a121844 */
[----:B------:R-:W-:-:S03]  /*2aa60*/  IADD3.X R26, R26, R2, RZ, P1, !PT ;  /* 0x000000021a1a7210 */ /* 0x000fc60000ffe4ff */
[----:B------:R-:W-:Y:S04]  /*2aa70*/  STL [R1+0x920], R17 ;  /* 0x0009201101007387 */ /* 0x000fe80000100800 */
[----:B------:R-:W-:Y:S04]  /*2aa80*/  STL [R1+0x914], R26 ;  /* 0x0009141a01007387 */ /* 0x000fe80000100800 */
[----:B-1----:R-:W4:Y:S01]  /*2aa90*/  LDL.LU R18, [R1+0xa00] ;  /* 0x000a000001127983 */ /* 0x002f220000300800 */
[----:B--2---:R-:W-:Y:S01]  /*2aaa0*/  IMAD.MOV.U32 R4, RZ, RZ, R0 ;  /* 0x000000ffff047224 */ /* 0x004fe200078e0000 */
[----:B------:R-:W-:-:S02]  /*2aab0*/  LOP3.LUT R0, R13, 0x110, R24, 0x78, !PT ;  /* 0x000001100d007812 */ /* 0x000fc400078e7818 */
[----:B------:R-:W-:Y:S02]  /*2aac0*/  IADD3 R11, P1, R11, R14, RZ ;  /* 0x0000000e0b0b7210 */ /* 0x000fe40007f3e0ff */
[----:B------:R-:W-:-:S03]  /*2aad0*/  IADD3.X R19, R19, R252, RZ, P0, !PT ;  /* 0x000000fc13137210 */ /* 0x000fc600007fe4ff */
[----:B------:R-:W-:Y:S04]  /*2aae0*/  STL [R1+0x940], R11 ;  /* 0x0009400b01007387 */ /* 0x000fe80000100800 */
[----:B------:R1:W-:Y:S04]  /*2aaf0*/  STL [R1+0x91c], R19 ;  /* 0x00091c1301007387 */ /* 0x0003e80000100800 */
[----:B------:R-:W2:Y:S01]  /*2ab00*/  LDL.LU R13, [R1+0x9bc] ;  /* 0x0009bc00010d7983 */ /* 0x000ea20000300800 */
[----:B------:R-:W-:-:S03]  /*2ab10*/  MOV R5, R26 ;  /* 0x0000001a00057202 */ /* 0x000fc60000000f00 */
[----:B------:R-:W2:Y:S04]  /*2ab20*/  LDL.LU R24, [R1+0x9dc] ;  /* 0x0009dc0001187983 */ /* 0x000ea80000300800 */
[----:B------:R1:W-:Y:S01]  /*2ab30*/  LDGSTS.E [R3+0x1fe00], [R4.64], P4 ;  /* 0x1fe0000004037fae */ /* 0x0003e2000a121844 */
[----:B------:R-:W-:-:S03]  /*2ab40*/  IMAD R0, R23, 0x4000, R0 ;  /* 0x0000400017007824 */ /* 0x000fc600078e0200 */
[----:B------:R-:W0:Y:S01]  /*2ab50*/  LDGDEPBAR ;  /* 0x00000000000079af */ /* 0x000e220000000000 */
[----:B-1----:R-:W-:-:S03]  /*2ab60*/  MOV R5, R19 ;  /* 0x0000001300057202 */ /* 0x002fc60000000f00 */
[----:B------:R-:W2:Y:S01]  /*2ab70*/  LDL.LU R19, [R1+0x9fc] ;  /* 0x0009fc0001137983 */ /* 0x000ea20000300800 */
[----:B------:R-:W-:-:S05]  /*2ab80*/  IMAD.MOV.U32 R4, RZ, RZ, R17 ;  /* 0x000000ffff047224 */ /* 0x000fca00078e0011 */
[----:B------:R1:W-:Y:S01]  /*2ab90*/  LDGSTS.E [R0+0x60000], [R4.64], P3 ;  /* 0x6000000004007fae */ /* 0x0003e20009921844 */
[----:B---3--:R-:W-:Y:S02]  /*2aba0*/  IADD3 R7, P0, R7, R14, RZ ;  /* 0x0000000e07077210 */ /* 0x008fe40007f1e0ff */
[----:B-----5:R-:W-:-:S03]  /*2abb0*/  IADD3.X R16, R16, R252, RZ, P1, !PT ;  /* 0x000000fc10107210 */ /* 0x020fc60000ffe4ff */
[----:B------:R-:W-:Y:S04]  /*2abc0*/  STL [R1+0x960], R7 ;  /* 0x0009600701007387 */ /* 0x000fe80000100800 */
[----:B------:R3:W-:Y:S01]  /*2abd0*/  STL [R1+0x93c], R16 ;  /* 0x00093c1001007387 */ /* 0x0007e20000100800 */
[----:B-1----:R-:W-:Y:S01]  /*2abe0*/  IMAD.MOV.U32 R5, RZ, RZ, R16 ;  /* 0x000000ffff057224 */ /* 0x002fe200078e0010 */
[----:B------:R-:W-:-:S05]  /*2abf0*/  MOV R4, R11 ;  /* 0x0000000b00047202 */ /* 0x000fca0000000f00 */
[----:B------:R1:W-:Y:S01]  /*2ac00*/  LDGSTS.E [R0+0x60800], [R4.64], P3 ;  /* 0x6080000004007fae */ /* 0x0003e20009921844 */
[----:B------:R-:W-:-:S03]  /*2ac10*/  IADD3 R6, P1, R6, R14, RZ ;  /* 0x0000000e06067210 */ /* 0x000fc60007f3e0ff */
[----:B---3--:R-:W3:Y:S04]  /*2ac20*/  LDL.LU R16, [R1+0x928] ;  /* 0x0009280001107983 */ /* 0x008ee80000300800 */
[----:B------:R-:W-:Y:S01]  /*2ac30*/  STL [R1+0x980], R6 ;  /* 0x0009800601007387 */ /* 0x000fe20000100800 */
[----:B-1----:R-:W-:Y:S02]  /*2ac40*/  IMAD.MOV.U32 R4, RZ, RZ, R7 ;  /* 0x000000ffff047224 */ /* 0x002fe400078e0007 */
[----:B------:R-:W-:-:S05]  /*2ac50*/  IMAD.X R15, R15, 0x1, R252, P0 ;  /* 0x000000010f0f7824 */ /* 0x000fca00000e06fc */
[----:B------:R1:W-:Y:S04]  /*2ac60*/  STL [R1+0x95c], R15 ;  /* 0x00095c0f01007387 */ /* 0x0003e80000100800 */
[----:B------:R-:W5:Y:S04]  /*2ac70*/  LDL.LU R11, [R1+0x948] ;  /* 0x00094800010b7983 */ /* 0x000f680000300800 */
[----:B------:R-:W5:Y:S01]  /*2ac80*/  LDL.LU R17, [R1+0x924] ;  /* 0x0009240001117983 */ /* 0x000f620000300800 */
[----:B------:R-:W-:Y:S02]  /*2ac90*/  IADD3 R10, P0, R10, R14, RZ ;  /* 0x0000000e0a0a7210 */ /* 0x000fe40007f1e0ff */
[----:B------:R-:W-:-:S02]  /*2aca0*/  IADD3.X R12, R12, R252, RZ, P1, !PT ;  /* 0x000000fc0c0c7210 */ /* 0x000fc40000ffe4ff */
[----:B------:R-:W-:Y:S01]  /*2acb0*/  IADD3 R9, P1, R9, R14, RZ ;  /* 0x0000000e09097210 */ /* 0x000fe20007f3e0ff */
[----:B------:R-:W-:Y:S01]  /*2acc0*/  STL [R1+0x9a0], R10 ;  /* 0x0009a00a01007387 */ /* 0x000fe20000100800 */
[----:B------:R-:W-:-:S03]  /*2acd0*/  MOV R5, R15 ;  /* 0x0000000f00057202 */ /* 0x000fc60000000f00 */
[----:B------:R1:W-:Y:S04]  /*2ace0*/  STL [R1+0x97c], R12 ;  /* 0x00097c0c01007387 */ /* 0x0003e80000100800 */
[----:B------:R-:W5:Y:S04]  /*2acf0*/  LDL.LU R7, [R1+0x968] ;  /* 0x0009680001077983 */ /* 0x000f680000300800 */
[----:B------:R2:W-:Y:S04]  /*2ad00*/  STL [R1+0x9c0], R9 ;  /* 0x0009c00901007387 */ /* 0x0005e80000100800 */
[----:B-1----:R-:W5:Y:S04]  /*2ad10*/  LDL.LU R15, [R1+0x944] ;  /* 0x00094400010f7983 */ /* 0x002f680000300800 */
[----:B------:R1:W-:Y:S02]  /*2ad20*/  LDGSTS.E [R0+0x61000], [R4.64], P3 ;  /* 0x6100000004007fae */ /* 0x0003e40009921844 */
[----:B-1----:R-:W-:Y:S01]  /*2ad30*/  MOV R4, R6 ;  /* 0x0000000600047202 */ /* 0x002fe20000000f00 */
[----:B------:R-:W-:-:S05]  /*2ad40*/  IMAD.MOV.U32 R5, RZ, RZ, R12 ;  /* 0x000000ffff057224 */ /* 0x000fca00078e000c */
[----:B------:R1:W-:Y:S02]  /*2ad50*/  LDGSTS.E [R0+0x61800], [R4.64], P3 ;  /* 0x6180000004007fae */ /* 0x0003e40009921844 */
[----:B-1----:R-:W-:Y:S02]  /*2ad60*/  MOV R4, R10 ;  /* 0x0000000a00047202 */ /* 0x002fe40000000f00 */
[----:B----4-:R-:W-:Y:S01]  /*2ad70*/  IADD3 R22, P2, R22, R14, RZ ;  /* 0x0000000e16167210 */ /* 0x010fe20007f5e0ff */
[----:B------:R-:W-:-:S05]  /*2ad80*/  IMAD.X R21, R21, 0x1, R252, P0 ;  /* 0x0000000115157824 */ /* 0x000fca00000e06fc */
[----:B------:R-:W-:Y:S04]  /*2ad90*/  STL [R1+0x99c], R21 ;  /* 0x00099c1501007387 */ /* 0x000fe80000100800 */
[----:B------:R-:W-:Y:S04]  /*2ada0*/  STL [R1+0x9e0], R22 ;  /* 0x0009e01601007387 */ /* 0x000fe80000100800 */
[----:B------:R-:W4:Y:S01]  /*2adb0*/  LDL.LU R12, [R1+0x964] ;  /* 0x00096400010c7983 */ /* 0x000f220000300800 */
[----:B------:R-:W-:-:S03]  /*2adc0*/  IADD3 R18, P0, R18, R14, RZ ;  /* 0x0000000e12127210 */ /* 0x000fc60007f1e0ff */
[----:B------:R-:W4:Y:S04]  /*2add0*/  LDL.LU R3, [R1+0x988] ;  /* 0x0009880001037983 */ /* 0x000f280000300800 */
[----:B------:R-:W4:Y:S04]  /*2ade0*/  LDL.LU R6, [R1+0x9a8] ;  /* 0x0009a80001067983 */ /* 0x000f280000300800 */
[----:B------:R-:W-:Y:S01]  /*2adf0*/  STL [R1+0xa00], R18 ;  /* 0x000a001201007387 */ /* 0x000fe20000100800 */
[----:B--2---:R-:W-:-:S05]  /*2ae00*/  IADD3.X R13, R13, R252, RZ, P1, !PT ;  /* 0x000000fc0d0d7210 */ /* 0x004fca0000ffe4ff */
[----:B------:R1:W-:Y:S04]  /*2ae10*/  STL [R1+0x9bc], R13 ;  /* 0x0009bc0d01007387 */ /* 0x0003e80000100800 */
[----:B------:R-:W2:Y:S01]  /*2ae20*/  LDL.LU R10, [R1+0x984] ;  /* 0x00098400010a7983 */ /* 0x000ea20000300800 */
[----:B------:R-:W-:-:S05]  /*2ae30*/  IMAD.MOV.U32 R5, RZ, RZ, R21 ;  /* 0x000000ffff057224 */ /* 0x000fca00078e0015 */
[----:B------:R1:W-:Y:S02]  /*2ae40*/  LDGSTS.E [R0+0x62000], [R4.64], P3 ;  /* 0x6200000004007fae */ /* 0x0003e40009921844 */
[----:B-1----:R-:W-:Y:S02]  /*2ae50*/  IMAD.MOV.U32 R4, RZ, RZ, R9 ;  /* 0x000000ffff047224 */ /* 0x002fe400078e0009 */
[----:B------:R-:W1:Y:S01]  /*2ae60*/  S2R R9, SR_TID.X ;  /* 0x0000000000097919 */ /* 0x000e620000002100 */
[----:B------:R-:W-:Y:S01]  /*2ae70*/  IMAD.X R24, R24, 0x1, R252, P2 ;  /* 0x0000000118187824 */ /* 0x000fe200010e06fc */
[----:B------:R-:W-:Y:S02]  /*2ae80*/  MOV R5, R13 ;  /* 0x0000000d00057202 */ /* 0x000fe40000000f00 */
[----:B------:R-:W-:Y:S02]  /*2ae90*/  IADD3.X R19, R19, R252, RZ, P0, !PT ;  /* 0x000000fc13137210 */ /* 0x000fe400007fe4ff */
[----:B------:R1:W-:Y:S04]  /*2aea0*/  STL [R1+0x9dc], R24 ;  /* 0x0009dc1801007387 */ /* 0x0003e80000100800 */
[----:B------:R-:W2:Y:S04]  /*2aeb0*/  LDL.LU R13, [R1+0x9c8] ;  /* 0x0009c800010d7983 */ /* 0x000ea80000300800 */
[----:B------:R1:W-:Y:S04]  /*2aec0*/  LDGSTS.E [R0+0x62800], [R4.64], P3 ;  /* 0x6280000004007fae */ /* 0x0003e80009921844 */
[----:B------:R-:W2:Y:S04]  /*2aed0*/  LDL.LU R21, [R1+0x9e8] ;  /* 0x0009e80001157983 */ /* 0x000ea80000300800 */
[----:B------:R3:W-:Y:S01]  /*2aee0*/  STL [R1+0x9fc], R19 ;  /* 0x0009fc1301007387 */ /* 0x0007e20000100800 */
[----:B-1----:R-:W-:-:S02]  /*2aef0*/  SHF.R.S32.HI R29, RZ, 0x6, R9 ;  /* 0x00000006ff1d7819 */ /* 0x002fc40000011409 */
[----:B------:R-:W-:Y:S02]  /*2af00*/  MOV R5, R24 ;  /* 0x0000001800057202 */ /* 0x000fe40000000f00 */
[----:B------:R-:W-:Y:S02]  /*2af10*/  LOP3.LUT R24, R9, 0x3f, RZ, 0xc0, !PT ;  /* 0x0000003f09187812 */ /* 0x000fe400078ec0ff */
[----:B------:R-:W2:Y:S01]  /*2af20*/  LDL.LU R9, [R1+0x9a4] ;  /* 0x0009a40001097983 */ /* 0x000ea20000300800 */
[----:B------:R-:W-:Y:S01]  /*2af30*/  IMAD.MOV.U32 R4, RZ, RZ, R22 ;  /* 0x000000ffff047224 */ /* 0x000fe200078e0016 */
[----:B---3--:R-:W-:-:S04]  /*2af40*/  IADD3 R16, P0, R16, R14, RZ ;  /* 0x0000000e10107210 */ /* 0x008fc80007f1e0ff */
[----:B------:R1:W-:Y:S01]  /*2af50*/  LDGSTS.E [R0+0x63000], [R4.64], P3 ;  /* 0x6300000004007fae */ /* 0x0003e20009921844 */
[----:B------:R-:W-:Y:S01]  /*2af60*/  IMAD.SHL.U32 R24, R24, 0x4, RZ ;  /* 0x0000000418187824 */ /* 0x000fe200078e00ff */
[----:B------:R-:W-:Y:S02]  /*2af70*/  SGXT R29, R29, 0x1 ;  /* 0x000000011d1d781a */ /* 0x000fe40000000200 */
[----:B-1----:R-:W-:Y:S02]  /*2af80*/  MOV R5, R19 ;  /* 0x0000001300057202 */ /* 0x002fe40000000f00 */
[----:B------:R-:W2:Y:S04]  /*2af90*/  LDL.LU R19, [R1+0xa08] ;  /* 0x000a080001137983 */ /* 0x000ea80000300800 */
[----:B------:R-:W-:Y:S04]  /*2afa0*/  STL [R1+0x928], R16 ;  /* 0x0009281001007387 */ /* 0x000fe80000100800 */
[----:B------:R-:W2:Y:S01]  /*2afb0*/  LDL.LU R26, [R1+0x9c4] ;  /* 0x0009c400011a7983 */ /* 0x000ea20000300800 */
[----:B-----5:R-:W-:-:S02]  /*2afc0*/  IADD3 R11, P1, R11, R14, RZ ;  /* 0x0000000e0b0b7210 */ /* 0x020fc40007f3e0ff */
[----:B------:R-:W-:Y:S01]  /*2afd0*/  IADD3.X R17, R17, R252, RZ, P0, !PT ;  /* 0x000000fc11117210 */ /* 0x000fe200007fe4ff */
[----:B------:R-:W-:Y:S02]  /*2afe0*/  IMAD.MOV.U32 R4, RZ, RZ, R18 ;  /* 0x000000ffff047224 */ /* 0x000fe400078e0012 */
[----:B------:R1:W-:Y:S01]  /*2aff0*/  STL [R1+0x948], R11 ;  /* 0x0009480b01007387 */ /* 0x0003e20000100800 */
[----:B------:R-:W-:-:S03]  /*2b000*/  LOP3.LUT R18, R24, 0x110, R29, 0x78, !PT ;  /* 0x0000011018127812 */ /* 0x000fc600078e781d */
[----:B------:R5:W-:Y:S01]  /*2b010*/  STL [R1+0x924], R17 ;  /* 0x0009241101007387 */ /* 0x000be20000100800 */
[----:B------:R-:W-:-:S03]  /*2b020*/  LOP3.LUT R18, R18, 0x20, RZ, 0x3c, !PT ;  /* 0x0000002012127812 */ /* 0x000fc600078e3cff */
[----:B------:R-:W2:Y:S04]  /*2b030*/  LDL.LU R24, [R1+0x9e4] ;  /* 0x0009e40001187983 */ /* 0x000ea80000300800 */
[----:B------:R-:W2:Y:S01]  /*2b040*/  LDL.LU R22, [R1+0xa04] ;  /* 0x000a040001167983 */ /* 0x000ea20000300800 */
[----:B------:R-:W-:-:S03]  /*2b050*/  IADD3 R7, P0, R7, R14, RZ ;  /* 0x0000000e07077210 */ /* 0x000fc60007f1e0ff */
[----:B------:R1:W-:Y:S01]  /*2b060*/  LDGSTS.E [R0+0x63800], [R4.64], P3 ;  /* 0x6380000004007fae */ /* 0x0003e20009921844 */
[----:B------:R-:W-:-:S03]  /*2b070*/  IADD3.X R15, R15, R252, RZ, P1, !PT ;  /* 0x000000fc0f0f7210 */ /* 0x000fc60000ffe4ff */
[----:B------:R-:W-:Y:S01]  /*2b080*/  STL [R1+0x968], R7 ;  /* 0x0009680701007387 */ /* 0x000fe20000100800 */
[----:B-1----:R-:W-:Y:S01]  /*2b090*/  IMAD R0, R23, 0x4000, R18 ;  /* 0x0000400017007824 */ /* 0x002fe200078e0212 */
[----:B------:R-:W-:Y:S01]  /*2b0a0*/  MOV R5, R17 ;  /* 0x0000001100057202 */ /* 0x000fe20000000f00 */
[----:B------:R-:W-:Y:S01]  /*2b0b0*/  IMAD.MOV.U32 R4, RZ, RZ, R16 ;  /* 0x000000ffff047224 */ /* 0x000fe200078e0010 */
[----:B------:R-:W-:Y:S04]  /*2b0c0*/  STL [R1+0x944], R15 ;  /* 0x0009440f01007387 */ /* 0x000fe80000100800 */
[----:B------:R1:W-:Y:S02]  /*2b0d0*/  LDGSTS.E [R0+0x60200], [R4.64], P3 ;  /* 0x6020000004007fae */ /* 0x0003e40009921844 */
[----:B-1----:R-:W-:Y:S01]  /*2b0e0*/  MOV R4, R11 ;  /* 0x0000000b00047202 */ /* 0x002fe20000000f00 */
[----:B------:R-:W-:Y:S01]  /*2b0f0*/  IMAD.MOV.U32 R5, RZ, RZ, R15 ;  /* 0x000000ffff057224 */ /* 0x000fe200078e000f */
[----:B------:R-:W2:Y:S04]  /*2b100*/  LDL.LU R11, [R1+0x930] ;  /* 0x00093000010b7983 */ /* 0x000ea80000300800 */
[----:B------:R1:W-:Y:S01]  /*2b110*/  LDGSTS.E [R0+0x60a00], [R4.64], P3 ;  /* 0x60a0000004007fae */ /* 0x0003e20009921844 */
[----:B----4-:R-:W-:Y:S01]  /*2b120*/  IMAD.X R12, R12, 0x1, R252, P0 ;  /* 0x000000010c0c7824 */ /* 0x010fe200000e06fc */
[----:B------:R-:W-:-:S02]  /*2b130*/  IADD3 R3, P1, R3, R14, RZ ;  /* 0x0000000e03037210 */ /* 0x000fc40007f3e0ff */
[----:B------:R-:W-:-:S03]  /*2b140*/  IADD3 R6, P0, R6, R14, RZ ;  /* 0x0000000e06067210 */ /* 0x000fc60007f1e0ff */
[----:B------:R-:W-:Y:S04]  /*2b150*/  STL [R1+0x988], R3 ;  /* 0x0009880301007387 */ /* 0x000fe80000100800 */
[----:B------:R4:W-:Y:S04]  /*2b160*/  STL [R1+0x964], R12 ;  /* 0x0009640c01007387 */ /* 0x0009e80000100800 */
[----:B------:R-:W3:Y:S01]  /*2b170*/  LDL.LU R16, [R1+0x950] ;  /* 0x0009500001107983 */ /* 0x000ee20000300800 */
[----:B-1----:R-:W-:-:S03]  /*2b180*/  MOV R5, R12 ;  /* 0x0000000c00057202 */ /* 0x002fc60000000f00 */
[----:B------:R-:W3:Y:S04]  /*2b190*/  LDL.LU R18, [R1+0x92c] ;  /* 0x00092c0001127983 */ /* 0x000ee80000300800 */
[----:B------:R-:W-:Y:S01]  /*2b1a0*/  STL [R1+0x9a8], R6 ;  /* 0x0009a80601007387 */ /* 0x000fe20000100800 */
[----:B--2---:R-:W-:-:S05]  /*2b1b0*/  IADD3.X R10, R10, R252, RZ, P1, !PT ;  /* 0x000000fc0a0a7210 */ /* 0x004fca0000ffe4ff */
[----:B------:R-:W-:Y:S04]  /*2b1c0*/  STL [R1+0x984], R10 ;  /* 0x0009840a01007387 */ /* 0x000fe80000100800 */
[----:B-----5:R-:W2:Y:S04]  /*2b1d0*/  LDL.LU R17, [R1+0x94c] ;  /* 0x00094c0001117983 */ /* 0x020ea80000300800 */
[----:B----4-:R-:W4:Y:S01]  /*2b1e0*/  LDL.LU R12, [R1+0x970] ;  /* 0x00097000010c7983 */ /* 0x010f220000300800 */
[----:B------:R-:W-:-:S03]  /*2b1f0*/  IMAD.MOV.U32 R4, RZ, RZ, R7 ;  /* 0x000000ffff047224 */ /* 0x000fc600078e0007 */
[----:B------:R-:W5:Y:S04]  /*2b200*/  LDL.LU R7, [R1+0x990] ;  /* 0x0009900001077983 */ /* 0x000f680000300800 */
[----:B------:R1:W-:Y:S02]  /*2b210*/  LDGSTS.E [R0+0x61200], [R4.64], P3 ;  /* 0x6120000004007fae */ /* 0x0003e40009921844 */
[----:B-1----:R-:W-:Y:S01]  /*2b220*/  MOV R4, R3 ;  /* 0x0000000300047202 */ /* 0x002fe20000000f00 */
[----:B------:R-:W-:Y:S01]  /*2b230*/  IMAD.MOV.U32 R5, RZ, RZ, R10 ;  /* 0x000000ffff057224 */ /* 0x000fe200078e000a */
[----:B------:R-:W-:-:S04]  /*2b240*/  IADD3 R13, P1, R13, R14, RZ ;  /* 0x0000000e0d0d7210 */ /* 0x000fc80007f3e0ff */
[----:B------:R1:W-:Y:S01]  /*2b250*/  LDGSTS.E [R0+0x61a00], [R4.64], P3 ;  /* 0x61a0000004007fae */ /* 0x0003e20009921844 */
[----:B------:R-:W-:Y:S01]  /*2b260*/  IMAD.X R9, R9, 0x1, R252, P0 ;  /* 0x0000000109097824 */ /* 0x000fe200000e06fc */
[----:B-1----:R-:W-:-:S03]  /*2b270*/  MOV R4, R6 ;  /* 0x0000000600047202 */ /* 0x002fc60000000f00 */
[----:B------:R-:W-:Y:S01]  /*2b280*/  IMAD.MOV.U32 R5, RZ, RZ, R9 ;  /* 0x000000ffff057224 */ /* 0x000fe200078e0009 */
[----:B------:R1:W-:Y:S04]  /*2b290*/  STL [R1+0x9c8], R13 ;  /* 0x0009c80d01007387 */ /* 0x0003e80000100800 */
[----:B------:R1:W-:Y:S01]  /*2b2a0*/  LDGSTS.E [R0+0x62200], [R4.64], P3 ;  /* 0x6220000004007fae */ /* 0x0003e20009921844 */
[----:B------:R-:W-:-:S03]  /*2b2b0*/  IADD3 R21, P2, R21, R14, RZ ;  /* 0x0000000e15157210 */ /* 0x000fc60007f5e0ff */
[----:B------:R-:W5:Y:S01]  /*2b2c0*/  LDL.LU R15, [R1+0x96c] ;  /* 0x00096c00010f7983 */ /* 0x000f620000300800 */
[----:B-1----:R-:W-:-:S03]  /*2b2d0*/  IMAD.MOV.U32 R4, RZ, RZ, R13 ;  /* 0x000000ffff047224 */ /* 0x002fc600078e000d */
[----:B------:R-:W1:Y:S01]  /*2b2e0*/  S2R R13, SR_TID.X ;  /* 0x00000000000d7919 */ /* 0x000e620000002100 */
[----:B------:R-:W-:-:S03]  /*2b2f0*/  IADD3 R19, P0, R19, R14, RZ ;  /* 0x0000000e13137210 */ /* 0x000fc60007f1e0ff */
[----:B------:R1:W-:Y:S01]  /*2b300*/  STL [R1+0x9a4], R9 ;  /* 0x0009a40901007387 */ /* 0x0003e20000100800 */
[----:B------:R-:W-:-:S03]  /*2b310*/  IADD3.X R26, R26, R252, RZ, P1, !PT ;  /* 0x000000fc1a1a7210 */ /* 0x000fc60000ffe4ff */
[----:B------:R1:W-:Y:S04]  /*2b320*/  STL [R1+0x9e8], R21 ;  /* 0x0009e81501007387 */ /* 0x0003e80000100800 */
[----:B------:R-:W5:Y:S04]  /*2b330*/  LDL.LU R3, [R1+0x9b0] ;  /* 0x0009b00001037983 */ /* 0x000f680000300800 */
[----:B------:R-:W-:Y:S04]  /*2b340*/  STL [R1+0xa08], R19 ;  /* 0x000a081301007387 */ /* 0x000fe80000100800 */
[----:B------:R1:W-:Y:S04]  /*2b350*/  STL [R1+0x9c4], R26 ;  /* 0x0009c41a01007387 */ /* 0x0003e80000100800 */
[----:B-1----:R-:W5:Y:S01]  /*2b360*/  LDL.LU R9, [R1+0x98c] ;  /* 0x00098c0001097983 */ /* 0x002f620000300800 */
[----:B------:R-:W-:Y:S01]  /*2b370*/  IMAD.X R24, R24, 0x1, R252, P2 ;  /* 0x0000000118187824 */ /* 0x000fe200010e06fc */
[----:B------:R-:W-:-:S02]  /*2b380*/  MOV R5, R26 ;  /* 0x0000001a00057202 */ /* 0x000fc40000000f00 */
[----:B------:R-:W-:Y:S02]  /*2b390*/  IADD3.X R22, R22, R252, RZ, P0, !PT ;  /* 0x000000fc16167210 */ /* 0x000fe400007fe4ff */
[----:B------:R-:W-:Y:S04]  /*2b3a0*/  STL [R1+0x9e4], R24 ;  /* 0x0009e41801007387 */ /* 0x000fe80000100800 */
[----:B------:R-:W5:Y:S04]  /*2b3b0*/  LDL.LU R10, [R1+0x9d0] ;  /* 0x0009d000010a7983 */ /* 0x000f680000300800 */
[----:B------:R1:W-:Y:S04]  /*2b3c0*/  LDGSTS.E [R0+0x62a00], [R4.64], P3 ;  /* 0x62a0000004007fae */ /* 0x0003e80009921844 */
[----:B------:R-:W5:Y:S04]  /*2b3d0*/  LDL.LU R6, [R1+0x9f0] ;  /* 0x0009f00001067983 */ /* 0x000f680000300800 */
[----:B------:R-:W-:Y:S01]  /*2b3e0*/  STL [R1+0xa04], R22 ;  /* 0x000a041601007387 */ /* 0x000fe20000100800 */
[----:B-1----:R-:W-:Y:S01]  /*2b3f0*/  IMAD.MOV.U32 R4, RZ, RZ, R21 ;  /* 0x000000ffff047224 */ /* 0x002fe200078e0015 */
[----:B------:R-:W-:-:S02]  /*2b400*/  LOP3.LUT R21, R13, 0x3f, RZ, 0xc0, !PT ;  /* 0x0000003f0d157812 */ /* 0x000fc400078ec0ff */
[----:B------:R-:W5:Y:S01]  /*2b410*/  LDL.LU R13, [R1+0x9ac] ;  /* 0x0009ac00010d7983 */ /* 0x000f620000300800 */
[----:B------:R-:W-:-:S03]  /*2b420*/  MOV R5, R24 ;  /* 0x0000001800057202 */ /* 0x000fc60000000f00 */
[----:B------:R-:W5:Y:S04]  /*2b430*/  LDL.LU R26, [R1+0xa10] ;  /* 0x000a1000011a7983 */ /* 0x000f680000300800 */
[----:B------:R1:W-:Y:S01]  /*2b440*/  LDGSTS.E [R0+0x63200], [R4.64], P3 ;  /* 0x6320000004007fae */ /* 0x0003e20009921844 */
[-C--:B------:R-:W-:Y:S02]  /*2b450*/  IADD3 R11, P0, R11, R14.reuse, RZ ;  /* 0x0000000e0b0b7210 */ /* 0x080fe40007f1e0ff */
[----:B-1----:R-:W-:Y:S01]  /*2b460*/  MOV R4, R19 ;  /* 0x0000001300047202 */ /* 0x002fe20000000f00 */
[----:B------:R-:W-:Y:S02]  /*2b470*/  IMAD.MOV.U32 R5, RZ, RZ, R22 ;  /* 0x000000ffff057224 */ /* 0x000fe400078e0016 */
[----:B------:R1:W-:Y:S04]  /*2b480*/  STL [R1+0x930], R11 ;  /* 0x0009300b01007387 */ /* 0x0003e80000100800 */
[----:B------:R1:W-:Y:S02]  /*2b490*/  LDGSTS.E [R0+0x63a00], [R4.64], P3 ;  /* 0x63a0000004007fae */ /* 0x0003e40009921844 */
[----:B-1----:R-:W-:Y:S01]  /*2b4a0*/  IMAD.MOV.U32 R4, RZ, RZ, R11 ;  /* 0x000000ffff047224 */ /* 0x002fe200078e000b */
[----:B---3--:R-:W-:-:S02]  /*2b4b0*/  IADD3 R16, P1, R16, R14, RZ ;  /* 0x0000000e10107210 */ /* 0x008fc40007f3e0ff */
[----:B------:R-:W-:-:S03]  /*2b4c0*/  IADD3.X R18, R18, R252, RZ, P0, !PT ;  /* 0x000000fc12127210 */ /* 0x000fc600007fe4ff */
[----:B------:R-:W-:Y:S04]  /*2b4d0*/  STL [R1+0x950], R16 ;  /* 0x0009501001007387 */ /* 0x000fe80000100800 */
[----:B------:R-:W-:Y:S04]  /*2b4e0*/  STL [R1+0x92c], R18 ;  /* 0x00092c1201007387 */ /* 0x000fe80000100800 */
[----:B------:R-:W3:Y:S01]  /*2b4f0*/  LDL.LU R11, [R1+0x9cc] ;  /* 0x0009cc00010b7983 */ /* 0x000ee20000300800 */
[----:B--2---:R-:W-:Y:S02]  /*2b500*/  IADD3.X R17, R17, R252, RZ, P1, !PT ;  /* 0x000000fc11117210 */ /* 0x004fe40000ffe4ff */
[----:B----4-:R-:W-:-:S05]  /*2b510*/  IADD3 R12, P0, R12, R14, RZ ;  /* 0x0000000e0c0c7210 */ /* 0x010fca0007f1e0ff */
[----:B------:R-:W-:Y:S04]  /*2b520*/  STL [R1+0x970], R12 ;  /* 0x0009700c01007387 */ /* 0x000fe80000100800 */
[----:B------:R1:W-:Y:S04]  /*2b530*/  STL [R1+0x94c], R17 ;  /* 0x00094c1101007387 */ /* 0x0003e80000100800 */
[----:B------:R-:W2:Y:S04]  /*2b540*/  LDL.LU R24, [R1+0x9ec] ;  /* 0x0009ec0001187983 */ /* 0x000ea80000300800 */
[----:B------:R-:W4:Y:S01]  /*2b550*/  LDL.LU R27, [R1+0xa0c] ;  /* 0x000a0c00011b7983 */ /* 0x000f220000300800 */
[----:B------:R-:W-:Y:S01]  /*2b560*/  SHF.R.S32.HI R20, RZ, 0x6, R20 ;  /* 0x00000006ff147819 */ /* 0x000fe20000011414 */
[----:B------:R-:W-:-:S03]  /*2b570*/  IMAD.SHL.U32 R21, R21, 0x4, RZ ;  /* 0x0000000415157824 */ /* 0x000fc600078e00ff */
[----:B------:R-:W-:Y:S02]  /*2b580*/  SGXT R20, R20, 0x1 ;  /* 0x000000011414781a */ /* 0x000fe40000000200 */
[----:B-----5:R-:W-:Y:S02]  /*2b590*/  IADD3 R7, P1, R7, R14, RZ ;  /* 0x0000000e07077210 */ /* 0x020fe40007f3e0ff */
[----:B------:R-:W-:-:S03]  /*2b5a0*/  LOP3.LUT R19, R21, 0x110, R20, 0x78, !PT ;  /* 0x0000011015137812 */ /* 0x000fc600078e7814 */
[----:B------:R-:W-:Y:S01]  /*2b5b0*/  STL [R1+0x990], R7 ;  /* 0x0009900701007387 */ /* 0x000fe20000100800 */
[----:B------:R-:W-:Y:S02]  /*2b5c0*/  LOP3.LUT R19, R19, 0x40, RZ, 0x3c, !PT ;  /* 0x0000004013137812 */ /* 0x000fe400078e3cff */
[----:B------:R-:W-:-:S03]  /*2b5d0*/  MOV R5, R18 ;  /* 0x0000001200057202 */ /* 0x000fc60000000f00 */
[----:B------:R-:W-:-:S05]  /*2b5e0*/  IMAD R0, R23, 0x4000, R19 ;  /* 0x0000400017007824 */ /* 0x000fca00078e0213 */
[----:B------:R5:W-:Y:S01]  /*2b5f0*/  LDGSTS.E [R0+0x60400], [R4.64], P3 ;  /* 0x6040000004007fae */ /* 0x000be20009921844 */
[----:B------:R-:W-:-:S05]  /*2b600*/  IMAD.X R15, R15, 0x1, R252, P0 ;  /* 0x000000010f0f7824 */ /* 0x000fca00000e06fc */
[----:B------:R1:W-:Y:S04]  /*2b610*/  STL [R1+0x96c], R15 ;  /* 0x00096c0f01007387 */ /* 0x0003e80000100800 */
[----:B------:R-:W4:Y:S01]  /*2b620*/  LDL.LU R22, [R1+0x934] ;  /* 0x0009340001167983 */ /* 0x000f220000300800 */
[----:B------:R-:W-:-:S05]  /*2b630*/  IADD3 R3, P0, R3, R14, RZ ;  /* 0x0000000e03037210 */ /* 0x000fca0007f1e0ff */
[----:B------:R-:W-:Y:S01]  /*2b640*/  STL [R1+0x9b0], R3 ;  /* 0x0009b00301007387 */ /* 0x000fe20000100800 */
[----:B------:R-:W-:-:S05]  /*2b650*/  IADD3.X R9, R9, R252, RZ, P1, !PT ;  /* 0x000000fc09097210 */ /* 0x000fca0000ffe4ff */
[----:B------:R1:W-:Y:S04]  /*2b660*/  STL [R1+0x98c], R9 ;  /* 0x00098c0901007387 */ /* 0x0003e80000100800 */
[----:B------:R-:W4:Y:S01]  /*2b670*/  LDL.LU R21, [R1+0x938] ;  /* 0x0009380001157983 */ /* 0x000f220000300800 */
[----:B------:R-:W-:Y:S01]  /*2b680*/  IADD3 R10, P1, R10, R14, RZ ;  /* 0x0000000e0a0a7210 */ /* 0x000fe20007f3e0ff */
[----:B-----5:R-:W-:Y:S02]  /*2b690*/  IMAD.MOV.U32 R5, RZ, RZ, R17 ;  /* 0x000000ffff057224 */ /* 0x020fe400078e0011 */
[----:B------:R-:W5:Y:S01]  /*2b6a0*/  LDL.LU R19, [R1+0x958] ;  /* 0x0009580001137983 */ /* 0x000f620000300800 */
[----:B------:R-:W-:-:S03]  /*2b6b0*/  MOV R4, R16 ;  /* 0x0000001000047202 */ /* 0x000fc60000000f00 */
[----:B-1----:R-:W5:Y:S01]  /*2b6c0*/  LDL.LU R17, [R1+0x978] ;  /* 0x0009780001117983 */ /* 0x002f620000300800 */
[----:B------:R-:W-:-:S03]  /*2b6d0*/  IADD3 R6, P2, R6, R14, RZ ;  /* 0x0000000e06067210 */ /* 0x000fc60007f5e0ff */
[----:B------:R-:W-:Y:S04]  /*2b6e0*/  STL [R1+0x9d0], R10 ;  /* 0x0009d00a01007387 */ /* 0x000fe80000100800 */
[----:B------:R-:W5:Y:S01]  /*2b6f0*/  LDL.LU R20, [R1+0x954] ;  /* 0x0009540001147983 */ /* 0x000f620000300800 */
[----:B------:R-:W-:-:S03]  /*2b700*/  IMAD.X R13, R13, 0x1, R252, P0 ;  /* 0x000000010d0d7824 */ /* 0x000fc600000e06fc */
[----:B------:R1:W-:Y:S04]  /*2b710*/  LDGSTS.E [R0+0x60c00], [R4.64], P3 ;  /* 0x60c0000004007fae */ /* 0x0003e80009921844 */
[----:B------:R3:W-:Y:S04]  /*2b720*/  STL [R1+0x9ac], R13 ;  /* 0x0009ac0d01007387 */ /* 0x0007e80000100800 */
[----:B------:R-:W-:Y:S01]  /*2b730*/  STL [R1+0x9f0], R6 ;  /* 0x0009f00601007387 */ /* 0x000fe20000100800 */
[----:B-1----:R-:W-:Y:S01]  /*2b740*/  IMAD.MOV.U32 R4, RZ, RZ, R12 ;  /* 0x000000ffff047224 */ /* 0x002fe200078e000c */
[----:B------:R-:W-:-:S02]  /*2b750*/  MOV R5, R15 ;  /* 0x0000000f00057202 */ /* 0x000fc40000000f00 */
[----:B------:R-:W5:Y:S04]  /*2b760*/  LDL.LU R18, [R1+0x974] ;  /* 0x0009740001127983 */ /* 0x000f680000300800 */
[----:B------:R-:W5:Y:S04]  /*2b770*/  LDL.LU R16, [R1+0x994] ;  /* 0x0009940001107983 */ /* 0x000f680000300800 */
[----:B------:R-:W5:Y:S01]  /*2b780*/  LDL.LU R15, [R1+0x998] ;  /* 0x00099800010f7983 */ /* 0x000f620000300800 */
[----:B------:R-:W-:-:S03]  /*2b790*/  IADD3 R26, P0, R26, R14, RZ ;  /* 0x0000000e1a1a7210 */ /* 0x000fc60007f1e0ff */
[----:B------:R1:W-:Y:S04]  /*2b7a0*/  LDGSTS.E [R0+0x61400], [R4.64], P3 ;  /* 0x6140000004007fae */ /* 0x0003e80009921844 */
[----:B------:R-:W5:Y:S01]  /*2b7b0*/  LDL.LU R12, [R1+0x9b8] ;  /* 0x0009b800010c7983 */ /* 0x000f620000300800 */
[----:B-1----:R-:W-:Y:S01]  /*2b7c0*/  MOV R4, R7 ;  /* 0x0000000700047202 */ /* 0x002fe20000000f00 */
[----:B------:R-:W-:Y:S02]  /*2b7d0*/  IMAD.MOV.U32 R5, RZ, RZ, R9 ;  /* 0x000000ffff057224 */ /* 0x000fe400078e0009 */
[----:B------:R-:W5:Y:S04]  /*2b7e0*/  LDL.LU R9, [R1+0x9d8] ;  /* 0x0009d80001097983 */ /* 0x000f680000300800 */
[----:B------:R-:W5:Y:S04]  /*2b7f0*/  LDL.LU R7, [R1+0x9f8] ;  /* 0x0009f80001077983 */ /* 0x000f680000300800 */
[----:B------:R1:W-:Y:S04]  /*2b800*/  LDGSTS.E [R0+0x61c00], [R4.64], P3 ;  /* 0x61c0000004007fae */ /* 0x0003e80009921844 */
[----:B------:R-:W-:Y:S01]  /*2b810*/  STL [R1+0xa10], R26 ;  /* 0x000a101a01007387 */ /* 0x000fe20000100800 */
[----:B-1----:R-:W-:Y:S01]  /*2b820*/  MOV R4, R3 ;  /* 0x0000000300047202 */ /* 0x002fe20000000f00 */
[----:B------:R-:W-:-:S05]  /*2b830*/  IMAD.MOV.U32 R5, RZ, RZ, R13 ;  /* 0x000000ffff057224 */ /* 0x000fca00078e000d */
[----:B------:R1:W-:Y:S02]  /*2b840*/  LDGSTS.E [R0+0x62400], [R4.64], P3 ;  /* 0x6240000004007fae */ /* 0x0003e40009921844 */
[----:B-1----:R-:W-:Y:S01]  /*2b850*/  IMAD.MOV.U32 R4, RZ, RZ, R10 ;  /* 0x000000ffff047224 */ /* 0x002fe200078e000a */
[----:B---3--:R-:W-:-:S05]  /*2b860*/  IADD3.X R11, R11, R252, RZ, P1, !PT ;  /* 0x000000fc0b0b7210 */ /* 0x008fca0000ffe4ff */
[----:B------:R1:W-:Y:S04]  /*2b870*/  STL [R1+0x9cc], R11 ;  /* 0x0009cc0b01007387 */ /* 0x0003e80000100800 */
[----:B------:R-:W3:Y:S01]  /*2b880*/  LDL.LU R13, [R1+0x9b4] ;  /* 0x0009b400010d7983 */ /* 0x000ee20000300800 */
[----:B------:R-:W-:-:S05]  /*2b890*/  MOV R5, R11 ;  /* 0x0000000b00057202 */ /* 0x000fca0000000f00 */
[----:B------:R1:W-:Y:S01]  /*2b8a0*/  LDGSTS.E [R0+0x62c00], [R4.64], P3 ;  /* 0x62c0000004007fae */ /* 0x0003e20009921844 */
[----:B--2---:R-:W-:-:S05]  /*2b8b0*/  IMAD.X R24, R24, 0x1, R252, P2 ;  /* 0x0000000118187824 */ /* 0x004fca00010e06fc */
[----:B------:R2:W-:Y:S04]  /*2b8c0*/  STL [R1+0x9ec], R24 ;  /* 0x0009ec1801007387 */ /* 0x0005e80000100800 */
[----:B------:R-:W3:Y:S04]  /*2b8d0*/  LDL.LU R3, [R1+0xa18] ;  /* 0x000a180001037983 */ /* 0x000ee80000300800 */
[----:B-1----:R-:W3:Y:S04]  /*2b8e0*/  LDL.LU R11, [R1+0x9d4] ;  /* 0x0009d400010b7983 */ /* 0x002ee80000300800 */
[----:B------:R-:W3:Y:S01]  /*2b8f0*/  LDL.LU R10, [R1+0x9f4] ;  /* 0x0009f400010a7983 */ /* 0x000ee20000300800 */
[----:B----4-:R-:W-:Y:S01]  /*2b900*/  IADD3.X R27, R27, R252, RZ, P0, !PT ;  /* 0x000000fc1b1b7210 */ /* 0x010fe200007fe4ff */
[----:B------:R-:W-:-:S04]  /*2b910*/  IMAD.MOV.U32 R4, RZ, RZ, R6 ;  /* 0x000000ffff047224 */ /* 0x000fc800078e0006 */
[----:B------:R-:W-:Y:S04]  /*2b920*/  STL [R1+0xa0c], R27 ;  /* 0x000a0c1b01007387 */ /* 0x000fe80000100800 */
[----:B------:R-:W4:Y:S01]  /*2b930*/  LDL.LU R6, [R1+0xa14] ;  /* 0x000a140001067983 */ /* 0x000f220000300800 */
[----:B------:R-:W-:-:S03]  /*2b940*/  MOV R5, R24 ;  /* 0x0000001800057202 */ /* 0x000fc60000000f00 */
[----:B--2---:R-:W1:Y:S01]  /*2b950*/  S2R R24, SR_TID.X ;  /* 0x0000000000187919 */ /* 0x004e620000002100 */
[----:B------:R-:W-:-:S03]  /*2b960*/  IMAD.SHL.U32 R25, R25, 0x4, RZ ;  /* 0x0000000419197824 */ /* 0x000fc600078e00ff */
[----:B------:R2:W-:Y:S01]  /*2b970*/  LDGSTS.E [R0+0x63400], [R4.64], P3 ;  /* 0x6340000004007fae */ /* 0x0005e20009921844 */
[----:B-1----:R-:W-:-:S04]  /*2b980*/  SHF.R.S32.HI R24, RZ, 0x6, R24 ;  /* 0x00000006ff187819 */ /* 0x002fc80000011418 */
[----:B------:R-:W-:Y:S01]  /*2b990*/  SGXT R24, R24, 0x1 ;  /* 0x000000011818781a */ /* 0x000fe20000000200 */
[----:B--2---:R-:W-:-:S03]  /*2b9a0*/  IMAD.MOV.U32 R5, RZ, RZ, R27 ;  /* 0x000000ffff057224 */ /* 0x004fc600078e001b */
[----:B------:R-:W-:Y:S02]  /*2b9b0*/  LOP3.LUT R24, R25, 0x110, R24, 0x78, !PT ;  /* 0x0000011019187812 */ /* 0x000fe400078e7818 */
[----:B------:R-:W-:Y:S02]  /*2b9c0*/  MOV R4, R26 ;  /* 0x0000001a00047202 */ /* 0x000fe40000000f00 */
[----:B------:R-:W-:-:S03]  /*2b9d0*/  LOP3.LUT R24, R24, 0x60, RZ, 0x3c, !PT ;  /* 0x0000006018187812 */ /* 0x000fc600078e3cff */
[----:B------:R1:W-:Y:S01]  /*2b9e0*/  LDGSTS.E [R0+0x63c00], [R4.64], P3 ;  /* 0x63c0000004007fae */ /* 0x0003e20009921844 */
[----:B------:R-:W-:-:S04]  /*2b9f0*/  IADD3 R21, P0, R21, R14, RZ ;  /* 0x0000000e15157210 */ /* 0x000fc80007f1e0ff */
[----:B------:R-:W-:Y:S02]  /*2ba00*/  IADD3.X R22, R22, R252, RZ, P0, !PT ;  /* 0x000000fc16167210 */ /* 0x000fe400007fe4ff */
[----:B-----5:R-:W-:Y:S01]  /*2ba10*/  IADD3 R19, P1, R19, R14, RZ ;  /* 0x0000000e13137210 */ /* 0x020fe20007f3e0ff */
[----:B-1----:R-:W-:Y:S01]  /*2ba20*/  IMAD R0, R23, 0x4000, R24 ;  /* 0x0000400017007824 */ /* 0x002fe200078e0218 */
[----:B------:R-:W-:Y:S01]  /*2ba30*/  MOV R5, R22 ;  /* 0x0000001600057202 */ /* 0x000fe20000000f00 */
[----:B------:R-:W-:Y:S01]  /*2ba40*/  IMAD.MOV.U32 R4, RZ, RZ, R21 ;  /* 0x000000ffff047224 */ /* 0x000fe200078e0015 */
[----:B------:R-:W-:-:S04]  /*2ba50*/  IADD3 R17, P0, R17, R14, RZ ;  /* 0x0000000e11117210 */ /* 0x000fc80007f1e0ff */
[----:B------:R1:W-:Y:S01]  /*2ba60*/  LDGSTS.E [R0+0x60600], [R4.64], P3 ;  /* 0x6060000004007fae */ /* 0x0003e20009921844 */
[----:B------:R-:W-:Y:S02]  /*2ba70*/  IADD3.X R20, R20, R252, RZ, P1, !PT ;  /* 0x000000fc14147210 */ /* 0x000fe40000ffe4ff */
[----:B-1----:R-:W-:-:S03]  /*2ba80*/  MOV R4, R19 ;  /* 0x0000001300047202 */ /* 0x002fc60000000f00 */
[----:B------:R-:W-:-:S05]  /*2ba90*/  IMAD.MOV.U32 R5, RZ, RZ, R20 ;  /* 0x000000ffff057224 */ /* 0x000fca00078e0014 */
[----:B------:R1:W-:Y:S01]  /*2baa0*/  LDGSTS.E [R0+0x60e00], [R4.64], P3 ;  /* 0x60e0000004007fae */ /* 0x0003e20009921844 */
[----:B------:R-:W-:Y:S01]  /*2bab0*/  IMAD.X R18, R18, 0x1, R252, P0 ;  /* 0x0000000112127824 */ /* 0x000fe200000e06fc */
[----:B------:R-:W-:Y:S01]  /*2bac0*/  IADD3 R15, P1, R15, R14, RZ ;  /* 0x0000000e0f0f7210 */ /* 0x000fe20007f3e0ff */
[----:B-1----:R-:W-:-:S03]  /*2bad0*/  IMAD.MOV.U32 R4, RZ, RZ, R17 ;  /* 0x000000ffff047224 */ /* 0x002fc600078e0011 */
[----:B------:R-:W-:Y:S02]  /*2bae0*/  MOV R5, R18 ;  /* 0x0000001200057202 */ /* 0x000fe40000000f00 */
[----:B------:R-:W-:-:S03]  /*2baf0*/  IADD3.X R16, R16, R252, RZ, P1, !PT ;  /* 0x000000fc10107210 */ /* 0x000fc60000ffe4ff */
[----:B------:R1:W-:Y:S01]  /*2bb00*/  LDGSTS.E [R0+0x61600], [R4.64], P3 ;  /* 0x6160000004007fae */ /* 0x0003e20009921844 */
[----:B------:R-:W-:-:S03]  /*2bb10*/  IADD3 R12, P0, R12, R14, RZ ;  /* 0x0000000e0c0c7210 */ /* 0x000fc60007f1e0ff */
[----:B------:R-:W-:Y:S01]  /*2bb20*/  STL [R1+0x938], R21 ;  /* 0x0009381501007387 */ /* 0x000fe20000100800 */
[----:B-1----:R-:W-:Y:S01]  /*2bb30*/  MOV R4, R15 ;  /* 0x0000000f00047202 */ /* 0x002fe20000000f00 */
[----:B------:R-:W-:Y:S01]  /*2bb40*/  IMAD.MOV.U32 R5, RZ, RZ, R16 ;  /* 0x000000ffff057224 */ /* 0x000fe200078e0010 */
[-C--:B------:R-:W-:Y:S01]  /*2bb50*/  IADD3 R9, P1, R9, R14.reuse, RZ ;  /* 0x0000000e09097210 */ /* 0x080fe20007f3e0ff */
[----:B------:R-:W-:Y:S04]  /*2bb60*/  STL [R1+0x958], R19 ;  /* 0x0009581301007387 */ /* 0x000fe80000100800 */
[----:B------:R1:W-:Y:S01]  /*2bb70*/  LDGSTS.E [R0+0x61e00], [R4.64], P3 ;  /* 0x61e0000004007fae */ /* 0x0003e20009921844 */
[----:B------:R-:W-:-:S03]  /*2bb80*/  IADD3 R7, P2, R7, R14, RZ ;  /* 0x0000000e07077210 */ /* 0x000fc60007f5e0ff */
[----:B------:R-:W-:Y:S04]  /*2bb90*/  STL [R1+0x934], R22 ;  /* 0x0009341601007387 */ /* 0x000fe80000100800 */
[----:B------:R-:W-:Y:S01]  /*2bba0*/  STL [R1+0x978], R17 ;  /* 0x0009781101007387 */ /* 0x000fe20000100800 */
[----:B-1----:R-:W-:-:S03]  /*2bbb0*/  MOV R4, R12 ;  /* 0x0000000c00047202 */ /* 0x002fc60000000f00 */
[----:B------:R-:W-:Y:S04]  /*2bbc0*/  STL [R1+0x954], R20 ;  /* 0x0009541401007387 */ /* 0x000fe80000100800 */
[----:B------:R-:W-:Y:S04]  /*2bbd0*/  STL [R1+0x998], R15 ;  /* 0x0009980f01007387 */ /* 0x000fe80000100800 */
[----:B------:R-:W-:Y:S04]  /*2bbe0*/  STL [R1+0x974], R18 ;  /* 0x0009741201007387 */ /* 0x000fe80000100800 */
[----:B------:R-:W-:Y:S04]  /*2bbf0*/  STL [R1+0x9b8], R12 ;  /* 0x0009b80c01007387 */ /* 0x000fe80000100800 */
[----:B------:R-:W-:Y:S04]  /*2bc00*/  STL [R1+0x994], R16 ;  /* 0x0009941001007387 */ /* 0x000fe80000100800 */
[----:B------:R1:W-:Y:S01]  /*2bc10*/  STL [R1+0x9d8], R9 ;  /* 0x0009d80901007387 */ /* 0x0003e20000100800 */
[----:B------:R-:W-:Y:S01]  /*2bc20*/  IADD3 R8, R8, 0x1, RZ ;  /* 0x0000000108087810 */ /* 0x000fe20007ffe0ff */
[C---:B------:R-:W-:Y:S08]  /*2bc30*/  HMMA.1688.F32.TF32 R56, R180.reuse, R30, R56 ;  /* 0x0000001eb438723c */ /* 0x040ff00000081038 */
[-C--:B------:R-:W-:Y:S08]  /*2bc40*/  HMMA.1688.F32.TF32 R180, R180, R34.reuse, R168 ;  /* 0x00000022b4b4723c */ /* 0x080ff000000810a8 */
[----:B------:R-:W-:Y:S08]  /*2bc50*/  HMMA.1688.F32.TF32 R248, R92, R34, R200 ;  /* 0x000000225cf8723c */ /* 0x000ff000000810c8 */
[C---:B------:R-:W-:Y:S08]  /*2bc60*/  HMMA.1688.F32.TF32 R228, R88.reuse, R30, R228 ;  /* 0x0000001e58e4723c */ /* 0x040ff000000810e4 */
[----:B------:R-:W-:Y:S01]  /*2bc70*/  HMMA.1688.F32.TF32 R232, R88, R34, R232 ;  /* 0x0000002258e8723c */ /* 0x000fe200000810e8 */
[----:B---3--:R-:W-:-:S04]  /*2bc80*/  IMAD.X R13, R13, 0x1, R252, P0 ;  /* 0x000000010d0d7824 */ /* 0x008fc800000e06fc */
[----:B------:R-:W-:-:S05]  /*2bc90*/  IMAD.MOV.U32 R5, RZ, RZ, R13 ;  /* 0x000000ffff057224 */ /* 0x000fca00078e000d */
[----:B------:R2:W-:Y:S02]  /*2bca0*/  LDGSTS.E [R0+0x62600], [R4.64], P3 ;  /* 0x6260000004007fae */ /* 0x0005e40009921844 */
[----:B--2---:R-:W-:Y:S02]  /*2bcb0*/  IMAD.MOV.U32 R4, RZ, RZ, R9 ;  /* 0x000000ffff047224 */ /* 0x004fe400078e0009 */
[----:B-1----:R-:W-:Y:S01]  /*2bcc0*/  IMAD.MOV.U32 R9, RZ, RZ, 0x3f ;  /* 0x0000003fff097424 */ /* 0x002fe200078e00ff */
[----:B------:R-:W-:-:S04]  /*2bcd0*/  IADD3.X R11, R11, R252, RZ, P1, !PT ;  /* 0x000000fc0b0b7210 */ /* 0x000fc80000ffe4ff */
[----:B------:R-:W-:Y:S01]  /*2bce0*/  MOV R5, R11 ;  /* 0x0000000b00057202 */ /* 0x000fe20000000f00 */
[----:B------:R-:W-:Y:S01]  /*2bcf0*/  IMAD.X R10, R10, 0x1, R252, P2 ;  /* 0x000000010a0a7824 */ /* 0x000fe200010e06fc */
[----:B------:R-:W-:-:S03]  /*2bd00*/  IADD3 R3, P0, R3, R14, RZ ;  /* 0x0000000e03037210 */ /* 0x000fc60007f1e0ff */
[----:B------:R1:W-:Y:S01]  /*2bd10*/  LDGSTS.E [R0+0x62e00], [R4.64], P3 ;  /* 0x62e0000004007fae */ /* 0x0003e20009921844 */
[----:B------:R-:W-:-:S03]  /*2bd20*/  IADD3 R9, R9, c[0x0][0x180], RZ ;  /* 0x0000600009097a10 */ /* 0x000fc60007ffe0ff */
[----:B------:R-:W-:Y:S01]  /*2bd30*/  STL [R1+0x9b4], R13 ;  /* 0x0009b40d01007387 */ /* 0x000fe20000100800 */
[----:B-1----:R-:W-:Y:S01]  /*2bd40*/  MOV R4, R7 ;  /* 0x0000000700047202 */ /* 0x002fe20000000f00 */
[----:B------:R-:W-:Y:S02]  /*2bd50*/  IMAD.MOV.U32 R5, RZ, RZ, R10 ;  /* 0x000000ffff057224 */ /* 0x000fe400078e000a */
[----:B------:R-:W-:Y:S01]  /*2bd60*/  STL [R1+0x9f8], R7 ;  /* 0x0009f80701007387 */ /* 0x000fe20000100800 */
[----:B----4-:R-:W-:-:S03]  /*2bd70*/  IADD3.X R6, R6, R252, RZ, P0, !PT ;  /* 0x000000fc06067210 */ /* 0x010fc600007fe4ff */
[----:B------:R1:W-:Y:S04]  /*2bd80*/  LDGSTS.E [R0+0x63600], [R4.64], P3 ;  /* 0x6360000004007fae */ /* 0x0003e80009921844 */
[----:B------:R2:W-:Y:S01]  /*2bd90*/  STL [R1+0xa18], R3 ;  /* 0x000a180301007387 */ /* 0x0005e20000100800 */
[----:B-1----:R-:W-:Y:S02]  /*2bda0*/  MOV R4, R3 ;  /* 0x0000000300047202 */ /* 0x002fe40000000f00 */
[----:B--2---:R-:W-:Y:S01]  /*2bdb0*/  SHF.R.S32.HI R3, RZ, 0x1f, R9 ;  /* 0x0000001fff037819 */ /* 0x004fe20000011409 */
[----:B------:R1:W-:Y:S03]  /*2bdc0*/  STL [R1+0x9d4], R11 ;  /* 0x0009d40b01007387 */ /* 0x0003e60000100800 */
[----:B------:R-:W-:Y:S01]  /*2bdd0*/  LEA.HI R3, R3, R9, RZ, 0x6 ;  /* 0x0000000903037211 */ /* 0x000fe200078f30ff */
[----:B------:R1:W-:Y:S04]  /*2bde0*/  STL [R1+0x9f4], R10 ;  /* 0x0009f40a01007387 */ /* 0x0003e80000100800 */
[----:B------:R1:W-:Y:S01]  /*2bdf0*/  STL [R1+0xa14], R6 ;  /* 0x000a140601007387 */ /* 0x0003e20000100800 */
[----:B------:R-:W-:-:S03]  /*2be00*/  SHF.R.S32.HI R3, RZ, 0x6, R3 ;  /* 0x00000006ff037819 */ /* 0x000fc60000011403 */
[----:B------:R1:W-:Y:S01]  /*2be10*/  STL [R1+0x2e0], R8 ;  /* 0x0002e00801007387 */ /* 0x0003e20000100800 */
[----:B------:R-:W-:Y:S01]  /*2be20*/  ISETP.NE.U32.AND P0, PT, R8, R3, PT ;  /* 0x000000030800720c */ /* 0x000fe20003f05070 */
[----:B------:R-:W-:-:S05]  /*2be30*/  IMAD.MOV.U32 R5, RZ, RZ, R6 ;  /* 0x000000ffff057224 */ /* 0x000fca00078e0006 */
[----:B------:R1:W-:Y:S04]  /*2be40*/  LDGSTS.E [R0+0x63e00], [R4.64], P3 ;  /* 0x63e0000004007fae */ /* 0x0003e80009921844 */
[----:B------:R-:W0:Y:S03]  /*2be50*/  LDGDEPBAR ;  /* 0x00000000000079af */ /* 0x000e260000000000 */
[----:B------:R-:W-:Y:S01]  /*2be60*/  @!P0 CALL.REL.NOINC `(.L_x_0) ;  /* 0x0000001000008944 */ /* 0x000fe20003c00000 */
[----:B------:R-:W-:Y:S05]  /*2be70*/  BRA `(.L_x_1) ;  /* 0xfffe9aa000007947 */ /* 0x000fea000383ffff */
.L_x_0:
[----:B-12--5:R-:W2:Y:S01]  /*2be80*/  LDL.LU R5, [R1+0x2c] ;  /* 0x00002c0001057983 */ /* 0x026ea20000300800 */
[----:B------:R-:W-:-:S04]  /*2be90*/  DEPBAR.LE SB0, 0x0 ;  /* 0x000080000000791a */ /* 0x000fc80000000000 */
[----:B------:R-:W3:Y:S04]  /*2bea0*/  LDL.LU R4, [R1+0x20] ;  /* 0x0000200001047983 */ /* 0x000ee80000300800 */
[----:B------:R-:W4:Y:S04]  /*2beb0*/  LDL.LU R3, [R1+0x24] ;  /* 0x0000240001037983 */ /* 0x000f280000300800 */
[----:B------:R-:W4:Y:S04]  /*2bec0*/  LDL.LU R0, [R1+0x28] ;  /* 0x0000280001007983 */ /* 0x000f280000300800 */
[----:B------:R-:W4:Y:S04]  /*2bed0*/  LDL R11, [R1+0x2e8] ;  /* 0x0002e800010b7983 */ /* 0x000f280000100800 */
[----:B------:R-:W1:Y:S02]  /*2bee0*/  S2R R10, SR_TID.X ;  /* 0x00000000000a7919 */ /* 0x000e640000002100 */
[----:B-1----:R-:W-:-:S04]  /*2bef0*/  SHF.L.U32 R2, R10, 0xa, RZ ;  /* 0x0000000a0a027819 */ /* 0x002fc800000006ff */
[----:B------:R-:W-:Y:S01]  /*2bf00*/  LOP3.LUT R2, R2, 0x1800, RZ, 0xc0, !PT ;  /* 0x0000180002027812 */ /* 0x000fe200078ec0ff */
[----:B------:R-:W-:Y:S01]  /*2bf10*/  BAR.SYNC.DEFER_BLOCKING 0x0 ;  /* 0x0000000000007b1d */ /* 0x000fe20000010000 */
[----:B--2---:R-:W-:Y:S01]  /*2bf20*/  MOV R9, R5 ;  /* 0x0000000500097202 */ /* 0x004fe20000000f00 */
[----:B------:R-:W-:-:S03]  /*2bf30*/  IMAD.SHL.U32 R5, R10, 0x20, RZ ;  /* 0x000000200a057824 */ /* 0x000fc600078e00ff */
[----:B------:R-:W-:Y:S01]  /*2bf40*/  MOV R14, R9 ;  /* 0x00000009000e7202 */ /* 0x000fe20000000f00 */
[----:B---3--:R-:W-:Y:S02]  /*2bf50*/  IMAD.MOV.U32 R8, RZ, RZ, R4 ;  /* 0x000000ffff087224 */ /* 0x008fe400078e0004 */
[C---:B------:R-:W-:Y:S01]  /*2bf60*/  IMAD.SHL.U32 R4, R10.reuse, 0x4, RZ ;  /* 0x000000040a047824 */ /* 0x040fe200078e00ff */
[----:B------:R-:W-:Y:S01]  /*2bf70*/  MOV R89, R14 ;  /* 0x0000000e00597202 */ /* 0x000fe20000000f00 */
[----:B------:R-:W-:Y:S01]  /*2bf80*/  IMAD.MOV.U32 R13, RZ, RZ, R8 ;  /* 0x000000ffff0d7224 */ /* 0x000fe200078e0008 */
[----:B----4-:R-:W-:Y:S01]  /*2bf90*/  MOV R7, R3 ;  /* 0x0000000300077202 */ /* 0x010fe20000000f00 */
[----:B------:R-:W-:Y:S01]  /*2bfa0*/  IMAD.MOV.U32 R9, RZ, RZ, R37 ;  /* 0x000000ffff097224 */ /* 0x000fe200078e0025 */
[C---:B------:R-:W-:Y:S01]  /*2bfb0*/  SHF.L.U32 R3, R10.reuse, 0x3, RZ ;  /* 0x000000030a037819 */ /* 0x040fe200000006ff */
[----:B------:R-:W-:Y:S01]  /*2bfc0*/  IMAD.MOV.U32 R6, RZ, RZ, R0 ;  /* 0x000000ffff067224 */ /* 0x000fe200078e0000 */
[----:B------:R-:W-:Y:S01]  /*2bfd0*/  SHF.L.U32 R0, R10, 0x8, RZ ;  /* 0x000000080a007819 */ /* 0x000fe200000006ff */
[----:B------:R-:W-:Y:S01]  /*2bfe0*/  IMAD.MOV.U32 R88, RZ, RZ, R13 ;  /* 0x000000ffff587224 */ /* 0x000fe200078e000d */
[----:B------:R-:W-:Y:S01]  /*2bff0*/  LOP3.LUT R3, R3, 0x300, RZ, 0xc0, !PT ;  /* 0x0000030003037812 */ /* 0x000fe200078ec0ff */
[----:B------:R-:W-:Y:S01]  /*2c000*/  IMAD.MOV.U32 R15, RZ, RZ, R6 ;  /* 0x000000ffff0f7224 */ /* 0x000fe200078e0006 */
[----:B------:R-:W-:-:S02]  /*2c010*/  LOP3.LUT R0, R0, 0x1800, RZ, 0xc0, !PT ;  /* 0x0000180000007812 */ /* 0x000fc400078ec0ff */
[----:B------:R-:W-:Y:S01]  /*2c020*/  LOP3.LUT R10, R10, 0x7f, RZ, 0xc0, !PT ;  /* 0x0000007f0a0a7812 */ /* 0x000fe200078ec0ff */
[----:B------:R-:W-:Y:S01]  /*2c030*/  IMAD.MOV.U32 R90, RZ, RZ, R15 ;  /* 0x000000ffff5a7224 */ /* 0x000fe200078e000f */
[----:B------:R-:W-:Y:S02]  /*2c040*/  LOP3.LUT R3, R3, 0x70, R4, 0xf8, !PT ;  /* 0x0000007003037812 */ /* 0x000fe400078ef804 */
[----:B------:R-:W-:Y:S01]  /*2c050*/  LOP3.LUT R0, R0, 0x60, R5, 0xf8, !PT ;  /* 0x0000006000007812 */ /* 0x000fe200078ef805 */
[----:B------:R-:W-:Y:S01]  /*2c060*/  IMAD R2, R10, 0x10, R2 ;  /* 0x000000100a027824 */ /* 0x000fe200078e0202 */
[C---:B------:R-:W-:Y:S02]  /*2c070*/  IADD3 R4, R11.reuse, 0x1, RZ ;  /* 0x000000010b047810 */ /* 0x040fe40007ffe0ff */
[----:B------:R-:W-:Y:S01]  /*2c080*/  IADD3 R5, R11, 0x2, RZ ;  /* 0x000000020b057810 */ /* 0x000fe20007ffe0ff */
[----:B------:R-:W-:Y:S01]  /*2c090*/  IMAD.MOV.U32 R11, RZ, RZ, R41 ;  /* 0x000000ffff0b7224 */ /* 0x000fe200078e0029 */
[----:B------:R-:W-:Y:S01]  /*2c0a0*/  MOV R12, R7 ;  /* 0x00000007000c7202 */ /* 0x000fe20000000f00 */
[----:B------:R-:W-:Y:S01]  /*2c0b0*/  IMAD.MOV.U32 R7, RZ, RZ, R73 ;  /* 0x000000ffff077224 */ /* 0x000fe200078e0049 */
[----:B------:R-:W-:Y:S01]  /*2c0c0*/  ISETP.GE.AND P2, PT, R4, c[0x0][0x17c], PT ;  /* 0x00005f0004007a0c */ /* 0x000fe20003f46270 */
[----:B------:R-:W-:Y:S01]  /*2c0d0*/  IMAD.MOV.U32 R41, RZ, RZ, R39 ;  /* 0x000000ffff297224 */ /* 0x000fe200078e0027 */
[----:B------:R-:W-:Y:S01]  /*2c0e0*/  ISETP.GE.AND P1, PT, R5, c[0x0][0x17c], PT ;  /* 0x00005f0005007a0c */ /* 0x000fe20003f26270 */
[----:B------:R-:W-:Y:S01]  /*2c0f0*/  IMAD.MOV.U32 R5, RZ, RZ, R69 ;  /* 0x000000ffff057224 */ /* 0x000fe200078e0045 */
[----:B------:R-:W-:Y:S01]  /*2c100*/  MOV R10, R40 ;  /* 0x00000028000a7202 */ /* 0x000fe20000000f00 */
[----:B------:R-:W-:Y:S01]  /*2c110*/  IMAD.MOV.U32 R73, RZ, RZ, R71 ;  /* 0x000000ffff497224 */ /* 0x000fe200078e0047 */
[----:B------:R-:W-:-:S02]  /*2c120*/  MOV R6, R72 ;  /* 0x0000004800067202 */ /* 0x000fc40000000f00 */
[----:B------:R-:W-:Y:S02]  /*2c130*/  LOP3.LUT R0, R0, R3, RZ, 0x3c, !PT ;  /* 0x0000000300007212 */ /* 0x000fe400078e3cff */
[----:B------:R-:W-:Y:S02]  /*2c140*/  MOV R8, R36 ;  /* 0x0000002400087202 */ /* 0x000fe40000000f00 */
[----:B------:R-:W-:Y:S02]  /*2c150*/  MOV R40, R38 ;  /* 0x0000002600287202 */ /* 0x000fe40000000f00 */
[----:B------:R-:W-:Y:S01]  /*2c160*/  MOV R4, R68 ;  /* 0x0000004400047202 */ /* 0x000fe20000000f00 */
[----:B------:R1:W-:Y:S01]  /*2c170*/  STS.128 [R0], R8 ;  /* 0x0000000800007388 */ /* 0x0003e20000000c00 */
[----:B------:R-:W-:Y:S02]  /*2c180*/  MOV R72, R70 ;  /* 0x0000004600487202 */ /* 0x000fe40000000f00 */
[C---:B------:R-:W-:Y:S01]  /*2c190*/  LOP3.LUT R245, R2.reuse, 0x20, RZ, 0x3c, !PT ;  /* 0x0000002002f57812 */ /* 0x040fe200078e3cff */
[----:B------:R-:W-:Y:S01]  /*2c1a0*/  STS.128 [R0+0x80], R40 ;  /* 0x0000802800007388 */ /* 0x000fe20000000c00 */
[----:B------:R-:W-:-:S02]  /*2c1b0*/  LOP3.LUT R244, R2, 0x40, RZ, 0x3c, !PT ;  /* 0x0000004002f47812 */ /* 0x000fc400078e3cff */
[----:B------:R-:W-:Y:S01]  /*2c1c0*/  LOP3.LUT R252, R2, 0x60, RZ, 0x3c, !PT ;  /* 0x0000006002fc7812 */ /* 0x000fe200078e3cff */
[----:B------:R2:W-:Y:S01]  /*2c1d0*/  STS.128 [R0+0x400], R4 ;  /* 0x0004000400007388 */ /* 0x0005e20000000c00 */
[----:B------:R-:W-:-:S03]  /*2c1e0*/  MOV R91, R12 ;  /* 0x0000000c005b7202 */ /* 0x000fc60000000f00 */
[----:B------:R-:W-:Y:S04]  /*2c1f0*/  STS.128 [R0+0x480], R72 ;  /* 0x0004804800007388 */ /* 0x000fe80000000c00 */
[----:B------:R-:W-:Y:S01]  /*2c200*/  BAR.SYNC.DEFER_BLOCKING 0x0 ;  /* 0x0000000000007b1d */ /* 0x000fe20000010000 */
[----:B-1----:R-:W-:Y:S01]  /*2c210*/  MOV R10, R104 ;  /* 0x00000068000a7202 */ /* 0x002fe20000000f00 */
[----:B------:R-:W-:Y:S01]  /*2c220*/  IMAD.MOV.U32 R11, RZ, RZ, R105 ;  /* 0x000000ffff0b7224 */ /* 0x000fe200078e0069 */
[----:B------:R-:W-:Y:S01]  /*2c230*/  MOV R8, R100 ;  /* 0x0000006400087202 */ /* 0x000fe20000000f00 */
[----:B------:R-:W-:Y:S01]  /*2c240*/  IMAD.MOV.U32 R9, RZ, RZ, R101 ;  /* 0x000000ffff097224 */ /* 0x000fe200078e0065 */
[----:B------:R-:W-:Y:S01]  /*2c250*/  MOV R104, R102 ;  /* 0x0000006600687202 */ /* 0x000fe20000000f00 */
[----:B------:R-:W-:Y:S01]  /*2c260*/  IMAD.MOV.U32 R105, RZ, RZ, R103 ;  /* 0x000000ffff697224 */ /* 0x000fe200078e0067 */
[----:B--2---:R-:W-:Y:S01]  /*2c270*/  MOV R6, R136 ;  /* 0x0000008800067202 */ /* 0x004fe20000000f00 */
[----:B------:R-:W-:Y:S01]  /*2c280*/  IMAD.MOV.U32 R7, RZ, RZ, R137 ;  /* 0x000000ffff077224 */ /* 0x000fe200078e0089 */
[----:B------:R-:W-:Y:S01]  /*2c290*/  MOV R4, R132 ;  /* 0x0000008400047202 */ /* 0x000fe20000000f00 */
[----:B------:R-:W-:Y:S01]  /*2c2a0*/  IMAD.MOV.U32 R5, RZ, RZ, R133 ;  /* 0x000000ffff057224 */ /* 0x000fe200078e0085 */
[----:B------:R-:W-:Y:S01]  /*2c2b0*/  MOV R136, R134 ;  /* 0x0000008600887202 */ /* 0x000fe20000000f00 */
[----:B------:R-:W-:Y:S01]  /*2c2c0*/  IMAD.MOV.U32 R137, RZ, RZ, R135 ;  /* 0x000000ffff897224 */ /* 0x000fe200078e0087 */
[----:B------:R-:W1:Y:S04]  /*2c2d0*/  LDS.128 R16, [R2] ;  /* 0x0000000002107984 */ /* 0x000e680000000c00 */
[----:B------:R-:W2:Y:S04]  /*2c2e0*/  LDS.128 R20, [R245] ;  /* 0x00000000f5147984 */ /* 0x000ea80000000c00 */
[----:B------:R-:W-:Y:S04]  /*2c2f0*/  LDS.128 R240, [R252] ;  /* 0x00000000fcf07984 */ /* 0x000fe80000000c00 */
[----:B-1----:R-:W-:Y:S01]  /*2c300*/  STL [R1+0x94], R17 ;  /* 0x0000941101007387 */ /* 0x002fe20000100800 */
[----:B------:R-:W-:-:S03]  /*2c310*/  MOV R246, R16 ;  /* 0x0000001000f67202 */ /* 0x000fc60000000f00 */
[----:B------:R-:W-:Y:S04]  /*2c320*/  STL.64 [R1+0x98], R18 ;  /* 0x0000981201007387 */ /* 0x000fe80000100a00 */
[----:B------:R-:W1:Y:S04]  /*2c330*/  LDS.128 R16, [R244] ;  /* 0x00000000f4107984 */ /* 0x000e680000000c00 */
[----:B------:R-:W-:Y:S06]  /*2c340*/  BAR.SYNC.DEFER_BLOCKING 0x0 ;  /* 0x0000000000007b1d */ /* 0x000fec0000010000 */
[----:B--2---:R-:W-:Y:S04]  /*2c350*/  STL.64 [R1+0x50], R20 ;  /* 0x0000501401007387 */ /* 0x004fe80000100a00 */
[----:B------:R-:W-:Y:S04]  /*2c360*/  STL.64 [R1+0x58], R22 ;  /* 0x0000581601007387 */ /* 0x000fe80000100a00 */
[----:B------:R2:W-:Y:S04]  /*2c370*/  STS.128 [R0], R8 ;  /* 0x0000000800007388 */ /* 0x0005e80000000c00 */
[----:B------:R-:W-:Y:S04]  /*2c380*/  STS.128 [R0+0x80], R104 ;  /* 0x0000806800007388 */ /* 0x000fe80000000c00 */
[----:B------:R3:W-:Y:S04]  /*2c390*/  STS.128 [R0+0x400], R4 ;  /* 0x0004000400007388 */ /* 0x0007e80000000c00 */
[----:B------:R-:W-:Y:S04]  /*2c3a0*/  STS.128 [R0+0x480], R136 ;  /* 0x0004808800007388 */ /* 0x000fe80000000c00 */
[----:B------:R-:W-:Y:S01]  /*2c3b0*/  BAR.SYNC.DEFER_BLOCKING 0x0 ;  /* 0x0000000000007b1d */ /* 0x000fe20000010000 */
[----:B--2---:R-:W-:Y:S01]  /*2c3c0*/  IMAD.MOV.U32 R10, RZ, RZ, R112 ;  /* 0x000000ffff0a7224 */ /* 0x004fe200078e0070 */
[----:B------:R-:W-:Y:S01]  /*2c3d0*/  MOV R11, R113 ;  /* 0x00000071000b7202 */ /* 0x000fe20000000f00 */
[----:B------:R-:W-:Y:S01]  /*2c3e0*/  IMAD.MOV.U32 R8, RZ, RZ, R124 ;  /* 0x000000ffff087224 */ /* 0x000fe200078e007c */
[----:B------:R-:W-:Y:S01]  /*2c3f0*/  MOV R9, R125 ;  /* 0x0000007d00097202 */ /* 0x000fe20000000f00 */
[----:B------:R-:W-:Y:S01]  /*2c400*/  IMAD.MOV.U32 R112, RZ, RZ, R126 ;  /* 0x000000ffff707224 */ /* 0x000fe200078e007e */
[----:B-1----:R-:W-:Y:S01]  /*2c410*/  STL.64 [R1+0x30], R16 ;  /* 0x0000301001007387 */ /* 0x002fe20000100a00 */
[----:B------:R-:W-:Y:S01]  /*2c420*/  MOV R113, R127 ;  /* 0x0000007f00717202 */ /* 0x000fe20000000f00 */
[----:B---3--:R-:W-:Y:S01]  /*2c430*/  IMAD.MOV.U32 R6, RZ, RZ, R108 ;  /* 0x000000ffff067224 */ /* 0x008fe200078e006c */
[----:B------:R-:W-:Y:S01]  /*2c440*/  MOV R7, R109 ;  /* 0x0000006d00077202 */ /* 0x000fe20000000f00 */
[----:B------:R-:W-:Y:S01]  /*2c450*/  STL.64 [R1+0x38], R18 ;  /* 0x0000381201007387 */ /* 0x000fe20000100a00 */
[----:B------:R-:W-:Y:S01]  /*2c460*/  IMAD.MOV.U32 R4, RZ, RZ, R128 ;  /* 0x000000ffff047224 */ /* 0x000fe200078e0080 */
[----:B------:R-:W-:Y:S01]  /*2c470*/  MOV R5, R129 ;  /* 0x0000008100057202 */ /* 0x000fe20000000f00 */
[----:B------:R-:W-:Y:S01]  /*2c480*/  IMAD.MOV.U32 R108, RZ, RZ, R130 ;  /* 0x000000ffff6c7224 */ /* 0x000fe200078e0082 */
[----:B------:R-:W-:Y:S01]  /*2c490*/  MOV R109, R131 ;  /* 0x00000083006d7202 */ /* 0x000fe20000000f00 */
[----:B------:R-:W-:Y:S04]  /*2c4a0*/  LDS.128 R24, [R2] ;  /* 0x0000000002187984 */ /* 0x000fe80000000c00 */
[----:B------:R-:W-:Y:S04]  /*2c4b0*/  LDS.128 R16, [R245] ;  /* 0x00000000f5107984 */ /* 0x000fe80000000c00 */
[----:B------:R-:W-:Y:S04]  /*2c4c0*/  LDS.128 R20, [R244] ;  /* 0x00000000f4147984 */ /* 0x000fe80000000c00 */
[----:B------:R-:W-:Y:S04]  /*2c4d0*/  LDS.128 R12, [R252] ;  /* 0x00000000fc0c7984 */ /* 0x000fe80000000c00 */
[----:B------:R-:W-:Y:S06]  /*2c4e0*/  BAR.SYNC.DEFER_BLOCKING 0x0 ;  /* 0x0000000000007b1d */ /* 0x000fec0000010000 */
[----:B------:R1:W-:Y:S04]  /*2c4f0*/  STS.128 [R0], R4 ;  /* 0x0000000400007388 */ /* 0x0003e80000000c00 */
[----:B------:R-:W-:Y:S04]  /*2c500*/  STS.128 [R0+0x80], R108 ;  /* 0x0000806c00007388 */ /* 0x000fe80000000c00 */
[----:B------:R2:W-:Y:S04]  /*2c510*/  STS.128 [R0+0x400], R8 ;  /* 0x0004000800007388 */ /* 0x0005e80000000c00 */
[----:B------:R-:W-:Y:S04]  /*2c520*/  STS.128 [R0+0x480], R112 ;  /* 0x0004807000007388 */ /* 0x000fe80000000c00 */
[----:B------:R-:W-:Y:S01]  /*2c530*/  BAR.SYNC.DEFER_BLOCKING 0x0 ;  /* 0x0000000000007b1d */ /* 0x000fe20000010000 */
[----:B-1----:R-:W-:Y:S01]  /*2c540*/  IMAD.MOV.U32 R4, RZ, RZ, R120 ;  /* 0x000000ffff047224 */ /* 0x002fe200078e0078 */
[----:B------:R-:W-:Y:S01]  /*2c550*/  MOV R5, R121 ;  /* 0x0000007900057202 */ /* 0x000fe20000000f00 */
[----:B------:R-:W-:Y:S01]  /*2c560*/  IMAD.MOV.U32 R6, RZ, RZ, R116 ;  /* 0x000000ffff067224 */ /* 0x000fe200078e0074 */
[----:B------:R-:W-:Y:S01]  /*2c570*/  MOV R7, R117 ;  /* 0x0000007500077202 */ /* 0x000fe20000000f00 */
[----:B------:R-:W-:Y:S01]  /*2c580*/  IMAD.MOV.U32 R116, RZ, RZ, R122 ;  /* 0x000000ffff747224 */ /* 0x000fe200078e007a */
[----:B------:R-:W-:Y:S01]  /*2c590*/  MOV R117, R123 ;  /* 0x0000007b00757202 */ /* 0x000fe20000000f00 */
[----:B--2---:R-:W-:Y:S01]  /*2c5a0*/  IMAD.MOV.U32 R8, RZ, RZ, R204 ;  /* 0x000000ffff087224 */ /* 0x004fe200078e00cc */
[----:B------:R-:W-:Y:S01]  /*2c5b0*/  MOV R9, R205 ;  /* 0x000000cd00097202 */ /* 0x000fe20000000f00 */
        /* <DEDUP_REMOVED lines=10> */
[----:B------:R2:W-:Y:S04]  /*2c660*/  STS.128 [R0+0x400], R8 ;  /* 0x0004000800007388 */ /* 0x0005e80000000c00 */
[----:B------:R-:W-:Y:S04]  /*2c670*/  STS.128 [R0+0x80], R116 ;  /* 0x0000807400007388 */ /* 0x000fe80000000c00 */
[----:B------:R-:W-:Y:S04]  /*2c680*/  STS.128 [R0+0x480], R208 ;  /* 0x000480d000007388 */ /* 0x000fe80000000c00 */
[----:B-1----:R-:W3:Y:S04]  /*2c690*/  LDL.LU R4, [R1+0x110] ;  /* 0x0001100001047983 */ /* 0x002ee80000300800 */
[----:B------:R-:W3:Y:S04]  /*2c6a0*/  LDL.LU R5, [R1+0x114] ;  /* 0x0001140001057983 */ /* 0x000ee80000300800 */
[----:B------:R-:W3:Y:S04]  /*2c6b0*/  LDL.LU R6, [R1+0x2a0] ;  /* 0x0002a00001067983 */ /* 0x000ee80000300800 */
[----:B------:R-:W3:Y:S04]  /*2c6c0*/  LDL.LU R7, [R1+0x2a4] ;  /* 0x0002a40001077983 */ /* 0x000ee80000300800 */
[----:B--2---:R-:W2:Y:S04]  /*2c6d0*/  LDL.LU R8, [R1+0x118] ;  /* 0x0001180001087983 */ /* 0x004ea80000300800 */
[----:B------:R-:W2:Y:S01]  /*2c6e0*/  LDL.LU R9, [R1+0x11c] ;  /* 0x00011c0001097983 */ /* 0x000ea20000300800 */
[----:B------:R-:W-:Y:S01]  /*2c6f0*/  IMAD.MOV.U32 R142, RZ, RZ, R91 ;  /* 0x000000ffff8e7224 */ /* 0x000fe200078e005b */
[----:B------:R-:W-:Y:S01]  /*2c700*/  MOV R141, R90 ;  /* 0x0000005a008d7202 */ /* 0x000fe20000000f00 */
[----:B------:R-:W-:Y:S01]  /*2c710*/  IMAD.MOV.U32 R140, RZ, RZ, R89 ;  /* 0x000000ffff8c7224 */ /* 0x000fe200078e0059 */
[----:B------:R-:W2:Y:S01]  /*2c720*/  LDL.LU R10, [R1+0x2a8] ;  /* 0x0002a800010a7983 */ /* 0x000ea20000300800 */
[----:B------:R-:W-:-:S03]  /*2c730*/  MOV R143, R88 ;  /* 0x00000058008f7202 */ /* 0x000fc60000000f00 */
[----:B------:R-:W2:Y:S04]  /*2c740*/  LDL.LU R11, [R1+0x2ac] ;  /* 0x0002ac00010b7983 */ /* 0x000ea80000300800 */
[----:B------:R-:W4:Y:S04]  /*2c750*/  LDL.LU R70, [R1+0x1b0] ;  /* 0x0001b00001467983 */ /* 0x000f280000300800 */
[----:B------:R-:W-:Y:S06]  /*2c760*/  BAR.SYNC.DEFER_BLOCKING 0x0 ;  /* 0x0000000000007b1d */ /* 0x000fec0000010000 */
[----:B------:R-:W4:Y:S04]  /*2c770*/  LDL.LU R71, [R1+0x1b4] ;  /* 0x0001b40001477983 */ /* 0x000f280000300800 */
[----:B------:R-:W4:Y:S04]  /*2c780*/  LDL.LU R102, [R1+0x1b8] ;  /* 0x0001b80001667983 */ /* 0x000f280000300800 */
[----:B------:R-:W4:Y:S01]  /*2c790*/  LDL.LU R103, [R1+0x1bc] ;  /* 0x0001bc0001677983 */ /* 0x000f220000300800 */
        /* <DEDUP_REMOVED lines=9> */
[----:B---3--:R1:W-:Y:S04]  /*2c830*/  STS.128 [R0], R4 ;  /* 0x0000000400007388 */ /* 0x0083e80000000c00 */
[----:B-1----:R-:W3:Y:S04]  /*2c840*/  LDL.LU R6, [R1+0x160] ;  /* 0x0001600001067983 */ /* 0x002ee80000300800 */
[----:B--2---:R1:W-:Y:S04]  /*2c850*/  STS.128 [R0+0x80], R8 ;  /* 0x0000800800007388 */ /* 0x0043e80000000c00 */
[----:B------:R-:W3:Y:S04]  /*2c860*/  LDL.LU R7, [R1+0x164] ;  /* 0x0001640001077983 */ /* 0x000ee80000300800 */
[----:B-1----:R-:W2:Y:S04]  /*2c870*/  LDL.LU R10, [R1+0x168] ;  /* 0x00016800010a7983 */ /* 0x002ea80000300800 */
[----:B------:R-:W2:Y:S04]  /*2c880*/  LDL.LU R11, [R1+0x16c] ;  /* 0x00016c00010b7983 */ /* 0x000ea80000300800 */
[----:B----4-:R-:W-:Y:S04]  /*2c890*/  STS.128 [R0+0x400], R68 ;  /* 0x0004004400007388 */ /* 0x010fe80000000c00 */
[----:B------:R-:W-:Y:S04]  /*2c8a0*/  STS.128 [R0+0x480], R100 ;  /* 0x0004806400007388 */ /* 0x000fe80000000c00 */
[----:B------:R-:W-:Y:S01]  /*2c8b0*/  BAR.SYNC.DEFER_BLOCKING 0x0 ;  /* 0x0000000000007b1d */ /* 0x000fe20000010000 */
        /* <DEDUP_REMOVED lines=15> */
[----:B------:R-:W-:Y:S04]  /*2c9b0*/  STS.128 [R0+0x400], R60 ;  /* 0x0004003c00007388 */ /* 0x000fe80000000c00 */
[----:B------:R-:W-:Y:S04]  /*2c9c0*/  STS.128 [R0+0x480], R144 ;  /* 0x0004809000007388 */ /* 0x000fe80000000c00 */
[----:B---3--:R1:W-:Y:S04]  /*2c9d0*/  STS.128 [R0], R4 ;  /* 0x0000000400007388 */ /* 0x0083e80000000c00 */
[----:B--2---:R2:W-:Y:S04]  /*2c9e0*/  STS.128 [R0+0x80], R8 ;  /* 0x0000800800007388 */ /* 0x0045e80000000c00 */
        /* <DEDUP_REMOVED lines=25> */
[----:B--2---:R-:W-:Y:S01]  /*2cb80*/  IMAD.MOV.U32 R8, RZ, RZ, R82 ;  /* 0x000000ffff087224 */ /* 0x004fe200078e0052 */
[----:B------:R-:W-:-:S02]  /*2cb90*/  MOV R9, R83 ;  /* 0x0000005300097202 */ /* 0x000fc40000000f00 */
[----:B------:R-:W-:Y:S04]  /*2cba0*/  LDS.128 R120, [R2] ;  /* 0x0000000002787984 */ /* 0x000fe80000000c00 */
[----:B------:R-:W-:Y:S04]  /*2cbb0*/  LDS.128 R116, [R245] ;  /* 0x00000000f5747984 */ /* 0x000fe80000000c00 */
[----:B------:R-:W-:Y:S04]  /*2cbc0*/  LDS.128 R112, [R244] ;  /* 0x00000000f4707984 */ /* 0x000fe80000000c00 */
[----:B------:R-:W-:Y:S01]  /*2cbd0*/  LDS.128 R80, [R252] ;  /* 0x00000000fc507984 */ /* 0x000fe20000000c00 */
[----:B------:R-:W-:Y:S01]  /*2cbe0*/  IMAD.MOV.U32 R6, RZ, RZ, R143 ;  /* 0x000000ffff067224 */ /* 0x000fe200078e008f */
[----:B------:R-:W-:-:S02]  /*2cbf0*/  MOV R7, R142 ;  /* 0x0000008e00077202 */ /* 0x000fc40000000f00 */
[----:B------:R-:W-:Y:S01]  /*2cc00*/  BAR.SYNC.DEFER_BLOCKING 0x0 ;  /* 0x0000000000007b1d */ /* 0x000fe20000010000 */
[----:B------:R-:W-:Y:S01]  /*2cc10*/  IMAD.MOV.U32 R10, RZ, RZ, R141 ;  /* 0x000000ffff0a7224 */ /* 0x000fe200078e008d */
[----:B------:R-:W-:-:S04]  /*2cc20*/  MOV R11, R140 ;  /* 0x0000008c000b7202 */ /* 0x000fc80000000f00 */
[----:B------:R1:W-:Y:S04]  /*2cc30*/  STS.128 [R0], R4 ;  /* 0x0000000400007388 */ /* 0x0003e80000000c00 */
[----:B------:R2:W-:Y:S04]  /*2cc40*/  STS.128 [R0+0x80], R8 ;  /* 0x0000800800007388 */ /* 0x0005e80000000c00 */
[----:B-1----:R-:W3:Y:S04]  /*2cc50*/  LDL.LU R4, [R1+0x230] ;  /* 0x0002300001047983 */ /* 0x002ee80000300800 */
[----:B------:R-:W3:Y:S04]  /*2cc60*/  LDL.LU R5, [R1+0x234] ;  /* 0x0002340001057983 */ /* 0x000ee80000300800 */
[----:B------:R-:W3:Y:S04]  /*2cc70*/  LDL.LU R6, [R1+0x220] ;  /* 0x0002200001067983 */ /* 0x000ee80000300800 */
[----:B------:R-:W3:Y:S04]  /*2cc80*/  LDL.LU R7, [R1+0x224] ;  /* 0x0002240001077983 */ /* 0x000ee80000300800 */
[----:B--2---:R-:W2:Y:S04]  /*2cc90*/  LDL.LU R8, [R1+0x238] ;  /* 0x0002380001087983 */ /* 0x004ea80000300800 */
[----:B------:R-:W2:Y:S04]  /*2cca0*/  LDL.LU R9, [R1+0x23c] ;  /* 0x00023c0001097983 */ /* 0x000ea80000300800 */
[----:B------:R-:W2:Y:S04]  /*2ccb0*/  LDL.LU R10, [R1+0x228] ;  /* 0x00022800010a7983 */ /* 0x000ea80000300800 */
[----:B------:R-:W2:Y:S01]  /*2ccc0*/  LDL.LU R11, [R1+0x22c] ;  /* 0x00022c00010b7983 */ /* 0x000ea20000300800 */
[----:B------:R-:W-:Y:S01]  /*2ccd0*/  IMAD.MOV.U32 R54, RZ, RZ, R236 ;  /* 0x000000ffff367224 */ /* 0x000fe200078e00ec */
[----:B------:R-:W-:Y:S01]  /*2cce0*/  MOV R55, R237 ;  /* 0x000000ed00377202 */ /* 0x000fe20000000f00 */
[----:B------:R-:W-:Y:S01]  /*2ccf0*/  IMAD.MOV.U32 R52, RZ, RZ, R212 ;  /* 0x000000ffff347224 */ /* 0x000fe200078e00d4 */
[----:B------:R-:W-:Y:S01]  /*2cd00*/  MOV R53, R213 ;  /* 0x000000d500357202 */ /* 0x000fe20000000f00 */
[----:B------:R-:W-:Y:S01]  /*2cd10*/  IMAD.MOV.U32 R236, RZ, RZ, R214 ;  /* 0x000000ffffec7224 */ /* 0x000fe200078e00d6 */
[----:B------:R-:W-:-:S03]  /*2cd20*/  MOV R237, R215 ;  /* 0x000000d700ed7202 */ /* 0x000fc60000000f00 */
[----:B------:R1:W-:Y:S04]  /*2cd30*/  STS.128 [R0+0x400], R52 ;  /* 0x0004003400007388 */ /* 0x0003e80000000c00 */
[----:B------:R-:W-:Y:S04]  /*2cd40*/  STS.128 [R0+0x480], R236 ;  /* 0x000480ec00007388 */ /* 0x000fe80000000c00 */
[----:B------:R-:W-:Y:S06]  /*2cd50*/  BAR.SYNC.DEFER_BLOCKING 0x0 ;  /* 0x0000000000007b1d */ /* 0x000fec0000010000 */
[----:B-1----:R-:W4:Y:S04]  /*2cd60*/  LDL.LU R52, [R1+0x1a0] ;  /* 0x0001a00001347983 */ /* 0x002f280000300800 */
[----:B------:R-:W4:Y:S04]  /*2cd70*/  LDL.LU R53, [R1+0x1a4] ;  /* 0x0001a40001357983 */ /* 0x000f280000300800 */
[----:B------:R-:W4:Y:S04]  /*2cd80*/  LDL.LU R54, [R1+0x190] ;  /* 0x0001900001367983 */ /* 0x000f280000300800 */
[----:B------:R-:W4:Y:S04]  /*2cd90*/  LDL.LU R55, [R1+0x194] ;  /* 0x0001940001377983 */ /* 0x000f280000300800 */
[----:B------:R-:W4:Y:S04]  /*2cda0*/  LDL.LU R140, [R1+0x1a8] ;  /* 0x0001a800018c7983 */ /* 0x000f280000300800 */
[----:B------:R-:W4:Y:S04]  /*2cdb0*/  LDL.LU R141, [R1+0x1ac] ;  /* 0x0001ac00018d7983 */ /* 0x000f280000300800 */
[----:B------:R-:W4:Y:S04]  /*2cdc0*/  LDL.LU R142, [R1+0x198] ;  /* 0x00019800018e7983 */ /* 0x000f280000300800 */
[----:B------:R-:W4:Y:S04]  /*2cdd0*/  LDL.LU R143, [R1+0x19c] ;  /* 0x00019c00018f7983 */ /* 0x000f280000300800 */
[----:B------:R-:W-:Y:S04]  /*2cde0*/  LDS.128 R136, [R2] ;  /* 0x0000000002887984 */ /* 0x000fe80000000c00 */
[----:B------:R-:W-:Y:S04]  /*2cdf0*/  LDS.128 R132, [R245] ;  /* 0x00000000f5847984 */ /* 0x000fe80000000c00 */
[----:B------:R-:W-:Y:S04]  /*2ce00*/  LDS.128 R128, [R244] ;  /* 0x00000000f4807984 */ /* 0x000fe80000000c00 */
[----:B------:R-:W-:Y:S04]  /*2ce10*/  LDS.128 R124, [R252] ;  /* 0x00000000fc7c7984 */ /* 0x000fe80000000c00 */
[----:B------:R-:W-:Y:S06]  /*2ce20*/  BAR.SYNC.DEFER_BLOCKING 0x0 ;  /* 0x0000000000007b1d */ /* 0x000fec0000010000 */
[----:B---3--:R1:W-:Y:S04]  /*2ce30*/  STS.128 [R0], R4 ;  /* 0x0000000400007388 */ /* 0x0083e80000000c00 */
[----:B-1----:R-:W3:Y:S04]  /*2ce40*/  LDL.LU R4, [R1+0x150] ;  /* 0x0001500001047983 */ /* 0x002ee80000300800 */
[----:B------:R-:W3:Y:S04]  /*2ce50*/  LDL.LU R5, [R1+0x154] ;  /* 0x0001540001057983 */ /* 0x000ee80000300800 */
[----:B------:R-:W3:Y:S04]  /*2ce60*/  LDL.LU R6, [R1+0x140] ;  /* 0x0001400001067983 */ /* 0x000ee80000300800 */
[----:B--2---:R1:W-:Y:S04]  /*2ce70*/  STS.128 [R0+0x80], R8 ;  /* 0x0000800800007388 */ /* 0x0043e80000000c00 */
[----:B------:R-:W3:Y:S04]  /*2ce80*/  LDL.LU R7, [R1+0x144] ;  /* 0x0001440001077983 */ /* 0x000ee80000300800 */
[----:B-1----:R-:W2:Y:S04]  /*2ce90*/  LDL.LU R8, [R1+0x158] ;  /* 0x0001580001087983 */ /* 0x002ea80000300800 */
[----:B------:R-:W2:Y:S04]  /*2cea0*/  LDL.LU R9, [R1+0x15c] ;  /* 0x00015c0001097983 */ /* 0x000ea80000300800 */
[----:B------:R-:W2:Y:S04]  /*2ceb0*/  LDL.LU R10, [R1+0x148] ;  /* 0x00014800010a7983 */ /* 0x000ea80000300800 */
[----:B------:R-:W2:Y:S04]  /*2cec0*/  LDL.LU R11, [R1+0x14c] ;  /* 0x00014c00010b7983 */ /* 0x000ea80000300800 */
[----:B----4-:R1:W-:Y:S04]  /*2ced0*/  STS.128 [R0+0x400], R52 ;  /* 0x0004003400007388 */ /* 0x0103e80000000c00 */
[----:B------:R-:W-:Y:S04]  /*2cee0*/  STS.128 [R0+0x480], R140 ;  /* 0x0004808c00007388 */ /* 0x000fe80000000c00 */
[----:B------:R-:W-:Y:S01]  /*2cef0*/  BAR.SYNC.DEFER_BLOCKING 0x0 ;  /* 0x0000000000007b1d */ /* 0x000fe20000010000 */
[----:B------:R-:W-:Y:S01]  /*2cf00*/  IMAD.MOV.U32 R164, RZ, RZ, R150 ;  /* 0x000000ffffa47224 */ /* 0x000fe200078e0096 */
[----:B------:R-:W-:Y:S01]  /*2cf10*/  MOV R165, R151 ;  /* 0x0000009700a57202 */ /* 0x000fe20000000f00 */
[----:B-1----:R-:W-:Y:S01]  /*2cf20*/  IMAD.MOV.U32 R52, RZ, RZ, R148 ;  /* 0x000000ffff347224 */ /* 0x002fe200078e0094 */
[----:B------:R-:W-:Y:S01]  /*2cf30*/  MOV R53, R149 ;  /* 0x0000009500357202 */ /* 0x000fe20000000f00 */
[----:B------:R-:W-:Y:S01]  /*2cf40*/  IMAD.MOV.U32 R54, RZ, RZ, R152 ;  /* 0x000000ffff367224 */ /* 0x000fe200078e0098 */
[----:B------:R-:W-:Y:S01]  /*2cf50*/  MOV R55, R153 ;  /* 0x0000009900377202 */ /* 0x000fe20000000f00 */
[----:B------:R-:W-:Y:S01]  /*2cf60*/  IMAD.MOV.U32 R166, RZ, RZ, R154 ;  /* 0x000000ffffa67224 */ /* 0x000fe200078e009a */
[----:B------:R-:W-:-:S02]  /*2cf70*/  MOV R167, R155 ;  /* 0x0000009b00a77202 */ /* 0x000fc40000000f00 */
[----:B------:R-:W-:Y:S04]  /*2cf80*/  LDS.128 R152, [R2] ;  /* 0x0000000002987984 */ /* 0x000fe80000000c00 */
[----:B------:R-:W-:Y:S04]  /*2cf90*/  LDS.128 R148, [R245] ;  /* 0x00000000f5947984 */ /* 0x000fe80000000c00 */
[----:B------:R-:W-:Y:S04]  /*2cfa0*/  LDS.128 R144, [R244] ;  /* 0x00000000f4907984 */ /* 0x000fe80000000c00 */
[----:B------:R-:W-:Y:S04]  /*2cfb0*/  LDS.128 R140, [R252] ;  /* 0x00000000fc8c7984 */ /* 0x000fe80000000c00 */
[----:B------:R-:W-:Y:S06]  /*2cfc0*/  BAR.SYNC.DEFER_BLOCKING 0x0 ;  /* 0x0000000000007b1d */ /* 0x000fec0000010000 */
[----:B--2---:R1:W-:Y:S04]  /*2cfd0*/  STS.128 [R0+0x80], R8 ;  /* 0x0000800800007388 */ /* 0x0043e80000000c00 */
[----:B-1----:R-:W2:Y:S04]  /*2cfe0*/  LDL.LU R8, [R1+0x40] ;  /* 0x0000400001087983 */ /* 0x002ea80000300800 */
[----:B------:R-:W2:Y:S04]  /*2cff0*/  LDL.LU R9, [R1+0x44] ;  /* 0x0000440001097983 */ /* 0x000ea80000300800 */
[----:B------:R-:W2:Y:S04]  /*2d000*/  LDL.LU R10, [R1+0x80] ;  /* 0x00008000010a7983 */ /* 0x000ea80000300800 */
[----:B------:R-:W2:Y:S04]  /*2d010*/  LDL.LU R11, [R1+0x84] ;  /* 0x00008400010b7983 */ /* 0x000ea80000300800 */
[----:B------:R-:W4:Y:S04]  /*2d020*/  LDL.LU R172, [R1+0x48] ;  /* 0x0000480001ac7983 */ /* 0x000f280000300800 */
[----:B---3--:R1:W-:Y:S04]  /*2d030*/  STS.128 [R0], R4 ;  /* 0x0000000400007388 */ /* 0x0083e80000000c00 */
[----:B------:R-:W-:Y:S04]  /*2d040*/  STS.128 [R0+0x400], R52 ;  /* 0x0004003400007388 */ /* 0x000fe80000000c00 */
[----:B------:R-:W-:Y:S04]  /*2d050*/  STS.128 [R0+0x480], R164 ;  /* 0x000480a400007388 */ /* 0x000fe80000000c00 */
[----:B------:R-:W4:Y:S04]  /*2d060*/  LDL.LU R173, [R1+0x4c] ;  /* 0x00004c0001ad7983 */ /* 0x000f280000300800 */
[----:B------:R-:W4:Y:S04]  /*2d070*/  LDL.LU R174, [R1+0x88] ;  /* 0x0000880001ae7983 */ /* 0x000f280000300800 */
[----:B------:R-:W-:Y:S06]  /*2d080*/  BAR.SYNC.DEFER_BLOCKING 0x0 ;  /* 0x0000000000007b1d */ /* 0x000fec0000010000 */
[----:B------:R-:W4:Y:S01]  /*2d090*/  LDL.LU R175, [R1+0x8c] ;  /* 0x00008c0001af7983 */ /* 0x000f220000300800 */
[----:B-1----:R-:W-:Y:S01]  /*2d0a0*/  IMAD.MOV.U32 R6, RZ, RZ, R48 ;  /* 0x000000ffff067224 */ /* 0x002fe200078e0030 */
        /* <DEDUP_REMOVED lines=11> */
[----:B-1----:R-:W3:Y:S04]  /*2d160*/  LDL.LU R6, [R1+0x10] ;  /* 0x0000100001067983 */ /* 0x002ee80000300800 */
[----:B------:R-:W3:Y:S04]  /*2d170*/  LDL.LU R7, [R1+0x14] ;  /* 0x0000140001077983 */ /* 0x000ee80000300800 */
[----:B--2---:R1:W-:Y:S04]  /*2d180*/  STS.128 [R0+0x400], R8 ;  /* 0x0004000800007388 */ /* 0x0043e80000000c00 */
[----:B-1----:R-:W2:Y:S04]  /*2d190*/  LDL.LU R10, [R1+0x18] ;  /* 0x00001800010a7983 */ /* 0x002ea80000300800 */
[----:B------:R-:W2:Y:S04]  /*2d1a0*/  LDL.LU R11, [R1+0x1c] ;  /* 0x00001c00010b7983 */ /* 0x000ea80000300800 */
[----:B------:R-:W-:Y:S04]  /*2d1b0*/  STS.128 [R0+0x80], R48 ;  /* 0x0000803000007388 */ /* 0x000fe80000000c00 */
[----:B----4-:R-:W-:Y:S04]  /*2d1c0*/  STS.128 [R0+0x480], R172 ;  /* 0x000480ac00007388 */ /* 0x010fe80000000c00 */
[----:B------:R-:W-:Y:S01]  /*2d1d0*/  BAR.SYNC.DEFER_BLOCKING 0x0 ;  /* 0x0000000000007b1d */ /* 0x000fe20000010000 */
        /* <DEDUP_REMOVED lines=13> */
[----:B------:R-:W3:Y:S04]  /*2d2b0*/  LDL.LU R7, [R1+0x1c4] ;  /* 0x0001c40001077983 */ /* 0x000ee80000300800 */
[----:B--2---:R1:W-:Y:S04]  /*2d2c0*/  STS.128 [R0+0x80], R8 ;  /* 0x0000800800007388 */ /* 0x0043e80000000c00 */
[----:B-1----:R-:W2:Y:S04]  /*2d2d0*/  LDL.LU R8, [R1+0x218] ;  /* 0x0002180001087983 */ /* 0x002ea80000300800 */
        /* <DEDUP_REMOVED lines=34> */
[----:B------:R-:W2:Y:S04]  /*2d500*/  LDL.LU R11, [R1+0x10c] ;  /* 0x00010c00010b7983 */ /* 0x000ea80000300800 */
[----:B----4-:R1:W-:Y:S04]  /*2d510*/  STS.128 [R0+0x400], R48 ;  /* 0x0004003000007388 */ /* 0x0103e80000000c00 */
        /* <DEDUP_REMOVED lines=10> */
[----:B------:R-:W1:Y:S04]  /*2d5c0*/  LDS.128 R160, [R244] ;  /* 0x00000000f4a07984 */ /* 0x000e680000000c00 */
[----:B------:R-:W4:Y:S04]  /*2d5d0*/  LDS.128 R156, [R252] ;  /* 0x00000000fc9c7984 */ /* 0x000f280000000c00 */
[----:B------:R-:W-:Y:S04]  /*2d5e0*/  LDS.128 R212, [R2] ;  /* 0x0000000002d47984 */ /* 0x000fe80000000c00 */
[----:B------:R-:W-:Y:S04]  /*2d5f0*/  LDS.128 R208, [R245] ;  /* 0x00000000f5d07984 */ /* 0x000fe80000000c00 */
[----:B------:R-:W-:Y:S06]  /*2d600*/  BAR.SYNC.DEFER_BLOCKING 0x0 ;  /* 0x0000000000007b1d */ /* 0x000fec0000010000 */
[----:B------:R-:W-:Y:S04]  /*2d610*/  STS.128 [R0+0x400], R48 ;  /* 0x0004003000007388 */ /* 0x000fe80000000c00 */
[----:B---3--:R3:W-:Y:S04]  /*2d620*/  STS.128 [R0], R4 ;  /* 0x0000000400007388 */ /* 0x0087e80000000c00 */
[----:B------:R-:W-:Y:S04]  /*2d630*/  STS.128 [R0+0x480], R216 ;  /* 0x000480d800007388 */ /* 0x000fe80000000c00 */
[----:B-1----:R-:W-:Y:S04]  /*2d640*/  STL [R1+0xd4c], R163 ;  /* 0x000d4ca301007387 */ /* 0x002fe80000100800 */
[----:B----4-:R-:W-:Y:S01]  /*2d650*/  STL [R1+0xd44], R159 ;  /* 0x000d449f01007387 */ /* 0x010fe20000100800 */
[----:B---3--:R-:W-:Y:S01]  /*2d660*/  IMAD.MOV.U32 R6, RZ, RZ, R180 ;  /* 0x000000ffff067224 */ /* 0x008fe200078e00b4 */
[----:B------:R-:W-:Y:S01]  /*2d670*/  MOV R7, R181 ;  /* 0x000000b500077202 */ /* 0x000fe20000000f00 */
[----:B------:R-:W-:Y:S01]  /*2d680*/  IMAD.MOV.U32 R4, RZ, RZ, R56 ;  /* 0x000000ffff047224 */ /* 0x000fe200078e0038 */
[----:B------:R-:W-:Y:S01]  /*2d690*/  MOV R5, R57 ;  /* 0x0000003900057202 */ /* 0x000fe20000000f00 */
[----:B------:R-:W-:Y:S01]  /*2d6a0*/  IMAD.MOV.U32 R180, RZ, RZ, R58 ;  /* 0x000000ffffb47224 */ /* 0x000fe200078e003a */
[----:B------:R-:W-:Y:S01]  /*2d6b0*/  MOV R181, R59 ;  /* 0x0000003b00b57202 */ /* 0x000fe20000000f00 */
[----:B--2---:R1:W-:Y:S04]  /*2d6c0*/  STS.128 [R0+0x80], R8 ;  /* 0x0000800800007388 */ /* 0x0043e80000000c00 */
[----:B------:R-:W-:Y:S06]  /*2d6d0*/  BAR.SYNC.DEFER_BLOCKING 0x0 ;  /* 0x0000000000007b1d */ /* 0x000fec0000010000 */
[----:B-1----:R-:W2:Y:S04]  /*2d6e0*/  LDL.LU R8, [R1+0x70] ;  /* 0x0000700001087983 */ /* 0x002ea80000300800 */
[----:B------:R-:W2:Y:S04]  /*2d6f0*/  LDL.LU R9, [R1+0x74] ;  /* 0x0000740001097983 */ /* 0x000ea80000300800 */
[----:B------:R-:W2:Y:S04]  /*2d700*/  LDL.LU R10, [R1+0x60] ;  /* 0x00006000010a7983 */ /* 0x000ea80000300800 */
[----:B------:R-:W2:Y:S04]  /*2d710*/  LDL.LU R11, [R1+0x64] ;  /* 0x00006400010b7983 */ /* 0x000ea80000300800 */
[----:B------:R-:W3:Y:S04]  /*2d720*/  LDL.LU R224, [R1+0x78] ;  /* 0x0000780001e07983 */ /* 0x000ee80000300800 */
[----:B------:R-:W3:Y:S04]  /*2d730*/  LDL.LU R225, [R1+0x7c] ;  /* 0x00007c0001e17983 */ /* 0x000ee80000300800 */
[----:B------:R-:W3:Y:S04]  /*2d740*/  LDL.LU R226, [R1+0x68] ;  /* 0x0000680001e27983 */ /* 0x000ee80000300800 */
[----:B------:R-:W3:Y:S04]  /*2d750*/  LDL.LU R227, [R1+0x6c] ;  /* 0x00006c0001e37983 */ /* 0x000ee80000300800 */
[----:B------:R-:W1:Y:S04]  /*2d760*/  LDS.128 R56, [R252] ;  /* 0x00000000fc387984 */ /* 0x000e680000000c00 */
[----:B------:R-:W4:Y:S04]  /*2d770*/  LDS.128 R220, [R2] ;  /* 0x0000000002dc7984 */ /* 0x000f280000000c00 */
[----:B------:R-:W-:Y:S04]  /*2d780*/  LDS.128 R216, [R245] ;  /* 0x00000000f5d87984 */ /* 0x000fe80000000c00 */
[----:B------:R-:W-:Y:S04]  /*2d790*/  LDS.128 R48, [R244] ;  /* 0x00000000f4307984 */ /* 0x000fe80000000c00 */
[----:B------:R-:W-:Y:S06]  /*2d7a0*/  BAR.SYNC.DEFER_BLOCKING 0x0 ;  /* 0x0000000000007b1d */ /* 0x000fec0000010000 */
[----:B------:R-:W4:Y:S04]  /*2d7b0*/  LDL.LU R163, [R1+0x2e8] ;  /* 0x0002e80001a37983 */ /* 0x000f280000300800 */
[----:B-1----:R1:W-:Y:S04]  /*2d7c0*/  STL [R1+0xd48], R59 ;  /* 0x000d483b01007387 */ /* 0x0023e80000100800 */
[----:B------:R1:W-:Y:S04]  /*2d7d0*/  STS.128 [R0], R4 ;  /* 0x0000000400007388 */ /* 0x0003e80000000c00 */
[----:B-1----:R-:W4:Y:S04]  /*2d7e0*/  LDL.LU R59, [R1+0x2e4] ;  /* 0x0002e400013b7983 */ /* 0x002f280000300800 */
[----:B------:R-:W4:Y:S01]  /*2d7f0*/  LDL.LU R4, [R1] ;  /* 0x0000000001047983 */ /* 0x000f220000300800 */
[----:B------:R-:W-:Y:S01]  /*2d800*/  IMAD.MOV.U32 R6, RZ, RZ, R248 ;  /* 0x000000ffff067224 */ /* 0x000fe200078e00f8 */
[----:B------:R-:W-:-:S02]  /*2d810*/  MOV R7, R249 ;  /* 0x000000f900077202 */ /* 0x000fc40000000f00 */
[----:B------:R-:W4:Y:S04]  /*2d820*/  LDL.LU R5, [R1+0x4] ;  /* 0x0000040001057983 */ /* 0x000f280000300800 */
[----:B------:R-:W4:Y:S04]  /*2d830*/  LDL.LU R248, [R1+0x8] ;  /* 0x0000080001f87983 */ /* 0x000f280000300800 */
[----:B------:R-:W4:Y:S04]  /*2d840*/  LDL.LU R249, [R1+0xc] ;  /* 0x00000c0001f97983 */ /* 0x000f280000300800 */
[----:B------:R-:W-:Y:S04]  /*2d850*/  STS.128 [R0+0x80], R180 ;  /* 0x000080b400007388 */ /* 0x000fe80000000c00 */
[----:B------:R-:W4:Y:S04]  /*2d860*/  LDL.LU R159, [R1+0x2ec] ;  /* 0x0002ec00019f7983 */ /* 0x000f280000300800 */
[----:B--2---:R-:W-:Y:S04]  /*2d870*/  STS.128 [R0+0x400], R8 ;  /* 0x0004000800007388 */ /* 0x004fe80000000c00 */
[----:B---3--:R-:W-:Y:S04]  /*2d880*/  STS.128 [R0+0x480], R224 ;  /* 0x000480e000007388 */ /* 0x008fe80000000c00 */
[----:B------:R-:W-:Y:S06]  /*2d890*/  BAR.SYNC.DEFER_BLOCKING 0x0 ;  /* 0x0000000000007b1d */ /* 0x000fec0000010000 */
[----:B------:R-:W1:Y:S04]  /*2d8a0*/  LDS.128 R8, [R2] ;  /* 0x0000000002087984 */ /* 0x000e680000000c00 */
[----:B------:R-:W-:Y:S04]  /*2d8b0*/  LDS.128 R180, [R245] ;  /* 0x00000000f5b47984 */ /* 0x000fe80000000c00 */
[----:B------:R-:W-:Y:S04]  /*2d8c0*/  LDS.128 R224, [R244] ;  /* 0x00000000f4e07984 */ /* 0x000fe80000000c00 */
[----:B------:R-:W-:Y:S04]  /*2d8d0*/  LDS.128 R236, [R252] ;  /* 0x00000000fcec7984 */ /* 0x000fe80000000c00 */
[----:B------:R-:W-:Y:S06]  /*2d8e0*/  BAR.SYNC.DEFER_BLOCKING 0x0 ;  /* 0x0000000000007b1d */ /* 0x000fec0000010000 */
[----:B----4-:R2:W-:Y:S04]  /*2d8f0*/  STS.128 [R0+0x80], R248 ;  /* 0x000080f800007388 */ /* 0x0105e80000000c00 */
[----:B--2---:R-:W2:Y:S04]  /*2d900*/  LDL.LU R250, [R1+0x494] ;  /* 0x0004940001fa7983 */ /* 0x004ea80000300800 */
[----:B------:R3:W-:Y:S01]  /*2d910*/  STS.128 [R0], R4 ;  /* 0x0000000400007388 */ /* 0x0007e20000000c00 */
[C---:B------:R-:W-:Y:S01]  /*2d920*/  IMAD R3, R59.reuse, c[0x0][0x194], RZ ;  /* 0x000065003b037a24 */ /* 0x040fe200078e02ff */
[----:B------:R-:W-:Y:S01]  /*2d930*/  ISETP.GE.AND P0, PT, R59, c[0x0][0x178], PT ;  /* 0x00005e003b007a0c */ /* 0x000fe20003f06270 */
[----:B------:R-:W-:Y:S01]  /*2d940*/  IMAD R249, R163, c[0x0][0x198], RZ ;  /* 0x00006600a3f97a24 */ /* 0x000fe200078e02ff */
[----:B------:R-:W4:Y:S01]  /*2d950*/  LDL.LU R251, [R1+0x468] ;  /* 0x0004680001fb7983 */ /* 0x000f220000300800 */
[----:B---3--:R-:W-:Y:S01]  /*2d960*/  IMAD.MOV.U32 R6, RZ, RZ, R232 ;  /* 0x000000ffff067224 */ /* 0x008fe200078e00e8 */
[----:B------:R-:W-:Y:S01]  /*2d970*/  MOV R7, R233 ;  /* 0x000000e900077202 */ /* 0x000fe20000000f00 */
[----:B------:R-:W-:Y:S01]  /*2d980*/  IMAD.MOV.U32 R4, RZ, RZ, R228 ;  /* 0x000000ffff047224 */ /* 0x000fe200078e00e4 */
[----:B------:R-:W-:Y:S01]  /*2d990*/  MOV R5, R229 ;  /* 0x000000e500057202 */ /* 0x000fe20000000f00 */
[----:B------:R-:W-:Y:S01]  /*2d9a0*/  IMAD.MOV.U32 R232, RZ, RZ, R230 ;  /* 0x000000ffffe87224 */ /* 0x000fe200078e00e6 */
[----:B------:R-:W-:-:S03]  /*2d9b0*/  MOV R233, R231 ;  /* 0x000000e700e97202 */ /* 0x000fc60000000f00 */
[----:B------:R-:W-:Y:S04]  /*2d9c0*/  STS.128 [R0+0x400], R4 ;  /* 0x0004000400007388 */ /* 0x000fe80000000c00 */
[----:B------:R3:W-:Y:S04]  /*2d9d0*/  STS.128 [R0+0x480], R232 ;  /* 0x000480e800007388 */ /* 0x0007e80000000c00 */
[----:B------:R-:W-:Y:S01]  /*2d9e0*/  BAR.SYNC.DEFER_BLOCKING 0x0 ;  /* 0x0000000000007b1d */ /* 0x000fe20000010000 */
[----:B------:R-:W-:Y:S01]  /*2d9f0*/  LEA R244, P3, R3, c[0x0][0x170], 0x2 ;  /* 0x00005c0003f47a11 */ /* 0x000fe200078610ff */
[----:B------:R-:W-:Y:S01]  /*2da00*/  IMAD.MOV.U32 R230, RZ, RZ, c[0x0][0x194] ;  /* 0x00006500ffe67624 */ /* 0x000fe200078e00ff */
[----:B------:R-:W-:-:S02]  /*2da10*/  ISETP.LT.AND P0, PT, R163, c[0x0][0x17c], !P0 ;  /* 0x00005f00a3007a0c */ /* 0x000fc40004701270 */
[----:B------:R-:W-:Y:S02]  /*2da20*/  LEA.HI.X.SX32 R245, R3, c[0x0][0x174], 0x2, P3 ;  /* 0x00005d0003f57a11 */ /* 0x000fe400018f16ff */
[----:B------:R-:W-:-:S03]  /*2da30*/  LEA R3, R230, R3, 0x7 ;  /* 0x00000003e6037211 */ /* 0x000fc600078e38ff */
[----:B------:R-:W-:-:S04]  /*2da40*/  IMAD.WIDE R228, R249, 0x4, R244 ;  /* 0x00000004f9e47825 */ /* 0x000fc800078e02f4 */
[----:B---3--:R-:W-:Y:S01]  /*2da50*/  IMAD R0, R230, 0x80, R3 ;  /* 0x00000080e6007824 */ /* 0x008fe200078e0203 */
[----:B------:R-:W-:-:S04]  /*2da60*/  LEA R4, P4, R3, c[0x0][0x170], 0x2 ;  /* 0x00005c0003047a11 */ /* 0x000fc800078810ff */
[C---:B------:R-:W-:Y:S01]  /*2da70*/  LEA R6, P6, R0.reuse, c[0x0][0x170], 0x2 ;  /* 0x00005c0000067a11 */ /* 0x040fe200078c10ff */
[----:B------:R3:W-:Y:S01]  /*2da80*/  @P0 STG.E [R228.64], R246 ;  /* 0x000000f6e4000986 */ /* 0x0007e2000c101904 */
[----:B------:R-:W-:Y:S02]  /*2da90*/  ISETP.GE.AND P0, PT, R163, c[0x0][0x17c], PT ;  /* 0x00005f00a3007a0c */ /* 0x000fe40003f06270 */
[----:B------:R-:W-:Y:S02]  /*2daa0*/  LEA.HI.X.SX32 R5, R3, c[0x0][0x174], 0x2, P4 ;  /* 0x00005d0003057a11 */ /* 0x000fe400020f16ff */
[----:B------:R-:W-:Y:S01]  /*2dab0*/  ISETP.LT.AND P3, PT, R159, c[0x0][0x178], !P0 ;  /* 0x00005e009f007a0c */ /* 0x000fe20004761270 */
[----:B------:R-:W4:Y:S01]  /*2dac0*/  LDL.LU R3, [R1+0x94] ;  /* 0x0000940001037983 */ /* 0x000f220000300800 */
[----:B------:R-:W-:Y:S02]  /*2dad0*/  LEA.HI.X.SX32 R7, R0, c[0x0][0x174], 0x2, P6 ;  /* 0x00005d0000077a11 */ /* 0x000fe400030f16ff */
[----:B---3--:R-:W-:Y:S01]  /*2dae0*/  LEA R229, R230, R0, 0x7 ;  /* 0x00000000e6e57211 */ /* 0x008fe200078e38ff */
[----:B------:R-:W-:-:S04]  /*2daf0*/  IMAD.WIDE R230, R249, 0x4, R4 ;  /* 0x00000004f9e67825 */ /* 0x000fc800078e0204 */
[----:B------:R-:W-:-:S04]  /*2db00*/  IMAD.WIDE R246, R249, 0x4, R6 ;  /* 0x00000004f9f67825 */ /* 0x000fc800078e0206 */
[----:B------:R-:W-:Y:S01]  /*2db10*/  @P3 STG.E [R230.64], R24 ;  /* 0x00000018e6003986 */ /* 0x000fe2000c101904 */
[----:B------:R-:W-:-:S04]  /*2db20*/  LEA R228, P4, R229, c[0x0][0x170], 0x2 ;  /* 0x00005c00e5e47a11 */ /* 0x000fc800078810ff */
[----:B------:R-:W-:Y:S02]  /*2db30*/  LEA.HI.X.SX32 R229, R229, c[0x0][0x174], 0x2, P4 ;  /* 0x00005d00e5e57a11 */ /* 0x000fe400020f16ff */
[----:B------:R-:W-:-:S03]  /*2db40*/  IADD3 R248, R249, c[0x0][0x198], RZ ;  /* 0x00006600f9f87a10 */ /* 0x000fc60007ffe0ff */
[----:B------:R-:W-:Y:S01]  /*2db50*/  IMAD.WIDE R234, R249, 0x4, R228 ;  /* 0x00000004f9ea7825 */ /* 0x000fe200078e02e4 */
[----:B--2---:R-:W-:-:S13]  /*2db60*/  ISETP.LT.AND P6, PT, R250, c[0x0][0x178], !P0 ;  /* 0x00005e00fa007a0c */ /* 0x004fda00047c1270 */
[----:B------:R2:W-:Y:S04]  /*2db70*/  @P6 STG.E [R246.64], R28 ;  /* 0x0000001cf6006986 */ /* 0x0005e8000c101904 */
[----:B--2---:R-:W2:Y:S04]  /*2db80*/  LDL.LU R28, [R1+0x50] ;  /* 0x00005000011c7983 */ /* 0x004ea80000300800 */
[----:B------:R-:W3:Y:S04]  /*2db90*/  LDL.LU R246, [R1+0x54] ;  /* 0x0000540001f67983 */ /* 0x000ee80000300800 */
[----:B------:R-:W3:Y:S04]  /*2dba0*/  LDL.LU R247, [R1+0x30] ;  /* 0x0000300001f77983 */ /* 0x000ee80000300800 */
[----:B------:R-:W3:Y:S01]  /*2dbb0*/  LDL.LU R249, [R1+0x34] ;  /* 0x0000340001f97983 */ /* 0x000ee20000300800 */
[----:B----4-:R-:W-:-:S02]  /*2dbc0*/  ISETP.LT.AND P0, PT, R251, c[0x0][0x178], !P0 ;  /* 0x00005e00fb007a0c */ /* 0x010fc40004701270 */
[----:B------:R-:W-:Y:S01]  /*2dbd0*/  ISETP.LT.AND P5, PT, R59, c[0x0][0x178], !P2 ;  /* 0x00005e003b007a0c */ /* 0x000fe200057a1270 */
[----:B------:R-:W-:Y:S01]  /*2dbe0*/  IMAD.WIDE R232, R248, 0x4, R244 ;  /* 0x00000004f8e87825 */ /* 0x000fe200078e02f4 */
[----:B------:R-:W-:Y:S02]  /*2dbf0*/  ISETP.LT.AND P4, PT, R159, c[0x0][0x178], !P2 ;  /* 0x00005e009f007a0c */ /* 0x000fe40005781270 */
[----:B------:R-:W-:Y:S02]  /*2dc00*/  ISETP.LT.AND P3, PT, R250, c[0x0][0x178], !P2 ;  /* 0x00005e00fa007a0c */ /* 0x000fe40005761270 */
[----:B------:R-:W-:Y:S01]  /*2dc10*/  ISETP.LT.AND P2, PT, R251, c[0x0][0x178], !P2 ;  /* 0x00005e00fb007a0c */ /* 0x000fe20005741270 */
[----:B------:R-:W-:-:S04]  /*2dc20*/  IMAD.WIDE R230, R248, 0x4, R4 ;  /* 0x00000004f8e67825 */ /* 0x000fc800078e0204 */
[----:B------:R4:W-:Y:S01]  /*2dc30*/  @P0 STG.E [R234.64], R72 ;  /* 0x00000048ea000986 */ /* 0x0009e2000c101904 */
[----:B------:R-:W-:Y:S02]  /*2dc40*/  IADD3 R0, R163, 0x3, RZ ;  /* 0x00000003a3007810 */ /* 0x000fe40007ffe0ff */
[----:B------:R-:W-:Y:S02]  /*2dc50*/  ISETP.LT.AND P0, PT, R159, c[0x0][0x178], !P1 ;  /* 0x00005e009f007a0c */ /* 0x000fe40004f01270 */
[----:B------:R-:W-:Y:S02]  /*2dc60*/  ISETP.GE.AND P6, PT, R0, c[0x0][0x17c], PT ;  /* 0x00005f0000007a0c */ /* 0x000fe40003fc6270 */
[----:B----4-:R-:W-:Y:S01]  /*2dc70*/  IADD3 R72, R248, c[0x0][0x198], RZ ;  /* 0x00006600f8487a10 */ /* 0x010fe20007ffe0ff */
[----:B------:R-:W4:Y:S04]  /*2dc80*/  LDL.LU R235, [R1+0x98] ;  /* 0x0000980001eb7983 */ /* 0x000f280000300800 */
[----:B------:R1:W-:Y:S01]  /*2dc90*/  @P5 STG.E [R232.64], R3 ;  /* 0x00000003e8005986 */ /* 0x0003e2000c101904 */
[----:B------:R-:W-:-:S03]  /*2dca0*/  ISETP.LT.AND P5, PT, R59, c[0x0][0x178], !P1 ;  /* 0x00005e003b007a0c */ /* 0x000fc60004fa1270 */
[----:B------:R1:W-:Y:S01]  /*2dcb0*/  @P4 STG.E [R230.64], R25 ;  /* 0x00000019e6004986 */ /* 0x0003e2000c101904 */
[----:B------:R-:W-:Y:S01]  /*2dcc0*/  ISETP.LT.AND P4, PT, R250, c[0x0][0x178], !P1 ;  /* 0x00005e00fa007a0c */ /* 0x000fe20004f81270 */
[----:B-1----:R-:W-:-:S04]  /*2dcd0*/  IMAD.WIDE R232, R248, 0x4, R6 ;  /* 0x00000004f8e87825 */ /* 0x002fc800078e0206 */
[----:B------:R-:W-:Y:S01]  /*2dce0*/  IMAD.WIDE R230, R248, 0x4, R228 ;  /* 0x00000004f8e67825 */ /* 0x000fe200078e02e4 */
[----:B------:R-:W-:Y:S03]  /*2dcf0*/  @P3 STG.E [R232.64], R29 ;  /* 0x0000001de8003986 */ /* 0x000fe6000c101904 */
[C---:B------:R-:W-:Y:S01]  /*2dd00*/  IMAD.WIDE R24, R72.reuse, 0x4, R244 ;  /* 0x0000000448187825 */ /* 0x040fe200078e02f4 */
[----:B------:R-:W-:Y:S01]  /*2dd10*/  @P2 STG.E [R230.64], R73 ;  /* 0x00000049e6002986 */ /* 0x000fe2000c101904 */
[----:B------:R-:W-:Y:S02]  /*2dd20*/  ISETP.LT.AND P1, PT, R251, c[0x0][0x178], !P1 ;  /* 0x00005e00fb007a0c */ /* 0x000fe40004f21270 */
[----:B------:R-:W-:Y:S02]  /*2dd30*/  ISETP.LT.AND P2, PT, R59, c[0x0][0x178], !P6 ;  /* 0x00005e003b007a0c */ /* 0x000fe40007741270 */
[----:B------:R-:W-:-:S02]  /*2dd40*/  IADD3 R0, R72, c[0x0][0x198], RZ ;  /* 0x0000660048007a10 */ /* 0x000fc40007ffe0ff */
[----:B------:R-:W-:-:S04]  /*2dd50*/  IADD3 R3, R163, 0x4, RZ ;  /* 0x00000004a3037810 */ /* 0x000fc80007ffe0ff */
[----:B------:R-:W-:Y:S02]  /*2dd60*/  ISETP.GE.AND P3, PT, R3, c[0x0][0x17c], PT ;  /* 0x00005f0003007a0c */ /* 0x000fe40003f66270 */
[----:B------:R-:W-:Y:S01]  /*2dd70*/  IADD3 R3, R163, 0x5, RZ ;  /* 0x00000005a3037810 */ /* 0x000fe20007ffe0ff */
[----:B--2---:R1:W-:Y:S01]  /*2dd80*/  @P5 STG.E [R24.64], R28 ;  /* 0x0000001c18005986 */ /* 0x0043e2000c101904 */
[----:B------:R-:W-:Y:S01]  /*2dd90*/  ISETP.LT.AND P5, PT, R159, c[0x0][0x178], !P6 ;  /* 0x00005e009f007a0c */ /* 0x000fe200077a1270 */
[----:B-1----:R-:W-:-:S04]  /*2dda0*/  IMAD.WIDE R28, R72, 0x4, R4 ;  /* 0x00000004481c7825 */ /* 0x002fc800078e0204 */
[C---:B------:R-:W-:Y:S01]  /*2ddb0*/  IMAD.WIDE R24, R72.reuse, 0x4, R6 ;  /* 0x0000000448187825 */ /* 0x040fe200078e0206 */
[----:B------:R1:W-:Y:S03]  /*2ddc0*/  @P0 STG.E [R28.64], R16 ;  /* 0x000000101c000986 */ /* 0x0003e6000c101904 */
[----:B------:R-:W-:Y:S01]  /*2ddd0*/  IMAD.WIDE R72, R72, 0x4, R228 ;  /* 0x0000000448487825 */ /* 0x000fe200078e02e4 */
[----:B------:R2:W-:Y:S01]  /*2dde0*/  @P4 STG.E [R24.64], R40 ;  /* 0x0000002818004986 */ /* 0x0005e2000c101904 */
[----:B------:R-:W-:-:S03]  /*2ddf0*/  ISETP.LT.AND P4, PT, R250, c[0x0][0x178], !P6 ;  /* 0x00005e00fa007a0c */ /* 0x000fc60007781270 */
[----:B------:R-:W-:Y:S01]  /*2de00*/  @P1 STG.E [R72.64], R92 ;  /* 0x0000005c48001986 */ /* 0x000fe2000c101904 */
[----:B-1----:R-:W-:-:S04]  /*2de10*/  IMAD.WIDE R28, R0, 0x4, R244 ;  /* 0x00000004001c7825 */ /* 0x002fc800078e02f4 */
[----:B--2---:R-:W-:Y:S01]  /*2de20*/  IMAD.WIDE R24, R0, 0x4, R4 ;  /* 0x0000000400187825 */ /* 0x004fe200078e0204 */
[----:B---3--:R-:W-:Y:S01]  /*2de30*/  @P2 STG.E [R28.64], R246 ;  /* 0x000000f61c002986 */ /* 0x008fe2000c101904 */
[----:B------:R-:W-:-:S03]  /*2de40*/  ISETP.LT.AND P6, PT, R251, c[0x0][0x178], !P6 ;  /* 0x00005e00fb007a0c */ /* 0x000fc600077c1270 */
[----:B------:R1:W-:Y:S01]  /*2de50*/  @P5 STG.E [R24.64], R17 ;  /* 0x0000001118005986 */ /* 0x0003e2000c101904 */
[----:B------:R-:W-:Y:S02]  /*2de60*/  ISETP.LT.AND P5, PT, R59, c[0x0][0x178], !P3 ;  /* 0x00005e003b007a0c */ /* 0x000fe40005fa1270 */
[----:B------:R-:W-:Y:S02]  /*2de70*/  ISETP.GE.AND P0, PT, R3, c[0x0][0x17c], PT ;  /* 0x00005f0003007a0c */ /* 0x000fe40003f06270 */
[C---:B------:R-:W-:Y:S01]  /*2de80*/  IADD3 R3, R0.reuse, c[0x0][0x198], RZ ;  /* 0x0000660000037a10 */ /* 0x040fe20007ffe0ff */
[----:B-1----:R-:W-:-:S04]  /*2de90*/  IMAD.WIDE R16, R0, 0x4, R6 ;  /* 0x0000000400107825 */ /* 0x002fc800078e0206 */
[----:B------:R-:W-:Y:S01]  /*2dea0*/  IMAD.WIDE R24, R0, 0x4, R228 ;  /* 0x0000000400187825 */ /* 0x000fe200078e02e4 */
[----:B------:R1:W-:Y:S01]  /*2deb0*/  @P4 STG.E [R16.64], R41 ;  /* 0x0000002910004986 */ /* 0x0003e2000c101904 */
[----:B------:R-:W-:-:S03]  /*2dec0*/  ISETP.LT.AND P1, PT, R159, c[0x0][0x178], !P3 ;  /* 0x00005e009f007a0c */ /* 0x000fc60005f21270 */
[----:B------:R2:W-:Y:S01]  /*2ded0*/  @P6 STG.E [R24.64], R93 ;  /* 0x0000005d18006986 */ /* 0x0005e2000c101904 */
[----:B-1----:R-:W-:Y:S01]  /*2dee0*/  IMAD.WIDE R16, R3, 0x4, R244 ;  /* 0x0000000403107825 */ /* 0x002fe200078e02f4 */
[----:B------:R-:W-:-:S04]  /*2def0*/  ISETP.LT.AND P2, PT, R250, c[0x0][0x178], !P3 ;  /* 0x00005e00fa007a0c */ /* 0x000fc80005f41270 */
[----:B------:R1:W-:Y:S01]  /*2df00*/  @P5 STG.E [R16.64], R247 ;  /* 0x000000f710005986 */ /* 0x0003e2000c101904 */
[----:B------:R-:W-:Y:S02]  /*2df10*/  ISETP.LT.AND P3, PT, R251, c[0x0][0x178], !P3 ;  /* 0x00005e00fb007a0c */ /* 0x000fe40005f61270 */
[----:B------:R-:W-:Y:S01]  /*2df20*/  ISETP.LT.AND P6, PT, R59, c[0x0][0x178], !P0 ;  /* 0x00005e003b007a0c */ /* 0x000fe200047c1270 */
[C---:B--2---:R-:W-:Y:S01]  /*2df30*/  IMAD.WIDE R24, R3.reuse, 0x4, R4 ;  /* 0x0000000403187825 */ /* 0x044fe200078e0204 */
[----:B-1----:R-:W2:Y:S01]  /*2df40*/  LDL.LU R247, [R1+0x9c] ;  /* 0x00009c0001f77983 */ /* 0x002ea20000300800 */
[C---:B------:R-:W-:Y:S02]  /*2df50*/  IADD3 R73, R3.reuse, c[0x0][0x198], RZ ;  /* 0x0000660003497a10 */ /* 0x040fe40007ffe0ff */
[C---:B------:R-:W-:Y:S01]  /*2df60*/  IMAD.WIDE R28, R3.reuse, 0x4, R6 ;  /* 0x00000004031c7825 */ /* 0x040fe200078e0206 */
[----:B------:R1:W-:Y:S03]  /*2df70*/  @P1 STG.E [R24.64], R20 ;  /* 0x0000001418001986 */ /* 0x0003e6000c101904 */
[----:B------:R-:W-:Y:S01]  /*2df80*/  IMAD.WIDE R16, R3, 0x4, R228 ;  /* 0x0000000403107825 */ /* 0x000fe200078e02e4 */
[----:B------:R-:W4:Y:S04]  /*2df90*/  LDL.LU R246, [R1+0x58] ;  /* 0x0000580001f67983 */ /* 0x000f280000300800 */
[----:B------:R-:W-:Y:S01]  /*2dfa0*/  @P2 STG.E [R28.64], R36 ;  /* 0x000000241c002986 */ /* 0x000fe2000c101904 */
[----:B-1----:R-:W-:-:S03]  /*2dfb0*/  IMAD.WIDE R24, R73, 0x4, R244 ;  /* 0x0000000449187825 */ /* 0x002fc600078e02f4 */
[----:B------:R-:W-:Y:S04]  /*2dfc0*/  @P3 STG.E [R16.64], R88 ;  /* 0x0000005810003986 */ /* 0x000fe8000c101904 */
[----:B------:R1:W-:Y:S04]  /*2dfd0*/  @P6 STG.E [R24.64], R249 ;  /* 0x000000f918006986 */ /* 0x0003e8000c101904 */
[----:B-1----:R-:W4:Y:S01]  /*2dfe0*/  LDL.LU R249, [R1+0x5c] ;  /* 0x00005c0001f97983 */ /* 0x002f220000300800 */
[----:B------:R-:W-:Y:S02]  /*2dff0*/  ISETP.LT.AND P5, PT, R159, c[0x0][0x178], !P0 ;  /* 0x00005e009f007a0c */ /* 0x000fe400047a1270 */
[----:B------:R-:W-:Y:S01]  /*2e000*/  IADD3 R40, R163, 0x6, RZ ;  /* 0x00000006a3287810 */ /* 0x000fe20007ffe0ff */
[----:B------:R-:W-:Y:S01]  /*2e010*/  IMAD.WIDE R28, R73, 0x4, R4 ;  /* 0x00000004491c7825 */ /* 0x000fe200078e0204 */
[----:B------:R-:W-:-:S02]  /*2e020*/  ISETP.LT.AND P1, PT, R250, c[0x0][0x178], !P0 ;  /* 0x00005e00fa007a0c */ /* 0x000fc40004721270 */
[----:B------:R-:W-:Y:S02]  /*2e030*/  ISETP.GE.AND P4, PT, R40, c[0x0][0x17c], PT ;  /* 0x00005f0028007a0c */ /* 0x000fe40003f86270 */
[----:B------:R-:W-:Y:S02]  /*2e040*/  ISETP.LT.AND P0, PT, R251, c[0x0][0x178], !P0 ;  /* 0x00005e00fb007a0c */ /* 0x000fe40004701270 */
[----:B------:R-:W-:Y:S02]  /*2e050*/  ISETP.LT.AND P6, PT, R59, c[0x0][0x178], !P4 ;  /* 0x00005e003b007a0c */ /* 0x000fe400067c1270 */
[----:B------:R-:W-:Y:S01]  /*2e060*/  ISETP.LT.AND P3, PT, R159, c[0x0][0x178], !P4 ;  /* 0x00005e009f007a0c */ /* 0x000fe20006761270 */
[----:B------:R1:W-:Y:S01]  /*2e070*/  @P5 STG.E [R28.64], R21 ;  /* 0x000000151c005986 */ /* 0x0003e2000c101904 */
[----:B------:R-:W-:Y:S02]  /*2e080*/  IADD3 R3, R73, c[0x0][0x198], RZ ;  /* 0x0000660049037a10 */ /* 0x000fe40007ffe0ff */
[----:B------:R-:W-:-:S02]  /*2e090*/  ISETP.LT.AND P5, PT, R250, c[0x0][0x178], !P4 ;  /* 0x00005e00fa007a0c */ /* 0x000fc400067a1270 */
[----:B------:R-:W-:Y:S01]  /*2e0a0*/  ISETP.LT.AND P4, PT, R251, c[0x0][0x178], !P4 ;  /* 0x00005e00fb007a0c */ /* 0x000fe20006781270 */
[----:B------:R-:W-:Y:S01]  /*2e0b0*/  IMAD.WIDE R40, R73, 0x4, R6 ;  /* 0x0000000449287825 */ /* 0x000fe200078e0206 */
[----:B------:R-:W-:-:S03]  /*2e0c0*/  IADD3 R0, R163, 0x7, RZ ;  /* 0x00000007a3007810 */ /* 0x000fc60007ffe0ff */
[----:B------:R-:W-:Y:S01]  /*2e0d0*/  IMAD.WIDE R72, R73, 0x4, R228 ;  /* 0x0000000449487825 */ /* 0x000fe200078e02e4 */
[----:B------:R-:W-:-:S03]  /*2e0e0*/  ISETP.GE.AND P2, PT, R0, c[0x0][0x17c], PT ;  /* 0x00005f0000007a0c */ /* 0x000fc60003f46270 */
[----:B------:R-:W-:Y:S01]  /*2e0f0*/  IMAD.WIDE R16, R3, 0x4, R244 ;  /* 0x0000000403107825 */ /* 0x000fe200078e02f4 */
[----:B------:R-:W-:Y:S01]  /*2e100*/  IADD3 R0, R163, 0x8, RZ ;  /* 0x00000008a3007810 */ /* 0x000fe20007ffe0ff */
[----:B------:R4:W-:Y:S02]  /*2e110*/  @P1 STG.E [R40.64], R37 ;  /* 0x0000002528001986 */ /* 0x0009e4000c101904 */
[C---:B-1----:R-:W-:Y:S02]  /*2e120*/  IMAD.WIDE R20, R3.reuse, 0x4, R4 ;  /* 0x0000000403147825 */ /* 0x042fe400078e0204 */
[----:B------:R1:W-:Y:S02]  /*2e130*/  @P0 STG.E [R72.64], R89 ;  /* 0x0000005948000986 */ /* 0x0003e4000c101904 */
[C---:B------:R-:W-:Y:S01]  /*2e140*/  IMAD.WIDE R24, R3.reuse, 0x4, R6 ;  /* 0x0000000403187825 */ /* 0x040fe200078e0206 */
[----:B------:R-:W-:Y:S01]  /*2e150*/  ISETP.GE.AND P1, PT, R0, c[0x0][0x17c], PT ;  /* 0x00005f0000007a0c */ /* 0x000fe20003f26270 */
[----:B------:R1:W-:Y:S02]  /*2e160*/  @P6 STG.E [R16.64], R240 ;  /* 0x000000f010006986 */ /* 0x0003e4000c101904 */
[----:B------:R-:W-:Y:S01]  /*2e170*/  IMAD.WIDE R28, R3, 0x4, R228 ;  /* 0x00000004031c7825 */ /* 0x000fe200078e02e4 */
[----:B------:R-:W-:Y:S01]  /*2e180*/  ISETP.LT.AND P0, PT, R59, c[0x0][0x178], !P2 ;  /* 0x00005e003b007a0c */ /* 0x000fe20005701270 */
[----:B------:R1:W-:Y:S01]  /*2e190*/  @P3 STG.E [R20.64], R12 ;  /* 0x0000000c14003986 */ /* 0x0003e2000c101904 */
[----:B------:R-:W-:-:S02]  /*2e1a0*/  ISETP.LT.AND P3, PT, R159, c[0x0][0x178], !P2 ;  /* 0x00005e009f007a0c */ /* 0x000fc40005761270 */
[----:B------:R-:W-:Y:S01]  /*2e1b0*/  ISETP.LT.AND P6, PT, R250, c[0x0][0x178], !P2 ;  /* 0x00005e00fa007a0c */ /* 0x000fe200057c1270 */
[----:B------:R1:W-:Y:S01]  /*2e1c0*/  @P5 STG.E [R24.64], R32 ;  /* 0x0000002018005986 */ /* 0x0003e2000c101904 */
[----:B------:R-:W-:Y:S02]  /*2e1d0*/  IADD3 R3, R3, c[0x0][0x198], RZ ;  /* 0x0000660003037a10 */ /* 0x000fe40007ffe0ff */
[----:B------:R-:W-:Y:S01]  /*2e1e0*/  ISETP.LT.AND P2, PT, R251, c[0x0][0x178], !P2 ;  /* 0x00005e00fb007a0c */ /* 0x000fe20005741270 */
[----:B------:R1:W-:Y:S01]  /*2e1f0*/  @P4 STG.E [R28.64], R76 ;  /* 0x0000004c1c004986 */ /* 0x0003e2000c101904 */
[----:B------:R-:W-:Y:S02]  /*2e200*/  ISETP.LT.AND P4, PT, R59, c[0x0][0x178], !P1 ;  /* 0x00005e003b007a0c */ /* 0x000fe40004f81270 */
[----:B------:R-:W-:Y:S01]  /*2e210*/  ISETP.LT.AND P5, PT, R159, c[0x0][0x178], !P1 ;  /* 0x00005e009f007a0c */ /* 0x000fe20004fa1270 */
[C---:B----4-:R-:W-:Y:S01]  /*2e220*/  IMAD.WIDE R36, R3.reuse, 0x4, R244 ;  /* 0x0000000403247825 */ /* 0x050fe200078e02f4 */
[----:B-1----:R-:W-:-:S02]  /*2e230*/  IADD3 R73, R3, c[0x0][0x198], RZ ;  /* 0x0000660003497a10 */ /* 0x002fc40007ffe0ff */
[----:B------:R-:W-:Y:S01]  /*2e240*/  IADD3 R0, R163, 0x9, RZ ;  /* 0x00000009a3007810 */ /* 0x000fe20007ffe0ff */
[C---:B------:R-:W-:Y:S01]  /*2e250*/  IMAD.WIDE R16, R3.reuse, 0x4, R4 ;  /* 0x0000000403107825 */ /* 0x040fe200078e0204 */
[----:B------:R-:W-:Y:S03]  /*2e260*/  @P0 STG.E [R36.64], R241 ;  /* 0x000000f124000986 */ /* 0x000fe6000c101904 */
[----:B------:R-:W-:Y:S01]  /*2e270*/  IMAD.WIDE R20, R3, 0x4, R6 ;  /* 0x0000000403147825 */ /* 0x000fe200078e0206 */
[----:B------:R-:W-:-:S03]  /*2e280*/  ISETP.GE.AND P0, PT, R0, c[0x0][0x17c], PT ;  /* 0x00005f0000007a0c */ /* 0x000fc60003f06270 */
[----:B------:R-:W-:Y:S01]  /*2e290*/  IMAD.WIDE R24, R3, 0x4, R228 ;  /* 0x0000000403187825 */ /* 0x000fe200078e02e4 */
[----:B------:R1:W-:Y:S03]  /*2e2a0*/  @P3 STG.E [R16.64], R13 ;  /* 0x0000000d10003986 */ /* 0x0003e6000c101904 */
[C---:B------:R-:W-:Y:S01]  /*2e2b0*/  IMAD.WIDE R28, R73.reuse, 0x4, R244 ;  /* 0x00000004491c7825 */ /* 0x040fe200078e02f4 */
[----:B------:R4:W-:Y:S03]  /*2e2c0*/  @P6 STG.E [R20.64], R33 ;  /* 0x0000002114006986 */ /* 0x0009e6000c101904 */
[----:B------:R-:W-:Y:S01]  /*2e2d0*/  IMAD.WIDE R40, R73, 0x4, R4 ;  /* 0x0000000449287825 */ /* 0x000fe200078e0204 */
[----:B------:R-:W-:Y:S01]  /*2e2e0*/  ISETP.LT.AND P3, PT, R250, c[0x0][0x178], !P1 ;  /* 0x00005e00fa007a0c */ /* 0x000fe20004f61270 */
[----:B------:R1:W-:Y:S01]  /*2e2f0*/  @P2 STG.E [R24.64], R77 ;  /* 0x0000004d18002986 */ /* 0x0003e2000c101904 */
[----:B------:R-:W-:-:S03]  /*2e300*/  ISETP.LT.AND P2, PT, R251, c[0x0][0x178], !P1 ;  /* 0x00005e00fb007a0c */ /* 0x000fc60004f41270 */
[----:B------:R4:W-:Y:S01]  /*2e310*/  @P4 STG.E [R28.64], R235 ;  /* 0x000000eb1c004986 */ /* 0x0009e2000c101904 */
[----:B------:R-:W-:-:S03]  /*2e320*/  ISETP.LT.AND P4, PT, R59, c[0x0][0x178], !P0 ;  /* 0x00005e003b007a0c */ /* 0x000fc60004781270 */
[----:B------:R-:W-:Y:S01]  /*2e330*/  @P5 STG.E [R40.64], R26 ;  /* 0x0000001a28005986 */ /* 0x000fe2000c101904 */
[----:B------:R-:W-:Y:S02]  /*2e340*/  ISETP.LT.AND P5, PT, R159, c[0x0][0x178], !P0 ;  /* 0x00005e009f007a0c */ /* 0x000fe400047a1270 */
[----:B------:R-:W-:Y:S02]  /*2e350*/  ISETP.LT.AND P6, PT, R250, c[0x0][0x178], !P0 ;  /* 0x00005e00fa007a0c */ /* 0x000fe400047c1270 */
[C---:B------:R-:W-:Y:S01]  /*2e360*/  IADD3 R3, R73.reuse, c[0x0][0x198], RZ ;  /* 0x0000660049037a10 */ /* 0x040fe20007ffe0ff */
[----:B-1----:R-:W-:Y:S01]  /*2e370*/  IMAD.WIDE R12, R73, 0x4, R6 ;  /* 0x00000004490c7825 */ /* 0x002fe200078e0206 */
[----:B------:R-:W-:-:S03]  /*2e380*/  IADD3 R0, R163, 0xa, RZ ;  /* 0x0000000aa3007810 */ /* 0x000fc60007ffe0ff */
[----:B------:R-:W-:Y:S01]  /*2e390*/  IMAD.WIDE R16, R73, 0x4, R228 ;  /* 0x0000000449107825 */ /* 0x000fe200078e02e4 */
[----:B------:R-:W-:-:S03]  /*2e3a0*/  ISETP.GE.AND P1, PT, R0, c[0x0][0x17c], PT ;  /* 0x00005f0000007a0c */ /* 0x000fc60003f26270 */
[----:B----4-:R-:W-:Y:S01]  /*2e3b0*/  IMAD.WIDE R20, R3, 0x4, R244 ;  /* 0x0000000403147825 */ /* 0x010fe200078e02f4 */
[----:B------:R-:W-:Y:S01]  /*2e3c0*/  IADD3 R0, R163, 0xb, RZ ;  /* 0x0000000ba3007810 */ /* 0x000fe20007ffe0ff */
[----:B------:R1:W-:Y:S02]  /*2e3d0*/  @P3 STG.E [R12.64], R30 ;  /* 0x0000001e0c003986 */ /* 0x0003e4000c101904 */
[C---:B------:R-:W-:Y:S02]  /*2e3e0*/  IMAD.WIDE R24, R3.reuse, 0x4, R4 ;  /* 0x0000000403187825 */ /* 0x040fe400078e0204 */
[----:B------:R4:W-:Y:S02]  /*2e3f0*/  @P2 STG.E [R16.64], R74 ;  /* 0x0000004a10002986 */ /* 0x0009e4000c101904 */
[----:B------:R-:W-:Y:S01]  /*2e400*/  IMAD.WIDE R28, R3, 0x4, R6 ;  /* 0x00000004031c7825 */ /* 0x000fe200078e0206 */
[----:B------:R-:W-:Y:S02]  /*2e410*/  ISETP.LT.AND P0, PT, R251, c[0x0][0x178], !P0 ;  /* 0x00005e00fb007a0c */ /* 0x000fe40004701270 */
[----:B------:R-:W-:-:S02]  /*2e420*/  ISETP.GE.AND P3, PT, R0, c[0x0][0x17c], PT ;  /* 0x00005f0000007a0c */ /* 0x000fc40003f66270 */
[----:B------:R-:W-:Y:S02]  /*2e430*/  ISETP.LT.AND P2, PT, R250, c[0x0][0x178], !P1 ;  /* 0x00005e00fa007a0c */ /* 0x000fe40004f41270 */
[C---:B------:R-:W-:Y:S01]  /*2e440*/  IADD3 R33, R3.reuse, c[0x0][0x198], RZ ;  /* 0x0000660003217a10 */ /* 0x040fe20007ffe0ff */
[----:B-1----:R-:W-:-:S03]  /*2e450*/  IMAD.WIDE R12, R3, 0x4, R228 ;  /* 0x00000004030c7825 */ /* 0x002fc600078e02e4 */
[C---:B------:R-:W-:Y:S01]  /*2e460*/  IADD3 R3, R33.reuse, c[0x0][0x198], RZ ;  /* 0x0000660021037a10 */ /* 0x040fe20007ffe0ff */
[----:B----4-:R-:W-:Y:S01]  /*2e470*/  IMAD.WIDE R16, R33, 0x4, R244 ;  /* 0x0000000421107825 */ /* 0x010fe200078e02f4 */
[----:B--2---:R1:W-:Y:S01]  /*2e480*/  @P4 STG.E [R20.64], R247 ;  /* 0x000000f714004986 */ /* 0x0043e2000c101904 */
[----:B------:R-:W-:-:S03]  /*2e490*/  ISETP.LT.AND P4, PT, R59, c[0x0][0x178], !P1 ;  /* 0x00005e003b007a0c */ /* 0x000fc60004f81270 */
[----:B------:R2:W-:Y:S04]  /*2e4a0*/  @P5 STG.E [R24.64], R27 ;  /* 0x0000001b18005986 */ /* 0x0005e8000c101904 */
[----:B------:R4:W-:Y:S01]  /*2e4b0*/  @P6 STG.E [R28.64], R31 ;  /* 0x0000001f1c006986 */ /* 0x0009e2000c101904 */
[----:B------:R-:W-:Y:S02]  /*2e4c0*/  ISETP.LT.AND P6, PT, R159, c[0x0][0x178], !P1 ;  /* 0x00005e009f007a0c */ /* 0x000fe40004fc1270 */
[----:B------:R-:W-:Y:S01]  /*2e4d0*/  ISETP.LT.AND P1, PT, R251, c[0x0][0x178], !P1 ;  /* 0x00005e00fb007a0c */ /* 0x000fe20004f21270 */
[----:B-1----:R-:W3:Y:S01]  /*2e4e0*/  LDL.LU R247, [R1+0x38] ;  /* 0x0000380001f77983 */ /* 0x002ee20000300800 */
[----:B------:R-:W-:Y:S01]  /*2e4f0*/  ISETP.LT.AND P5, PT, R59, c[0x0][0x178], !P3 ;  /* 0x00005e003b007a0c */ /* 0x000fe20005fa1270 */
[----:B------:R-:W-:-:S02]  /*2e500*/  IMAD.WIDE R20, R33, 0x4, R4 ;  /* 0x0000000421147825 */ /* 0x000fc400078e0204 */
[----:B------:R-:W-:Y:S02]  /*2e510*/  @P0 STG.E [R12.64], R75 ;  /* 0x0000004b0c000986 */ /* 0x000fe4000c101904 */
[C---:B--2---:R-:W-:Y:S02]  /*2e520*/  IMAD.WIDE R24, R33.reuse, 0x4, R6 ;  /* 0x0000000421187825 */ /* 0x044fe400078e0206 */
[----:B----4-:R-:W-:Y:S02]  /*2e530*/  @P4 STG.E [R16.64], R246 ;  /* 0x000000f610004986 */ /* 0x010fe4000c101904 */
[----:B------:R-:W-:Y:S02]  /*2e540*/  IMAD.WIDE R26, R33, 0x4, R228 ;  /* 0x00000004211a7825 */ /* 0x000fe400078e02e4 */
[----:B------:R-:W-:Y:S02]  /*2e550*/  @P6 STG.E [R20.64], R18 ;  /* 0x0000001214006986 */ /* 0x000fe4000c101904 */
[----:B------:R-:W-:-:S02]  /*2e560*/  IMAD.WIDE R28, R3, 0x4, R244 ;  /* 0x00000004031c7825 */ /* 0x000fc400078e02f4 */
[----:B------:R-:W-:Y:S04]  /*2e570*/  @P2 STG.E [R24.64], R42 ;  /* 0x0000002a18002986 */ /* 0x000fe8000c101904 */
[----:B------:R-:W-:Y:S04]  /*2e580*/  @P1 STG.E [R26.64], R94 ;  /* 0x0000005e1a001986 */ /* 0x000fe8000c101904 */
[----:B------:R1:W-:Y:S04]  /*2e590*/  @P5 STG.E [R28.64], R249 ;  /* 0x000000f91c005986 */ /* 0x0003e8000c101904 */
[----:B-1----:R-:W2:Y:S01]  /*2e5a0*/  LDL.LU R249, [R1+0x3c] ;  /* 0x00003c0001f97983 */ /* 0x002ea20000300800 */
[----:B------:R-:W-:-:S02]  /*2e5b0*/  IADD3 R0, R163, 0xc, RZ ;  /* 0x0000000ca3007810 */ /* 0x000fc40007ffe0ff */
[----:B------:R-:W-:Y:S02]  /*2e5c0*/  ISETP.LT.AND P6, PT, R159, c[0x0][0x178], !P3 ;  /* 0x00005e009f007a0c */ /* 0x000fe40005fc1270 */
[----:B------:R-:W-:Y:S02]  /*2e5d0*/  ISETP.GE.AND P0, PT, R0, c[0x0][0x17c], PT ;  /* 0x00005f0000007a0c */ /* 0x000fe40003f06270 */
[----:B------:R-:W-:Y:S02]  /*2e5e0*/  ISETP.LT.AND P4, PT, R250, c[0x0][0x178], !P3 ;  /* 0x00005e00fa007a0c */ /* 0x000fe40005f81270 */
[----:B------:R-:W-:Y:S02]  /*2e5f0*/  ISETP.LT.AND P3, PT, R251, c[0x0][0x178], !P3 ;  /* 0x00005e00fb007a0c */ /* 0x000fe40005f61270 */
[----:B------:R-:W-:Y:S02]  /*2e600*/  ISETP.LT.AND P2, PT, R59, c[0x0][0x178], !P0 ;  /* 0x00005e003b007a0c */ /* 0x000fe40004741270 */
[----:B------:R-:W-:-:S02]  /*2e610*/  ISETP.LT.AND P5, PT, R159, c[0x0][0x178], !P0 ;  /* 0x00005e009f007a0c */ /* 0x000fc400047a1270 */
[C---:B------:R-:W-:Y:S01]  /*2e620*/  IADD3 R31, R3.reuse, c[0x0][0x198], RZ ;  /* 0x00006600031f7a10 */ /* 0x040fe20007ffe0ff */
[----:B------:R-:W-:Y:S01]  /*2e630*/  IMAD.WIDE R12, R3, 0x4, R4 ;  /* 0x00000004030c7825 */ /* 0x000fe200078e0204 */
[----:B------:R-:W-:-:S03]  /*2e640*/  IADD3 R0, R163, 0xd, RZ ;  /* 0x0000000da3007810 */ /* 0x000fc60007ffe0ff */
[C---:B------:R-:W-:Y:S01]  /*2e650*/  IMAD.WIDE R16, R3.reuse, 0x4, R6 ;  /* 0x0000000403107825 */ /* 0x040fe200078e0206 */
[----:B------:R1:W-:Y:S03]  /*2e660*/  @P6 STG.E [R12.64], R19 ;  /* 0x000000130c006986 */ /* 0x0003e6000c101904 */
[----:B------:R-:W-:Y:S01]  /*2e670*/  IMAD.WIDE R20, R3, 0x4, R228 ;  /* 0x0000000403147825 */ /* 0x000fe200078e02e4 */
[----:B------:R-:W-:-:S03]  /*2e680*/  ISETP.GE.AND P1, PT, R0, c[0x0][0x17c], PT ;  /* 0x00005f0000007a0c */ /* 0x000fc60003f26270 */
[C---:B------:R-:W-:Y:S01]  /*2e690*/  IMAD.WIDE R24, R31.reuse, 0x4, R244 ;  /* 0x000000041f187825 */ /* 0x040fe200078e02f4 */
[----:B------:R4:W-:Y:S03]  /*2e6a0*/  @P4 STG.E [R16.64], R43 ;  /* 0x0000002b10004986 */ /* 0x0009e6000c101904 */
[----:B------:R-:W-:Y:S01]  /*2e6b0*/  IMAD.WIDE R26, R31, 0x4, R4 ;  /* 0x000000041f1a7825 */ /* 0x000fe200078e0204 */
[----:B------:R4:W-:Y:S01]  /*2e6c0*/  @P3 STG.E [R20.64], R95 ;  /* 0x0000005f14003986 */ /* 0x0009e2000c101904 */
[----:B------:R-:W-:Y:S02]  /*2e6d0*/  ISETP.LT.AND P6, PT, R250, c[0x0][0x178], !P0 ;  /* 0x00005e00fa007a0c */ /* 0x000fe400047c1270 */
[----:B------:R-:W-:Y:S02]  /*2e6e0*/  ISETP.LT.AND P0, PT, R251, c[0x0][0x178], !P0 ;  /* 0x00005e00fb007a0c */ /* 0x000fe40004701270 */
[----:B------:R-:W-:-:S02]  /*2e6f0*/  ISETP.LT.AND P3, PT, R159, c[0x0][0x178], !P1 ;  /* 0x00005e009f007a0c */ /* 0x000fc40004f61270 */
[C---:B------:R-:W-:Y:S01]  /*2e700*/  IADD3 R3, R31.reuse, c[0x0][0x198], RZ ;  /* 0x000066001f037a10 */ /* 0x040fe20007ffe0ff */
[----:B-1----:R-:W-:Y:S01]  /*2e710*/  IMAD.WIDE R12, R31, 0x4, R6 ;  /* 0x000000041f0c7825 */ /* 0x002fe200078e0206 */
[----:B------:R-:W-:-:S03]  /*2e720*/  IADD3 R0, R163, 0xe, RZ ;  /* 0x0000000ea3007810 */ /* 0x000fc60007ffe0ff */
[----:B----4-:R-:W-:Y:S01]  /*2e730*/  IMAD.WIDE R16, R31, 0x4, R228 ;  /* 0x000000041f107825 */ /* 0x010fe200078e02e4 */
[----:B------:R-:W-:-:S03]  /*2e740*/  ISETP.GE.AND P4, PT, R0, c[0x0][0x17c], PT ;  /* 0x00005f0000007a0c */ /* 0x000fc60003f86270 */
[----:B------:R-:W-:Y:S01]  /*2e750*/  IMAD.WIDE R18, R3, 0x4, R244 ;  /* 0x0000000403127825 */ /* 0x000fe200078e02f4 */
[----:B------:R-:W-:-:S03]  /*2e760*/  IADD3 R0, R163, 0xf, RZ ;  /* 0x0000000fa3007810 */ /* 0x000fc60007ffe0ff */
[----:B------:R-:W-:Y:S01]  /*2e770*/  IMAD.WIDE R20, R3, 0x4, R4 ;  /* 0x0000000403147825 */ /* 0x000fe200078e0204 */
[----:B---3--:R1:W-:Y:S01]  /*2e780*/  @P2 STG.E [R24.64], R247 ;  /* 0x000000f718002986 */ /* 0x0083e2000c101904 */
[----:B------:R-:W-:-:S03]  /*2e790*/  ISETP.LT.AND P2, PT, R250, c[0x0][0x178], !P1 ;  /* 0x00005e00fa007a0c */ /* 0x000fc60004f41270 */
[----:B------:R3:W-:Y:S01]  /*2e7a0*/  @P5 STG.E [R26.64], R22 ;  /* 0x000000161a005986 */ /* 0x0007e2000c101904 */
[----:B------:R-:W-:Y:S02]  /*2e7b0*/  ISETP.LT.AND P5, PT, R59, c[0x0][0x178], !P1 ;  /* 0x00005e003b007a0c */ /* 0x000fe40004fa1270 */
[----:B------:R-:W-:Y:S01]  /*2e7c0*/  ISETP.LT.AND P1, PT, R251, c[0x0][0x178], !P1 ;  /* 0x00005e00fb007a0c */ /* 0x000fe20004f21270 */
[----:B------:R4:W-:Y:S01]  /*2e7d0*/  @P6 STG.E [R12.64], R38 ;  /* 0x000000260c006986 */ /* 0x0009e2000c101904 */
[----:B-1----:R-:W-:-:S03]  /*2e7e0*/  IMAD.WIDE R24, R3, 0x4, R6 ;  /* 0x0000000403187825 */ /* 0x002fc600078e0206 */
[----:B------:R1:W-:Y:S01]  /*2e7f0*/  @P0 STG.E [R16.64], R90 ;  /* 0x0000005a10000986 */ /* 0x0003e2000c101904 */
[C---:B---3--:R-:W-:Y:S01]  /*2e800*/  IMAD.WIDE R26, R3.reuse, 0x4, R228 ;  /* 0x00000004031a7825 */ /* 0x048fe200078e02e4 */
[----:B------:R-:W-:Y:S02]  /*2e810*/  ISETP.GE.AND P6, PT, R0, c[0x0][0x17c], PT ;  /* 0x00005f0000007a0c */ /* 0x000fe40003fc6270 */
[----:B------:R-:W-:-:S05]  /*2e820*/  IADD3 R3, R3, c[0x0][0x198], RZ ;  /* 0x0000660003037a10 */ /* 0x000fca0007ffe0ff */
[----:B----4-:R-:W-:Y:S01]  /*2e830*/  IMAD.WIDE R12, R3, 0x4, R244 ;  /* 0x00000004030c7825 */ /* 0x010fe200078e02f4 */
[----:B--2---:R-:W-:Y:S04]  /*2e840*/  @P5 STG.E [R18.64], R249 ;  /* 0x000000f912005986 */ /* 0x004fe8000c101904 */
[----:B------:R-:W-:Y:S01]  /*2e850*/  @P3 STG.E [R20.64], R23 ;  /* 0x0000001714003986 */ /* 0x000fe2000c101904 */
[----:B------:R-:W-:-:S03]  /*2e860*/  ISETP.LT.AND P3, PT, R159, c[0x0][0x178], !P4 ;  /* 0x00005e009f007a0c */ /* 0x000fc60006761270 */
[----:B------:R2:W-:Y:S01]  /*2e870*/  @P2 STG.E [R24.64], R39 ;  /* 0x0000002718002986 */ /* 0x0005e2000c101904 */
[----:B------:R-:W-:-:S03]  /*2e880*/  ISETP.LT.AND P2, PT, R59, c[0x0][0x178], !P4 ;  /* 0x00005e003b007a0c */ /* 0x000fc60006741270 */
[----:B------:R-:W-:Y:S01]  /*2e890*/  @P1 STG.E [R26.64], R91 ;  /* 0x0000005b1a001986 */ /* 0x000fe2000c101904 */
[----:B------:R-:W-:Y:S02]  /*2e8a0*/  ISETP.LT.AND P1, PT, R250, c[0x0][0x178], !P4 ;  /* 0x00005e00fa007a0c */ /* 0x000fe40006721270 */
[----:B------:R-:W-:Y:S02]  /*2e8b0*/  ISETP.LT.AND P4, PT, R251, c[0x0][0x178], !P4 ;  /* 0x00005e00fb007a0c */ /* 0x000fe40006781270 */
[----:B------:R-:W-:Y:S01]  /*2e8c0*/  ISETP.LT.AND P5, PT, R59, c[0x0][0x178], !P6 ;  /* 0x00005e003b007a0c */ /* 0x000fe200077a1270 */
[C---:B-1----:R-:W-:Y:S01]  /*2e8d0*/  IMAD.WIDE R16, R3.reuse, 0x4, R4 ;  /* 0x0000000403107825 */ /* 0x042fe200078e0204 */
[----:B--2---:R-:W-:-:S03]  /*2e8e0*/  IADD3 R25, R3, c[0x0][0x198], RZ ;  /* 0x0000660003197a10 */ /* 0x004fc60007ffe0ff */
[C---:B------:R-:W-:Y:S01]  /*2e8f0*/  IMAD.WIDE R18, R3.reuse, 0x4, R6 ;  /* 0x0000000403127825 */ /* 0x040fe200078e0206 */
[----:B------:R1:W-:Y:S03]  /*2e900*/  @P2 STG.E [R12.64], R242 ;  /* 0x000000f20c002986 */ /* 0x0003e6000c101904 */
[----:B------:R-:W-:Y:S01]  /*2e910*/  IMAD.WIDE R20, R3, 0x4, R228 ;  /* 0x0000000403147825 */ /* 0x000fe200078e02e4 */
[----:B------:R-:W-:Y:S01]  /*2e920*/  IADD3 R0, R163, 0x10, RZ ;  /* 0x00000010a3007810 */ /* 0x000fe20007ffe0ff */
[----:B------:R2:W-:Y:S02]  /*2e930*/  @P3 STG.E [R16.64], R14 ;  /* 0x0000000e10003986 */ /* 0x0005e4000c101904 */
[----:B------:R-:W-:Y:S02]  /*2e940*/  IMAD.WIDE R22, R25, 0x4, R244 ;  /* 0x0000000419167825 */ /* 0x000fe400078e02f4 */
[----:B------:R3:W-:Y:S01]  /*2e950*/  @P1 STG.E [R18.64], R34 ;  /* 0x0000002212001986 */ /* 0x0007e2000c101904 */
[----:B------:R-:W-:-:S02]  /*2e960*/  ISETP.LT.AND P1, PT, R159, c[0x0][0x178], !P6 ;  /* 0x00005e009f007a0c */ /* 0x000fc40007721270 */
[----:B------:R-:W-:Y:S01]  /*2e970*/  ISETP.LT.AND P3, PT, R250, c[0x0][0x178], !P6 ;  /* 0x00005e00fa007a0c */ /* 0x000fe20007761270 */
[----:B------:R4:W-:Y:S01]  /*2e980*/  @P4 STG.E [R20.64], R78 ;  /* 0x0000004e14004986 */ /* 0x0009e2000c101904 */
[----:B------:R-:W-:-:S03]  /*2e990*/  ISETP.GE.AND P0, PT, R0, c[0x0][0x17c], PT ;  /* 0x00005f0000007a0c */ /* 0x000fc60003f06270 */
[----:B------:R3:W-:Y:S01]  /*2e9a0*/  @P5 STG.E [R22.64], R243 ;  /* 0x000000f316005986 */ /* 0x0007e2000c101904 */
[----:B------:R-:W-:Y:S02]  /*2e9b0*/  ISETP.LT.AND P5, PT, R251, c[0x0][0x178], !P6 ;  /* 0x00005e00fb007a0c */ /* 0x000fe400077a1270 */
[----:B------:R-:W-:Y:S01]  /*2e9c0*/  ISETP.LT.AND P6, PT, R59, c[0x0][0x178], !P0 ;  /* 0x00005e003b007a0c */ /* 0x000fe200047c1270 */
[C---:B-1----:R-:W-:Y:S01]  /*2e9d0*/  IMAD.WIDE R12, R25.reuse, 0x4, R4 ;  /* 0x00000004190c7825 */ /* 0x042fe200078e0204 */
[----:B------:R-:W-:Y:S02]  /*2e9e0*/  IADD3 R27, R25, c[0x0][0x198], RZ ;  /* 0x00006600191b7a10 */ /* 0x000fe40007ffe0ff */
[----:B------:R-:W-:Y:S01]  /*2e9f0*/  IADD3 R0, R163, 0x11, RZ ;  /* 0x00000011a3007810 */ /* 0x000fe20007ffe0ff */
[C---:B--2---:R-:W-:Y:S01]  /*2ea00*/  IMAD.WIDE R16, R25.reuse, 0x4, R6 ;  /* 0x0000000419107825 */ /* 0x044fe200078e0206 */
[----:B------:R1:W-:Y:S03]  /*2ea10*/  @P1 STG.E [R12.64], R15 ;  /* 0x0000000f0c001986 */ /* 0x0003e6000c101904 */
[----:B---3--:R-:W-:Y:S01]  /*2ea20*/  IMAD.WIDE R18, R25, 0x4, R228 ;  /* 0x0000000419127825 */ /* 0x008fe200078e02e4 */
[----:B------:R-:W-:Y:S01]  /*2ea30*/  ISETP.LT.AND P4, PT, R159, c[0x0][0x178], !P0 ;  /* 0x00005e009f007a0c */ /* 0x000fe20004781270 */
[----:B------:R2:W-:Y:S01]  /*2ea40*/  @P3 STG.E [R16.64], R35 ;  /* 0x0000002310003986 */ /* 0x0005e2000c101904 */
[----:B------:R-:W-:Y:S01]  /*2ea50*/  ISETP.GE.AND P2, PT, R0, c[0x0][0x17c], PT ;  /* 0x00005f0000007a0c */ /* 0x000fe20003f46270 */
[----:B----4-:R-:W-:-:S02]  /*2ea60*/  IMAD.WIDE R20, R27, 0x4, R244 ;  /* 0x000000041b147825 */ /* 0x010fc400078e02f4 */
[----:B------:R3:W-:Y:S01]  /*2ea70*/  @P5 STG.E [R18.64], R79 ;  /* 0x0000004f12005986 */ /* 0x0007e2000c101904 */
[C---:B------:R-:W-:Y:S02]  /*2ea80*/  ISETP.LT.AND P5, PT, R250.reuse, c[0x0][0x178], !P0 ;  /* 0x00005e00fa007a0c */ /* 0x040fe400047a1270 */
[----:B------:R-:W-:Y:S01]  /*2ea90*/  ISETP.LT.AND P0, PT, R251, c[0x0][0x178], !P0 ;  /* 0x00005e00fb007a0c */ /* 0x000fe20004701270 */
[----:B------:R4:W-:Y:S01]  /*2eaa0*/  @P6 STG.E [R20.64], R104 ;  /* 0x0000006814006986 */ /* 0x0009e2000c101904 */
[----:B------:R-:W-:Y:S01]  /*2eab0*/  ISETP.LT.AND P1, PT, R59, c[0x0][0x178], !P2 ;  /* 0x00005e003b007a0c */ /* 0x000fe20005721270 */
[----:B------:R-:W-:Y:S01]  /*2eac0*/  IMAD.WIDE R22, R27, 0x4, R4 ;  /* 0x000000041b167825 */ /* 0x000fe200078e0204 */
[----:B------:R-:W-:Y:S02]  /*2ead0*/  ISETP.LT.AND P3, PT, R159, c[0x0][0x178], !P2 ;  /* 0x00005e009f007a0c */ /* 0x000fe40005761270 */
[----:B------:R-:W-:Y:S01]  /*2eae0*/  ISETP.LT.AND P6, PT, R250, c[0x0][0x178], !P2 ;  /* 0x00005e00fa007a0c */ /* 0x000fe200057c1270 */
[----:B-1----:R-:W-:-:S04]  /*2eaf0*/  IMAD.WIDE R12, R27, 0x4, R6 ;  /* 0x000000041b0c7825 */ /* 0x002fc800078e0206 */
[C---:B------:R-:W-:Y:S01]  /*2eb00*/  IMAD.WIDE R14, R27.reuse, 0x4, R228 ;  /* 0x000000041b0e7825 */ /* 0x040fe200078e02e4 */
[----:B------:R-:W-:Y:S02]  /*2eb10*/  IADD3 R27, R27, c[0x0][0x198], RZ ;  /* 0x000066001b1b7a10 */ /* 0x000fe40007ffe0ff */
[----:B------:R-:W-:Y:S01]  /*2eb20*/  IADD3 R3, R163, 0x12, RZ ;  /* 0x00000012a3037810 */ /* 0x000fe20007ffe0ff */
[----:B------:R-:W-:Y:S02]  /*2eb30*/  @P4 STG.E [R22.64], R108 ;  /* 0x0000006c16004986 */ /* 0x000fe4000c101904 */
[----:B--2---:R-:W-:Y:S01]  /*2eb40*/  IMAD.WIDE R16, R27, 0x4, R244 ;  /* 0x000000041b107825 */ /* 0x004fe200078e02f4 */
[----:B------:R-:W-:Y:S01]  /*2eb50*/  ISETP.GE.AND P4, PT, R3, c[0x0][0x17c], PT ;  /* 0x00005f0003007a0c */ /* 0x000fe20003f86270 */
[----:B------:R1:W-:Y:S02]  /*2eb60*/  @P5 STG.E [R12.64], R120 ;  /* 0x000000780c005986 */ /* 0x0003e4000c101904 */
[----:B---3--:R-:W-:Y:S01]  /*2eb70*/  IMAD.WIDE R18, R27, 0x4, R4 ;  /* 0x000000041b127825 */ /* 0x008fe200078e0204 */
[----:B------:R-:W-:Y:S01]  /*2eb80*/  ISETP.LT.AND P2, PT, R251, c[0x0][0x178], !P2 ;  /* 0x00005e00fb007a0c */ /* 0x000fe20005741270 */
[----:B------:R2:W-:Y:S02]  /*2eb90*/  @P0 STG.E [R14.64], R136 ;  /* 0x000000880e000986 */ /* 0x0005e4000c101904 */
[----:B----4-:R-:W-:Y:S01]  /*2eba0*/  IMAD.WIDE R20, R27, 0x4, R6 ;  /* 0x000000041b147825 */ /* 0x010fe200078e0206 */
[----:B------:R-:W-:Y:S01]  /*2ebb0*/  ISETP.LT.AND P0, PT, R59, c[0x0][0x178], !P4 ;  /* 0x00005e003b007a0c */ /* 0x000fe20006701270 */
[----:B------:R3:W-:Y:S01]  /*2ebc0*/  @P1 STG.E [R16.64], R105 ;  /* 0x0000006910001986 */ /* 0x0007e2000c101904 */
[----:B------:R-:W-:-:S03]  /*2ebd0*/  ISETP.LT.AND P1, PT, R159, c[0x0][0x178], !P4 ;  /* 0x00005e009f007a0c */ /* 0x000fc60006721270 */
[----:B------:R4:W-:Y:S01]  /*2ebe0*/  @P3 STG.E [R18.64], R109 ;  /* 0x0000006d12003986 */ /* 0x0009e2000c101904 */
[----:B------:R-:W-:-:S03]  /*2ebf0*/  IADD3 R3, R27, c[0x0][0x198], RZ ;  /* 0x000066001b037a10 */ /* 0x000fc60007ffe0ff */
[----:B------:R4:W-:Y:S01]  /*2ec00*/  @P6 STG.E [R20.64], R121 ;  /* 0x0000007914006986 */ /* 0x0009e2000c101904 */
[----:B------:R-:W-:Y:S01]  /*2ec10*/  ISETP.LT.AND P6, PT, R250, c[0x0][0x178], !P4 ;  /* 0x00005e00fa007a0c */ /* 0x000fe200067c1270 */
[----:B-1----:R-:W-:Y:S01]  /*2ec20*/  IMAD.WIDE R12, R27, 0x4, R228 ;  /* 0x000000041b0c7825 */ /* 0x002fe200078e02e4 */
[----:B------:R-:W-:-:S03]  /*2ec30*/  IADD3 R0, R163, 0x13, RZ ;  /* 0x00000013a3007810 */ /* 0x000fc60007ffe0ff */
[----:B--2---:R-:W-:Y:S01]  /*2ec40*/  IMAD.WIDE R14, R3, 0x4, R244 ;  /* 0x00000004030e7825 */ /* 0x004fe200078e02f4 */
[----:B------:R-:W-:-:S03]  /*2ec50*/  ISETP.GE.AND P5, PT, R0, c[0x0][0x17c], PT ;  /* 0x00005f0000007a0c */ /* 0x000fc60003fa6270 */
[----:B---3--:R-:W-:Y:S01]  /*2ec60*/  IMAD.WIDE R16, R3, 0x4, R4 ;  /* 0x0000000403107825 */ /* 0x008fe200078e0204 */
[----:B------:R-:W-:Y:S01]  /*2ec70*/  ISETP.LT.AND P4, PT, R251, c[0x0][0x178], !P4 ;  /* 0x00005e00fb007a0c */ /* 0x000fe20006781270 */
[----:B------:R1:W-:Y:S02]  /*2ec80*/  @P2 STG.E [R12.64], R137 ;  /* 0x000000890c002986 */ /* 0x0003e4000c101904 */
[----:B----4-:R-:W-:Y:S02]  /*2ec90*/  IMAD.WIDE R18, R3, 0x4, R6 ;  /* 0x0000000403127825 */ /* 0x010fe400078e0206 */
[----:B------:R2:W-:Y:S01]  /*2eca0*/  @P0 STG.E [R14.64], R100 ;  /* 0x000000640e000986 */ /* 0x0005e2000c101904 */
[----:B------:R-:W-:-:S03]  /*2ecb0*/  ISETP.LT.AND P0, PT, R59, c[0x0][0x178], !P5 ;  /* 0x00005e003b007a0c */ /* 0x000fc60006f01270 */
[----:B------:R3:W-:Y:S01]  /*2ecc0*/  @P1 STG.E [R16.64], R96 ;  /* 0x0000006010001986 */ /* 0x0007e2000c101904 */
[----:B------:R-:W-:-:S03]  /*2ecd0*/  ISETP.LT.AND P1, PT, R159, c[0x0][0x178], !P5 ;  /* 0x00005e009f007a0c */ /* 0x000fc60006f21270 */
[----:B------:R4:W-:Y:S01]  /*2ece0*/  @P6 STG.E [R18.64], R116 ;  /* 0x0000007412006986 */ /* 0x0009e2000c101904 */
[----:B------:R-:W-:Y:S02]  /*2ecf0*/  ISETP.LT.AND P6, PT, R250, c[0x0][0x178], !P5 ;  /* 0x00005e00fa007a0c */ /* 0x000fe40006fc1270 */
[----:B------:R-:W-:Y:S02]  /*2ed00*/  IADD3 R0, R163, 0x14, RZ ;  /* 0x00000014a3007810 */ /* 0x000fe40007ffe0ff */
[----:B------:R-:W-:Y:S02]  /*2ed10*/  IADD3 R23, R3, c[0x0][0x198], RZ ;  /* 0x0000660003177a10 */ /* 0x000fe40007ffe0ff */
[----:B------:R-:W-:Y:S01]  /*2ed20*/  ISETP.LT.AND P5, PT, R251, c[0x0][0x178], !P5 ;  /* 0x00005e00fb007a0c */ /* 0x000fe20006fa1270 */
[----:B------:R-:W-:Y:S01]  /*2ed30*/  IMAD.WIDE R20, R3, 0x4, R228 ;  /* 0x0000000403147825 */ /* 0x000fe200078e02e4 */
[----:B------:R-:W-:-:S03]  /*2ed40*/  ISETP.GE.AND P3, PT, R0, c[0x0][0x17c], PT ;  /* 0x00005f0000007a0c */ /* 0x000fc60003f66270 */
[----:B-1----:R-:W-:Y:S01]  /*2ed50*/  IMAD.WIDE R12, R23, 0x4, R244 ;  /* 0x00000004170c7825 */ /* 0x002fe200078e02f4 */
[----:B------:R1:W-:Y:S01]  /*2ed60*/  @P4 STG.E [R20.64], R132 ;  /* 0x0000008414004986 */ /* 0x0003e2000c101904 */
[----:B------:R-:W-:Y:S02]  /*2ed70*/  ISETP.LT.AND P4, PT, R59, c[0x0][0x178], !P3 ;  /* 0x00005e003b007a0c */ /* 0x000fe40005f81270 */
[----:B--2---:R-:W-:Y:S01]  /*2ed80*/  IMAD.WIDE R14, R23, 0x4, R4 ;  /* 0x00000004170e7825 */ /* 0x004fe200078e0204 */
[----:B------:R-:W-:-:S03]  /*2ed90*/  IADD3 R0, R163, 0x15, RZ ;  /* 0x00000015a3007810 */ /* 0x000fc60007ffe0ff */
[C---:B---3--:R-:W-:Y:S01]  /*2eda0*/  IMAD.WIDE R16, R23.reuse, 0x4, R6 ;  /* 0x0000000417107825 */ /* 0x048fe200078e0206 */
[----:B------:R2:W-:Y:S03]  /*2edb0*/  @P0 STG.E [R12.64], R101 ;  /* 0x000000650c000986 */ /* 0x0005e6000c101904 */
[C---:B----4-:R-:W-:Y:S01]  /*2edc0*/  IMAD.WIDE R18, R23.reuse, 0x4, R228 ;  /* 0x0000000417127825 */ /* 0x050fe200078e02e4 */
[----:B------:R-:W-:Y:S01]  /*2edd0*/  IADD3 R3, R23, c[0x0][0x198], RZ ;  /* 0x0000660017037a10 */ /* 0x000fe20007ffe0ff */
[----:B------:R3:W-:Y:S01]  /*2ede0*/  @P1 STG.E [R14.64], R97 ;  /* 0x000000610e001986 */ /* 0x0007e2000c101904 */
[----:B------:R-:W-:Y:S02]  /*2edf0*/  ISETP.GE.AND P2, PT, R0, c[0x0][0x17c], PT ;  /* 0x00005f0000007a0c */ /* 0x000fe40003f46270 */
[----:B------:R-:W-:Y:S01]  /*2ee00*/  ISETP.LT.AND P1, PT, R159, c[0x0][0x178], !P3 ;  /* 0x00005e009f007a0c */ /* 0x000fe20005f21270 */
[----:B------:R4:W-:Y:S01]  /*2ee10*/  @P6 STG.E [R16.64], R117 ;  /* 0x0000007510006986 */ /* 0x0009e2000c101904 */
[----:B-1----:R-:W-:-:S03]  /*2ee20*/  IMAD.WIDE R20, R3, 0x4, R244 ;  /* 0x0000000403147825 */ /* 0x002fc600078e02f4 */
[----:B------:R1:W-:Y:S01]  /*2ee30*/  @P5 STG.E [R18.64], R133 ;  /* 0x0000008512005986 */ /* 0x0003e2000c101904 */
[----:B------:R-:W-:Y:S02]  /*2ee40*/  ISETP.LT.AND P5, PT, R250, c[0x0][0x178], !P3 ;  /* 0x00005e00fa007a0c */ /* 0x000fe40005fa1270 */
[----:B------:R-:W-:Y:S02]  /*2ee50*/  ISETP.LT.AND P3, PT, R251, c[0x0][0x178], !P3 ;  /* 0x00005e00fb007a0c */ /* 0x000fe40005f61270 */
[----:B------:R-:W-:Y:S01]  /*2ee60*/  ISETP.LT.AND P6, PT, R59, c[0x0][0x178], !P2 ;  /* 0x00005e003b007a0c */ /* 0x000fe200057c1270 */
[----:B------:R1:W-:Y:S01]  /*2ee70*/  @P4 STG.E [R20.64], R84 ;  /* 0x0000005414004986 */ /* 0x0003e2000c101904 */
[C---:B------:R-:W-:Y:S01]  /*2ee80*/  IADD3 R23, R3.reuse, c[0x0][0x198], RZ ;  /* 0x0000660003177a10 */ /* 0x040fe20007ffe0ff */
[----:B--2---:R-:W-:Y:S01]  /*2ee90*/  IMAD.WIDE R12, R3, 0x4, R4 ;  /* 0x00000004030c7825 */ /* 0x004fe200078e0204 */
[----:B------:R-:W-:Y:S02]  /*2eea0*/  ISETP.LT.AND P4, PT, R159, c[0x0][0x178], !P2 ;  /* 0x00005e009f007a0c */ /* 0x000fe40005781270 */
[----:B------:R-:W-:Y:S01]  /*2eeb0*/  IADD3 R0, R163, 0x16, RZ ;  /* 0x00000016a3007810 */ /* 0x000fe20007ffe0ff */
[C---:B---3--:R-:W-:Y:S01]  /*2eec0*/  IMAD.WIDE R14, R3.reuse, 0x4, R6 ;  /* 0x00000004030e7825 */ /* 0x048fe200078e0206 */
[----:B------:R2:W-:Y:S03]  /*2eed0*/  @P1 STG.E [R12.64], R64 ;  /* 0x000000400c001986 */ /* 0x0005e6000c101904 */
[----:B----4-:R-:W-:Y:S01]  /*2eee0*/  IMAD.WIDE R16, R3, 0x4, R228 ;  /* 0x0000000403107825 */ /* 0x010fe200078e02e4 */
[----:B------:R-:W-:Y:S01]  /*2eef0*/  ISETP.GE.AND P0, PT, R0, c[0x0][0x17c], PT ;  /* 0x00005f0000007a0c */ /* 0x000fe20003f06270 */
[----:B------:R3:W-:Y:S02]  /*2ef00*/  @P5 STG.E [R14.64], R112 ;  /* 0x000000700e005986 */ /* 0x0007e4000c101904 */
[----:B-1----:R-:W-:-:S02]  /*2ef10*/  IMAD.WIDE R18, R23, 0x4, R244 ;  /* 0x0000000417127825 */ /* 0x002fc400078e02f4 */
[----:B------:R1:W-:Y:S01]  /*2ef20*/  @P3 STG.E [R16.64], R128 ;  /* 0x0000008010003986 */ /* 0x0003e2000c101904 */
[C---:B------:R-:W-:Y:S01]  /*2ef30*/  ISETP.LT.AND P3, PT, R250.reuse, c[0x0][0x178], !P2 ;  /* 0x00005e00fa007a0c */ /* 0x040fe20005761270 */
[----:B------:R-:W-:Y:S01]  /*2ef40*/  IMAD.WIDE R20, R23, 0x4, R4 ;  /* 0x0000000417147825 */ /* 0x000fe200078e0204 */
[----:B------:R-:W-:Y:S01]  /*2ef50*/  ISETP.LT.AND P2, PT, R251, c[0x0][0x178], !P2 ;  /* 0x00005e00fb007a0c */ /* 0x000fe20005741270 */
[----:B------:R4:W-:Y:S01]  /*2ef60*/  @P6 STG.E [R18.64], R85 ;  /* 0x0000005512006986 */ /* 0x0009e2000c101904 */
[----:B------:R-:W-:Y:S02]  /*2ef70*/  ISETP.LT.AND P6, PT, R59, c[0x0][0x178], !P0 ;  /* 0x00005e003b007a0c */ /* 0x000fe400047c1270 */
[----:B------:R-:W-:Y:S01]  /*2ef80*/  ISETP.LT.AND P5, PT, R159, c[0x0][0x178], !P0 ;  /* 0x00005e009f007a0c */ /* 0x000fe200047a1270 */
[----:B------:R4:W-:Y:S01]  /*2ef90*/  @P4 STG.E [R20.64], R65 ;  /* 0x0000004114004986 */ /* 0x0009e2000c101904 */
[C---:B------:R-:W-:Y:S01]  /*2efa0*/  IADD3 R3, R23.reuse, c[0x0][0x198], RZ ;  /* 0x0000660017037a10 */ /* 0x040fe20007ffe0ff */
[----:B--2---:R-:W-:Y:S01]  /*2efb0*/  IMAD.WIDE R12, R23, 0x4, R6 ;  /* 0x00000004170c7825 */ /* 0x004fe200078e0206 */
[----:B------:R-:W-:-:S02]  /*2efc0*/  ISETP.LT.AND P4, PT, R250, c[0x0][0x178], !P0 ;  /* 0x00005e00fa007a0c */ /* 0x000fc40004781270 */
[----:B------:R-:W-:Y:S01]  /*2efd0*/  IADD3 R0, R163, 0x17, RZ ;  /* 0x00000017a3007810 */ /* 0x000fe20007ffe0ff */
[----:B---3--:R-:W-:Y:S01]  /*2efe0*/  IMAD.WIDE R14, R23, 0x4, R228 ;  /* 0x00000004170e7825 */ /* 0x008fe200078e02e4 */
[----:B------:R2:W-:Y:S03]  /*2eff0*/  @P3 STG.E [R12.64], R113 ;  /* 0x000000710c003986 */ /* 0x0005e6000c101904 */
[----:B-1----:R-:W-:Y:S01]  /*2f000*/  IMAD.WIDE R16, R3, 0x4, R244 ;  /* 0x0000000403107825 */ /* 0x002fe200078e02f4 */
[----:B------:R-:W-:-:S03]  /*2f010*/  ISETP.GE.AND P1, PT, R0, c[0x0][0x17c], PT ;  /* 0x00005f0000007a0c */ /* 0x000fc60003f26270 */
[----:B----4-:R-:W-:Y:S01]  /*2f020*/  IMAD.WIDE R18, R3, 0x4, R4 ;  /* 0x0000000403127825 */ /* 0x010fe200078e0204 */
[----:B------:R1:W-:Y:S01]  /*2f030*/  @P2 STG.E [R14.64], R129 ;  /* 0x000000810e002986 */ /* 0x0003e2000c101904 */
[----:B------:R-:W-:Y:S02]  /*2f040*/  ISETP.LT.AND P0, PT, R251, c[0x0][0x178], !P0 ;  /* 0x00005e00fb007a0c */ /* 0x000fe40004701270 */
[----:B------:R-:W-:Y:S01]  /*2f050*/  IMAD.WIDE R20, R3, 0x4, R6 ;  /* 0x0000000403147825 */ /* 0x000fe200078e0206 */
[----:B------:R3:W-:Y:S01]  /*2f060*/  @P6 STG.E [R16.64], R68 ;  /* 0x0000004410006986 */ /* 0x0007e2000c101904 */
[----:B------:R-:W-:-:S03]  /*2f070*/  ISETP.LT.AND P6, PT, R59, c[0x0][0x178], !P1 ;  /* 0x00005e003b007a0c */ /* 0x000fc60004fc1270 */
[----:B------:R4:W-:Y:S01]  /*2f080*/  @P5 STG.E [R18.64], R60 ;  /* 0x0000003c12005986 */ /* 0x0009e2000c101904 */
[----:B------:R-:W-:Y:S02]  /*2f090*/  ISETP.LT.AND P5, PT, R159, c[0x0][0x178], !P1 ;  /* 0x00005e009f007a0c */ /* 0x000fe40004fa1270 */
[----:B------:R-:W-:Y:S01]  /*2f0a0*/  IADD3 R23, R3, c[0x0][0x198], RZ ;  /* 0x0000660003177a10 */ /* 0x000fe20007ffe0ff */
[----:B------:R3:W-:Y:S01]  /*2f0b0*/  @P4 STG.E [R20.64], R80 ;  /* 0x0000005014004986 */ /* 0x0007e2000c101904 */
[----:B------:R-:W-:Y:S02]  /*2f0c0*/  ISETP.LT.AND P2, PT, R250, c[0x0][0x178], !P1 ;  /* 0x00005e00fa007a0c */ /* 0x000fe40004f41270 */
[----:B------:R-:W-:Y:S01]  /*2f0d0*/  ISETP.LT.AND P4, PT, R251, c[0x0][0x178], !P1 ;  /* 0x00005e00fb007a0c */ /* 0x000fe20004f81270 */
[----:B--2---:R-:W-:Y:S01]  /*2f0e0*/  IMAD.WIDE R12, R3, 0x4, R228 ;  /* 0x00000004030c7825 */ /* 0x004fe200078e02e4 */
[----:B------:R-:W-:-:S03]  /*2f0f0*/  IADD3 R0, R163, 0x18, RZ ;  /* 0x00000018a3007810 */ /* 0x000fc60007ffe0ff */
[----:B-1----:R-:W-:Y:S01]  /*2f100*/  IMAD.WIDE R14, R23, 0x4, R244 ;  /* 0x00000004170e7825 */ /* 0x002fe200078e02f4 */
[----:B------:R-:W-:-:S03]  /*2f110*/  ISETP.GE.AND P3, PT, R0, c[0x0][0x17c], PT ;  /* 0x00005f0000007a0c */ /* 0x000fc60003f66270 */
[----:B---3--:R-:W-:Y:S01]  /*2f120*/  IMAD.WIDE R16, R23, 0x4, R4 ;  /* 0x0000000417107825 */ /* 0x008fe200078e0204 */
[----:B------:R-:W-:Y:S01]  /*2f130*/  IADD3 R0, R163, 0x19, RZ ;  /* 0x00000019a3007810 */ /* 0x000fe20007ffe0ff */
[----:B------:R1:W-:Y:S02]  /*2f140*/  @P0 STG.E [R12.64], R124 ;  /* 0x0000007c0c000986 */ /* 0x0003e4000c101904 */
[C---:B----4-:R-:W-:Y:S02]  /*2f150*/  IMAD.WIDE R18, R23.reuse, 0x4, R6 ;  /* 0x0000000417127825 */ /* 0x050fe400078e0206 */
[----:B------:R2:W-:Y:S02]  /*2f160*/  @P6 STG.E [R14.64], R69 ;  /* 0x000000450e006986 */ /* 0x0005e4000c101904 */
[----:B------:R-:W-:Y:S01]  /*2f170*/  IMAD.WIDE R20, R23, 0x4, R228 ;  /* 0x0000000417147825 */ /* 0x000fe200078e02e4 */
[----:B------:R-:W-:Y:S01]  /*2f180*/  ISETP.GE.AND P1, PT, R0, c[0x0][0x17c], PT ;  /* 0x00005f0000007a0c */ /* 0x000fe20003f26270 */
[----:B------:R3:W-:Y:S01]  /*2f190*/  @P5 STG.E [R16.64], R61 ;  /* 0x0000003d10005986 */ /* 0x0007e2000c101904 */
[----:B------:R-:W-:-:S02]  /*2f1a0*/  ISETP.LT.AND P5, PT, R59, c[0x0][0x178], !P3 ;  /* 0x00005e003b007a0c */ /* 0x000fc40005fa1270 */
[----:B------:R-:W-:Y:S01]  /*2f1b0*/  ISETP.LT.AND P0, PT, R159, c[0x0][0x178], !P3 ;  /* 0x00005e009f007a0c */ /* 0x000fe20005f01270 */
[----:B------:R4:W-:Y:S01]  /*2f1c0*/  @P2 STG.E [R18.64], R81 ;  /* 0x0000005112002986 */ /* 0x0009e2000c101904 */
[----:B------:R-:W-:Y:S02]  /*2f1d0*/  ISETP.LT.AND P6, PT, R250, c[0x0][0x178], !P3 ;  /* 0x00005e00fa007a0c */ /* 0x000fe40005fc1270 */
[----:B------:R-:W-:Y:S01]  /*2f1e0*/  IADD3 R23, R23, c[0x0][0x198], RZ ;  /* 0x0000660017177a10 */ /* 0x000fe20007ffe0ff */
[----:B------:R-:W-:Y:S01]  /*2f1f0*/  @P4 STG.E [R20.64], R125 ;  /* 0x0000007d14004986 */ /* 0x000fe2000c101904 */
[----:B------:R-:W-:Y:S02]  /*2f200*/  ISETP.LT.AND P3, PT, R251, c[0x0][0x178], !P3 ;  /* 0x00005e00fb007a0c */ /* 0x000fe40005f61270 */
[----:B------:R-:W-:Y:S01]  /*2f210*/  ISETP.LT.AND P4, PT, R59, c[0x0][0x178], !P1 ;  /* 0x00005e003b007a0c */ /* 0x000fe20004f81270 */
[C---:B-1----:R-:W-:Y:S01]  /*2f220*/  IMAD.WIDE R12, R23.reuse, 0x4, R244 ;  /* 0x00000004170c7825 */ /* 0x042fe200078e02f4 */
[----:B------:R-:W-:-:S03]  /*2f230*/  IADD3 R3, R23, c[0x0][0x198], RZ ;  /* 0x0000660017037a10 */ /* 0x000fc60007ffe0ff */
[----:B--2---:R-:W-:Y:S01]  /*2f240*/  IMAD.WIDE R14, R23, 0x4, R4 ;  /* 0x00000004170e7825 */ /* 0x004fe200078e0204 */
[----:B------:R-:W-:-:S03]  /*2f250*/  IADD3 R0, R163, 0x1a, RZ ;  /* 0x0000001aa3007810 */ /* 0x000fc60007ffe0ff */
[C---:B---3--:R-:W-:Y:S01]  /*2f260*/  IMAD.WIDE R16, R23.reuse, 0x4, R6 ;  /* 0x0000000417107825 */ /* 0x048fe200078e0206 */
[----:B------:R1:W-:Y:S03]  /*2f270*/  @P5 STG.E [R12.64], R106 ;  /* 0x0000006a0c005986 */ /* 0x0003e6000c101904 */
[----:B----4-:R-:W-:Y:S01]  /*2f280*/  IMAD.WIDE R18, R23, 0x4, R228 ;  /* 0x0000000417127825 */ /* 0x010fe200078e02e4 */
[----:B------:R2:W-:Y:S03]  /*2f290*/  @P0 STG.E [R14.64], R110 ;  /* 0x0000006e0e000986 */ /* 0x0005e6000c101904 */
[----:B------:R-:W-:Y:S01]  /*2f2a0*/  IMAD.WIDE R22, R3, 0x4, R244 ;  /* 0x0000000403167825 */ /* 0x000fe200078e02f4 */
[----:B------:R3:W-:Y:S01]  /*2f2b0*/  @P6 STG.E [R16.64], R122 ;  /* 0x0000007a10006986 */ /* 0x0007e2000c101904 */
[----:B------:R-:W-:-:S03]  /*2f2c0*/  ISETP.GE.AND P2, PT, R0, c[0x0][0x17c], PT ;  /* 0x00005f0000007a0c */ /* 0x000fc60003f46270 */
[----:B------:R4:W-:Y:S01]  /*2f2d0*/  @P3 STG.E [R18.64], R138 ;  /* 0x0000008a12003986 */ /* 0x0009e2000c101904 */
[----:B------:R-:W-:-:S03]  /*2f2e0*/  ISETP.LT.AND P3, PT, R159, c[0x0][0x178], !P1 ;  /* 0x00005e009f007a0c */ /* 0x000fc60004f61270 */
[----:B------:R2:W-:Y:S01]  /*2f2f0*/  @P4 STG.E [R22.64], R107 ;  /* 0x0000006b16004986 */ /* 0x0005e2000c101904 */
[----:B------:R-:W-:Y:S02]  /*2f300*/  ISETP.LT.AND P4, PT, R250, c[0x0][0x178], !P1 ;  /* 0x00005e00fa007a0c */ /* 0x000fe40004f81270 */
[----:B------:R-:W-:Y:S02]  /*2f310*/  ISETP.LT.AND P0, PT, R251, c[0x0][0x178], !P1 ;  /* 0x00005e00fb007a0c */ /* 0x000fe40004f01270 */
[----:B------:R-:W-:Y:S02]  /*2f320*/  ISETP.LT.AND P6, PT, R59, c[0x0][0x178], !P2 ;  /* 0x00005e003b007a0c */ /* 0x000fe400057c1270 */
[----:B------:R-:W-:Y:S02]  /*2f330*/  ISETP.LT.AND P5, PT, R159, c[0x0][0x178], !P2 ;  /* 0x00005e009f007a0c */ /* 0x000fe400057a1270 */
[C---:B------:R-:W-:Y:S01]  /*2f340*/  IADD3 R25, R3.reuse, c[0x0][0x198], RZ ;  /* 0x0000660003197a10 */ /* 0x040fe20007ffe0ff */
[----:B-1----:R-:W-:Y:S01]  /*2f350*/  IMAD.WIDE R12, R3, 0x4, R4 ;  /* 0x00000004030c7825 */ /* 0x002fe200078e0204 */
[----:B------:R-:W-:-:S03]  /*2f360*/  IADD3 R0, R163, 0x1b, RZ ;  /* 0x0000001ba3007810 */ /* 0x000fc60007ffe0ff */
[C---:B--2---:R-:W-:Y:S01]  /*2f370*/  IMAD.WIDE R14, R3.reuse, 0x4, R6 ;  /* 0x00000004030e7825 */ /* 0x044fe200078e0206 */
[----:B------:R1:W-:Y:S03]  /*2f380*/  @P3 STG.E [R12.64], R111 ;  /* 0x0000006f0c003986 */ /* 0x0003e6000c101904 */
[----:B---3--:R-:W-:Y:S01]  /*2f390*/  IMAD.WIDE R16, R3, 0x4, R228 ;  /* 0x0000000403107825 */ /* 0x008fe200078e02e4 */
[----:B------:R-:W-:-:S03]  /*2f3a0*/  ISETP.GE.AND P1, PT, R0, c[0x0][0x17c], PT ;  /* 0x00005f0000007a0c */ /* 0x000fc60003f26270 */
[C---:B----4-:R-:W-:Y:S01]  /*2f3b0*/  IMAD.WIDE R18, R25.reuse, 0x4, R244 ;  /* 0x0000000419127825 */ /* 0x050fe200078e02f4 */
[----:B------:R2:W-:Y:S03]  /*2f3c0*/  @P4 STG.E [R14.64], R123 ;  /* 0x0000007b0e004986 */ /* 0x0005e6000c101904 */
[----:B------:R-:W-:Y:S01]  /*2f3d0*/  IMAD.WIDE R20, R25, 0x4, R4 ;  /* 0x0000000419147825 */ /* 0x000fe200078e0204 */
[----:B------:R3:W-:Y:S01]  /*2f3e0*/  @P0 STG.E [R16.64], R139 ;  /* 0x0000008b10000986 */ /* 0x0007e2000c101904 */
[----:B------:R-:W-:Y:S02]  /*2f3f0*/  ISETP.LT.AND P3, PT, R250, c[0x0][0x178], !P2 ;  /* 0x00005e00fa007a0c */ /* 0x000fe40005761270 */
[----:B------:R-:W-:Y:S01]  /*2f400*/  ISETP.LT.AND P2, PT, R251, c[0x0][0x178], !P2 ;  /* 0x00005e00fb007a0c */ /* 0x000fe20005741270 */
[----:B------:R4:W-:Y:S04]  /*2f410*/  @P6 STG.E [R18.64], R102 ;  /* 0x0000006612006986 */ /* 0x0009e8000c101904 */
[----:B------:R3:W-:Y:S01]  /*2f420*/  @P5 STG.E [R20.64], R98 ;  /* 0x0000006214005986 */ /* 0x0007e2000c101904 */
[----:B------:R-:W-:-:S02]  /*2f430*/  ISETP.LT.AND P5, PT, R59, c[0x0][0x178], !P1 ;  /* 0x00005e003b007a0c */ /* 0x000fc40004fa1270 */
[C---:B------:R-:W-:Y:S01]  /*2f440*/  IADD3 R23, R25.reuse, c[0x0][0x198], RZ ;  /* 0x0000660019177a10 */ /* 0x040fe20007ffe0ff */
[----:B-1----:R-:W-:Y:S01]  /*2f450*/  IMAD.WIDE R12, R25, 0x4, R6 ;  /* 0x00000004190c7825 */ /* 0x002fe200078e0206 */
[----:B------:R-:W-:-:S03]  /*2f460*/  IADD3 R3, R163, 0x1c, RZ ;  /* 0x0000001ca3037810 */ /* 0x000fc60007ffe0ff */
[----:B--2---:R-:W-:Y:S01]  /*2f470*/  IMAD.WIDE R14, R25, 0x4, R228 ;  /* 0x00000004190e7825 */ /* 0x004fe200078e02e4 */
[----:B------:R-:W-:Y:S02]  /*2f480*/  ISETP.LT.AND P0, PT, R159, c[0x0][0x178], !P1 ;  /* 0x00005e009f007a0c */ /* 0x000fe40004f01270 */
[----:B------:R-:W-:Y:S01]  /*2f490*/  ISETP.GE.AND P6, PT, R3, c[0x0][0x17c], PT ;  /* 0x00005f0003007a0c */ /* 0x000fe20003fc6270 */
[----:B---3--:R-:W-:Y:S01]  /*2f4a0*/  IMAD.WIDE R16, R23, 0x4, R244 ;  /* 0x0000000417107825 */ /* 0x008fe200078e02f4 */
[----:B------:R-:W-:Y:S01]  /*2f4b0*/  ISETP.LT.AND P4, PT, R250, c[0x0][0x178], !P1 ;  /* 0x00005e00fa007a0c */ /* 0x000fe20004f81270 */
[----:B------:R1:W-:Y:S01]  /*2f4c0*/  @P3 STG.E [R12.64], R118 ;  /* 0x000000760c003986 */ /* 0x0003e2000c101904 */
[----:B------:R-:W-:-:S03]  /*2f4d0*/  ISETP.LT.AND P1, PT, R251, c[0x0][0x178], !P1 ;  /* 0x00005e00fb007a0c */ /* 0x000fc60004f21270 */
[----:B------:R2:W-:Y:S01]  /*2f4e0*/  @P2 STG.E [R14.64], R134 ;  /* 0x000000860e002986 */ /* 0x0005e2000c101904 */
[----:B------:R-:W-:-:S03]  /*2f4f0*/  ISETP.LT.AND P2, PT, R59, c[0x0][0x178], !P6 ;  /* 0x00005e003b007a0c */ /* 0x000fc60007741270 */
[----:B------:R3:W-:Y:S01]  /*2f500*/  @P5 STG.E [R16.64], R103 ;  /* 0x0000006710005986 */ /* 0x0007e2000c101904 */
[----:B------:R-:W-:Y:S01]  /*2f510*/  ISETP.LT.AND P5, PT, R159, c[0x0][0x178], !P6 ;  /* 0x00005e009f007a0c */ /* 0x000fe200077a1270 */
[C---:B----4-:R-:W-:Y:S01]  /*2f520*/  IMAD.WIDE R18, R23.reuse, 0x4, R4 ;  /* 0x0000000417127825 */ /* 0x050fe200078e0204 */
[----:B------:R-:W-:-:S03]  /*2f530*/  IADD3 R3, R23, c[0x0][0x198], RZ ;  /* 0x0000660017037a10 */ /* 0x000fc60007ffe0ff */
[----:B------:R-:W-:Y:S01]  /*2f540*/  IMAD.WIDE R20, R23, 0x4, R6 ;  /* 0x0000000417147825 */ /* 0x000fe200078e0206 */
[----:B------:R-:W-:Y:S01]  /*2f550*/  IADD3 R0, R163, 0x1d, RZ ;  /* 0x0000001da3007810 */ /* 0x000fe20007ffe0ff */
[----:B------:R4:W-:Y:S02]  /*2f560*/  @P0 STG.E [R18.64], R99 ;  /* 0x0000006312000986 */ /* 0x0009e4000c101904 */
[----:B-1----:R-:W-:Y:S01]  /*2f570*/  IMAD.WIDE R12, R23, 0x4, R228 ;  /* 0x00000004170c7825 */ /* 0x002fe200078e02e4 */
[----:B------:R-:W-:Y:S01]  /*2f580*/  ISETP.GE.AND P3, PT, R0, c[0x0][0x17c], PT ;  /* 0x00005f0000007a0c */ /* 0x000fe20003f66270 */
[----:B------:R1:W-:Y:S02]  /*2f590*/  @P4 STG.E [R20.64], R119 ;  /* 0x0000007714004986 */ /* 0x0003e4000c101904 */
[----:B--2---:R-:W-:Y:S01]  /*2f5a0*/  IMAD.WIDE R14, R3, 0x4, R244 ;  /* 0x00000004030e7825 */ /* 0x004fe200078e02f4 */
[----:B------:R-:W-:-:S03]  /*2f5b0*/  ISETP.LT.AND P4, PT, R250, c[0x0][0x178], !P6 ;  /* 0x00005e00fa007a0c */ /* 0x000fc60007781270 */
[----:B---3--:R-:W-:Y:S01]  /*2f5c0*/  IMAD.WIDE R16, R3, 0x4, R4 ;  /* 0x0000000403107825 */ /* 0x008fe200078e0204 */
[----:B------:R-:W-:Y:S01]  /*2f5d0*/  ISETP.LT.AND P6, PT, R251, c[0x0][0x178], !P6 ;  /* 0x00005e00fb007a0c */ /* 0x000fe200077c1270 */
[----:B------:R2:W-:Y:S04]  /*2f5e0*/  @P1 STG.E [R12.64], R135 ;  /* 0x000000870c001986 */ /* 0x0005e8000c101904 */
[----:B------:R3:W-:Y:S01]  /*2f5f0*/  @P2 STG.E [R14.64], R86 ;  /* 0x000000560e002986 */ /* 0x0007e2000c101904 */
[----:B----4-:R-:W-:-:S03]  /*2f600*/  IMAD.WIDE R18, R3, 0x4, R6 ;  /* 0x0000000403127825 */ /* 0x010fc600078e0206 */
[----:B------:R4:W-:Y:S01]  /*2f610*/  @P5 STG.E [R16.64], R66 ;  /* 0x0000004210005986 */ /* 0x0009e2000c101904 */
[----:B------:R-:W-:Y:S01]  /*2f620*/  ISETP.LT.AND P5, PT, R59, c[0x0][0x178], !P3 ;  /* 0x00005e003b007a0c */ /* 0x000fe20005fa1270 */
[----:B-1----:R-:W-:Y:S01]  /*2f630*/  IMAD.WIDE R20, R3, 0x4, R228 ;  /* 0x0000000403147825 */ /* 0x002fe200078e02e4 */
[----:B------:R-:W-:Y:S02]  /*2f640*/  IADD3 R0, R163, 0x1e, RZ ;  /* 0x0000001ea3007810 */ /* 0x000fe40007ffe0ff */
[----:B------:R-:W-:Y:S02]  /*2f650*/  IADD3 R3, R3, c[0x0][0x198], RZ ;  /* 0x0000660003037a10 */ /* 0x000fe40007ffe0ff */
[----:B------:R-:W-:Y:S01]  /*2f660*/  ISETP.GE.AND P0, PT, R0, c[0x0][0x17c], PT ;  /* 0x00005f0000007a0c */ /* 0x000fe20003f06270 */
[----:B------:R1:W-:Y:S01]  /*2f670*/  @P4 STG.E [R18.64], R114 ;  /* 0x0000007212004986 */ /* 0x0003e2000c101904 */
[----:B------:R-:W-:Y:S01]  /*2f680*/  ISETP.LT.AND P1, PT, R159, c[0x0][0x178], !P3 ;  /* 0x00005e009f007a0c */ /* 0x000fe20005f21270 */
[----:B--2---:R-:W-:Y:S01]  /*2f690*/  IMAD.WIDE R12, R3, 0x4, R244 ;  /* 0x00000004030c7825 */ /* 0x004fe200078e02f4 */
[----:B------:R-:W-:Y:S01]  /*2f6a0*/  ISETP.LT.AND P2, PT, R250, c[0x0][0x178], !P3 ;  /* 0x00005e00fa007a0c */ /* 0x000fe20005f41270 */
[----:B------:R2:W-:Y:S01]  /*2f6b0*/  @P6 STG.E [R20.64], R130 ;  /* 0x0000008214006986 */ /* 0x0005e2000c101904 */
[----:B------:R-:W-:-:S02]  /*2f6c0*/  ISETP.LT.AND P3, PT, R251, c[0x0][0x178], !P3 ;  /* 0x00005e00fb007a0c */ /* 0x000fc40005f61270 */
[----:B------:R-:W-:Y:S01]  /*2f6d0*/  ISETP.LT.AND P6, PT, R59, c[0x0][0x178], !P0 ;  /* 0x00005e003b007a0c */ /* 0x000fe200047c1270 */
[----:B------:R1:W-:Y:S01]  /*2f6e0*/  @P5 STG.E [R12.64], R87 ;  /* 0x000000570c005986 */ /* 0x0003e2000c101904 */
[----:B------:R-:W-:Y:S02]  /*2f6f0*/  ISETP.LT.AND P5, PT, R159, c[0x0][0x178], !P0 ;  /* 0x00005e009f007a0c */ /* 0x000fe400047a1270 */
[C---:B------:R-:W-:Y:S01]  /*2f700*/  IADD3 R25, R3.reuse, c[0x0][0x198], RZ ;  /* 0x0000660003197a10 */ /* 0x040fe20007ffe0ff */
[----:B---3--:R-:W-:Y:S01]  /*2f710*/  IMAD.WIDE R14, R3, 0x4, R4 ;  /* 0x00000004030e7825 */ /* 0x008fe200078e0204 */
[----:B------:R-:W-:-:S03]  /*2f720*/  IADD3 R0, R163, 0x1f, RZ ;  /* 0x0000001fa3007810 */ /* 0x000fc60007ffe0ff */
[----:B----4-:R-:W-:Y:S01]  /*2f730*/  IMAD.WIDE R16, R3, 0x4, R6 ;  /* 0x0000000403107825 */ /* 0x010fe200078e0206 */
[----:B------:R-:W-:-:S03]  /*2f740*/  ISETP.GE.AND P4, PT, R0, c[0x0][0x17c], PT ;  /* 0x00005f0000007a0c */ /* 0x000fc60003f86270 */
[----:B-1----:R-:W-:Y:S01]  /*2f750*/  IMAD.WIDE R18, R3, 0x4, R228 ;  /* 0x0000000403127825 */ /* 0x002fe200078e02e4 */
[----:B------:R1:W-:Y:S03]  /*2f760*/  @P1 STG.E [R14.64], R67 ;  /* 0x000000430e001986 */ /* 0x0003e6000c101904 */
[C---:B--2---:R-:W-:Y:S01]  /*2f770*/  IMAD.WIDE R20, R25.reuse, 0x4, R244 ;  /* 0x0000000419147825 */ /* 0x044fe200078e02f4 */
[----:B------:R2:W-:Y:S01]  /*2f780*/  @P2 STG.E [R16.64], R115 ;  /* 0x0000007310002986 */ /* 0x0005e2000c101904 */
[----:B------:R-:W-:Y:S02]  /*2f790*/  ISETP.LT.AND P1, PT, R250, c[0x0][0x178], !P0 ;  /* 0x00005e00fa007a0c */ /* 0x000fe40004721270 */
[----:B------:R-:W-:Y:S01]  /*2f7a0*/  IMAD.WIDE R22, R25, 0x4, R4 ;  /* 0x0000000419167825 */ /* 0x000fe200078e0204 */
[----:B------:R3:W-:Y:S01]  /*2f7b0*/  @P3 STG.E [R18.64], R131 ;  /* 0x0000008312003986 */ /* 0x0007e2000c101904 */
[----:B------:R-:W-:-:S03]  /*2f7c0*/  ISETP.LT.AND P0, PT, R251, c[0x0][0x178], !P0 ;  /* 0x00005e00fb007a0c */ /* 0x000fc60004701270 */
[----:B------:R4:W-:Y:S01]  /*2f7d0*/  @P6 STG.E [R20.64], R70 ;  /* 0x0000004614006986 */ /* 0x0009e2000c101904 */
[----:B------:R-:W-:Y:S02]  /*2f7e0*/  ISETP.LT.AND P6, PT, R59, c[0x0][0x178], !P4 ;  /* 0x00005e003b007a0c */ /* 0x000fe400067c1270 */
[----:B------:R-:W-:Y:S01]  /*2f7f0*/  ISETP.LT.AND P3, PT, R159, c[0x0][0x178], !P4 ;  /* 0x00005e009f007a0c */ /* 0x000fe20006761270 */
[----:B------:R2:W-:Y:S01]  /*2f800*/  @P5 STG.E [R22.64], R62 ;  /* 0x0000003e16005986 */ /* 0x0005e2000c101904 */
[----:B------:R-:W-:Y:S02]  /*2f810*/  IADD3 R3, R25, c[0x0][0x198], RZ ;  /* 0x0000660019037a10 */ /* 0x000fe40007ffe0ff */
[----:B------:R-:W-:Y:S02]  /*2f820*/  ISETP.LT.AND P5, PT, R250, c[0x0][0x178], !P4 ;  /* 0x00005e00fa007a0c */ /* 0x000fe400067a1270 */
[----:B------:R-:W-:Y:S01]  /*2f830*/  ISETP.LT.AND P4, PT, R251, c[0x0][0x178], !P4 ;  /* 0x00005e00fb007a0c */ /* 0x000fe20006781270 */
[----:B------:R-:W-:Y:S01]  /*2f840*/  IMAD.WIDE R12, R25, 0x4, R6 ;  /* 0x00000004190c7825 */ /* 0x000fe200078e0206 */
[----:B------:R-:W-:-:S03]  /*2f850*/  IADD3 R0, R163, 0x20, RZ ;  /* 0x00000020a3007810 */ /* 0x000fc60007ffe0ff */
[----:B-1----:R-:W-:Y:S01]  /*2f860*/  IMAD.WIDE R14, R25, 0x4, R228 ;  /* 0x00000004190e7825 */ /* 0x002fe200078e02e4 */
[----:B------:R-:W-:-:S03]  /*2f870*/  ISETP.GE.AND P2, PT, R0, c[0x0][0x17c], PT ;  /* 0x00005f0000007a0c */ /* 0x000fc60003f46270 */
[----:B--2---:R-:W-:Y:S01]  /*2f880*/  IMAD.WIDE R16, R3, 0x4, R244 ;  /* 0x0000000403107825 */ /* 0x004fe200078e02f4 */
[----:B------:R-:W-:Y:S01]  /*2f890*/  IADD3 R0, R163, 0x21, RZ ;  /* 0x00000021a3007810 */ /* 0x000fe20007ffe0ff */
[----:B------:R1:W-:Y:S02]  /*2f8a0*/  @P1 STG.E [R12.64], R82 ;  /* 0x000000520c001986 */ /* 0x0003e4000c101904 */
[C---:B---3--:R-:W-:Y:S02]  /*2f8b0*/  IMAD.WIDE R18, R3.reuse, 0x4, R4 ;  /* 0x0000000403127825 */ /* 0x048fe400078e0204 */
[----:B------:R2:W-:Y:S02]  /*2f8c0*/  @P0 STG.E [R14.64], R126 ;  /* 0x0000007e0e000986 */ /* 0x0005e4000c101904 */
[C---:B----4-:R-:W-:Y:S01]  /*2f8d0*/  IMAD.WIDE R20, R3.reuse, 0x4, R6 ;  /* 0x0000000403147825 */ /* 0x050fe200078e0206 */
        /* <DEDUP_REMOVED lines=13> */
[C---:B-1----:R-:W-:Y:S01]  /*2f9b0*/  IMAD.WIDE R12, R3.reuse, 0x4, R244 ;  /* 0x00000004030c7825 */ /* 0x042fe200078e02f4 */
[----:B------:R-:W-:-:S02]  /*2f9c0*/  IADD3 R25, R3, c[0x0][0x198], RZ ;  /* 0x0000660003197a10 */ /* 0x000fc40007ffe0ff */
[----:B------:R-:W-:Y:S01]  /*2f9d0*/  IADD3 R0, R163, 0x22, RZ ;  /* 0x00000022a3007810 */ /* 0x000fe20007ffe0ff */
[C---:B--2---:R-:W-:Y:S01]  /*2f9e0*/  IMAD.WIDE R14, R3.reuse, 0x4, R4 ;  /* 0x00000004030e7825 */ /* 0x044fe200078e0204 */
[----:B------:R1:W-:Y:S03]  /*2f9f0*/  @P0 STG.E [R12.64], R152 ;  /* 0x000000980c000986 */ /* 0x0003e6000c101904 */
[----:B---3--:R-:W-:Y:S01]  /*2fa00*/  IMAD.WIDE R16, R3, 0x4, R6 ;  /* 0x0000000403107825 */ /* 0x008fe200078e0206 */
[----:B------:R-:W-:-:S03]  /*2fa10*/  ISETP.GE.AND P0, PT, R0, c[0x0][0x17c], PT ;  /* 0x00005f0000007a0c */ /* 0x000fc60003f06270 */
[----:B----4-:R-:W-:Y:S01]  /*2fa20*/  IMAD.WIDE R18, R3, 0x4, R228 ;  /* 0x0000000403127825 */ /* 0x010fe200078e02e4 */
        /* <DEDUP_REMOVED lines=9> */
[----:B------:R3:W-:Y:S01]  /*2fac0*/  @P5 STG.E [R22.64], R165 ;  /* 0x000000a516005986 */ /* 0x0007e2000c101904 */
[----:B------:R-:W-:Y:S02]  /*2fad0*/  ISETP.LT.AND P5, PT, R159, c[0x0][0x178], !P0 ;  /* 0x00005e009f007a0c */ /* 0x000fe400047a1270 */
[----:B------:R-:W-:Y:S02]  /*2fae0*/  ISETP.LT.AND P6, PT, R250, c[0x0][0x178], !P0 ;  /* 0x00005e00fa007a0c */ /* 0x000fe400047c1270 */
[C---:B------:R-:W-:Y:S01]  /*2faf0*/  IADD3 R3, R25.reuse, c[0x0][0x198], RZ ;  /* 0x0000660019037a10 */ /* 0x040fe20007ffe0ff */
[----:B-1----:R-:W-:Y:S01]  /*2fb00*/  IMAD.WIDE R12, R25, 0x4, R6 ;  /* 0x00000004190c7825 */ /* 0x002fe200078e0206 */
[----:B------:R-:W-:-:S03]  /*2fb10*/  IADD3 R0, R163, 0x23, RZ ;  /* 0x00000023a3007810 */ /* 0x000fc60007ffe0ff */
[----:B--2---:R-:W-:Y:S01]  /*2fb20*/  IMAD.WIDE R14, R25, 0x4, R228 ;  /* 0x00000004190e7825 */ /* 0x004fe200078e02e4 */
[----:B------:R-:W-:-:S03]  /*2fb30*/  ISETP.GE.AND P1, PT, R0, c[0x0][0x17c], PT ;  /* 0x00005f0000007a0c */ /* 0x000fc60003f26270 */
[C---:B---3--:R-:W-:Y:S01]  /*2fb40*/  IMAD.WIDE R16, R3.reuse, 0x4, R244 ;  /* 0x0000000403107825 */ /* 0x048fe200078e02f4 */
[----:B------:R1:W-:Y:S03]  /*2fb50*/  @P3 STG.E [R12.64], R189 ;  /* 0x000000bd0c003986 */ /* 0x0003e6000c101904 */
[----:B----4-:R-:W-:Y:S01]  /*2fb60*/  IMAD.WIDE R18, R3, 0x4, R4 ;  /* 0x0000000403127825 */ /* 0x010fe200078e0204 */
[----:B------:R-:W-:Y:S01]  /*2fb70*/  IADD3 R0, R163, 0x24, RZ ;  /* 0x00000024a3007810 */ /* 0x000fe20007ffe0ff */
[----:B------:R2:W-:Y:S02]  /*2fb80*/  @P2 STG.E [R14.64], R205 ;  /* 0x000000cd0e002986 */ /* 0x0005e4000c101904 */
[----:B------:R-:W-:Y:S01]  /*2fb90*/  IMAD.WIDE R20, R3, 0x4, R6 ;  /* 0x0000000403147825 */ /* 0x000fe200078e0206 */
[----:B------:R-:W-:Y:S01]  /*2fba0*/  ISETP.LT.AND P0, PT, R251, c[0x0][0x178], !P0 ;  /* 0x00005e00fb007a0c */ /* 0x000fe20004701270 */
[----:B------:R3:W-:Y:S01]  /*2fbb0*/  @P4 STG.E [R16.64], R148 ;  /* 0x0000009410004986 */ /* 0x0007e2000c101904 */
[----:B------:R-:W-:-:S03]  /*2fbc0*/  ISETP.LT.AND P4, PT, R59, c[0x0][0x178], !P1 ;  /* 0x00005e003b007a0c */ /* 0x000fc60004f81270 */
[----:B------:R4:W-:Y:S01]  /*2fbd0*/  @P5 STG.E [R18.64], R168 ;  /* 0x000000a812005986 */ /* 0x0009e2000c101904 */
[----:B------:R-:W-:-:S03]  /*2fbe0*/  ISETP.GE.AND P3, PT, R0, c[0x0][0x17c], PT ;  /* 0x00005f0000007a0c */ /* 0x000fc60003f66270 */
[----:B------:R2:W-:Y:S01]  /*2fbf0*/  @P6 STG.E [R20.64], R184 ;  /* 0x000000b814006986 */ /* 0x0005e2000c101904 */
[----:B------:R-:W-:Y:S02]  /*2fc00*/  ISETP.LT.AND P6, PT, R159, c[0x0][0x178], !P1 ;  /* 0x00005e009f007a0c */ /* 0x000fe40004fc1270 */
[----:B------:R-:W-:Y:S02]  /*2fc10*/  IADD3 R23, R3, c[0x0][0x198], RZ ;  /* 0x0000660003177a10 */ /* 0x000fe40007ffe0ff */
[----:B------:R-:W-:Y:S02]  /*2fc20*/  ISETP.LT.AND P2, PT, R250, c[0x0][0x178], !P1 ;  /* 0x00005e00fa007a0c */ /* 0x000fe40004f41270 */
[----:B------:R-:W-:Y:S02]  /*2fc30*/  ISETP.LT.AND P1, PT, R251, c[0x0][0x178], !P1 ;  /* 0x00005e00fb007a0c */ /* 0x000fe40004f21270 */
[----:B------:R-:W-:Y:S01]  /*2fc40*/  ISETP.LT.AND P5, PT, R59, c[0x0][0x178], !P3 ;  /* 0x00005e003b007a0c */ /* 0x000fe20005fa1270 */
[----:B-1----:R-:W-:Y:S01]  /*2fc50*/  IMAD.WIDE R12, R3, 0x4, R228 ;  /* 0x00000004030c7825 */ /* 0x002fe200078e02e4 */
[----:B------:R-:W-:-:S03]  /*2fc60*/  IADD3 R3, R23, c[0x0][0x198], RZ ;  /* 0x0000660017037a10 */ /* 0x000fc60007ffe0ff */
[----:B--2---:R-:W-:Y:S01]  /*2fc70*/  IMAD.WIDE R14, R23, 0x4, R244 ;  /* 0x00000004170e7825 */ /* 0x004fe200078e02f4 */
[----:B------:R-:W-:-:S03]  /*2fc80*/  IADD3 R0, R163, 0x25, RZ ;  /* 0x00000025a3007810 */ /* 0x000fc60007ffe0ff */
[C---:B---3--:R-:W-:Y:S01]  /*2fc90*/  IMAD.WIDE R16, R23.reuse, 0x4, R4 ;  /* 0x0000000417107825 */ /* 0x048fe200078e0204 */
[----:B------:R1:W-:Y:S03]  /*2fca0*/  @P0 STG.E [R12.64], R196 ;  /* 0x000000c40c000986 */ /* 0x0003e6000c101904 */
[C---:B----4-:R-:W-:Y:S01]  /*2fcb0*/  IMAD.WIDE R18, R23.reuse, 0x4, R6 ;  /* 0x0000000417127825 */ /* 0x050fe200078e0206 */
[----:B------:R2:W-:Y:S01]  /*2fcc0*/  @P4 STG.E [R14.64], R149 ;  /* 0x000000950e004986 */ /* 0x0005e2000c101904 */
[----:B------:R-:W-:Y:S02]  /*2fcd0*/  ISETP.GE.AND P0, PT, R0, c[0x0][0x17c], PT ;  /* 0x00005f0000007a0c */ /* 0x000fe40003f06270 */
[----:B------:R-:W-:Y:S01]  /*2fce0*/  IMAD.WIDE R20, R23, 0x4, R228 ;  /* 0x0000000417147825 */ /* 0x000fe200078e02e4 */
[----:B------:R3:W-:Y:S01]  /*2fcf0*/  @P6 STG.E [R16.64], R169 ;  /* 0x000000a910006986 */ /* 0x0007e2000c101904 */
[----:B------:R-:W-:-:S02]  /*2fd00*/  ISETP.LT.AND P6, PT, R159, c[0x0][0x178], !P3 ;  /* 0x00005e009f007a0c */ /* 0x000fc40005fc1270 */
[----:B------:R-:W-:Y:S01]  /*2fd10*/  IMAD.WIDE R22, R3, 0x4, R244 ;  /* 0x0000000403167825 */ /* 0x000fe200078e02f4 */
[----:B------:R-:W-:Y:S01]  /*2fd20*/  ISETP.LT.AND P4, PT, R250, c[0x0][0x178], !P3 ;  /* 0x00005e00fa007a0c */ /* 0x000fe20005f81270 */
[----:B------:R4:W-:Y:S01]  /*2fd30*/  @P2 STG.E [R18.64], R185 ;  /* 0x000000b912002986 */ /* 0x0009e2000c101904 */
[----:B------:R-:W-:Y:S02]  /*2fd40*/  ISETP.LT.AND P3, PT, R251, c[0x0][0x178], !P3 ;  /* 0x00005e00fb007a0c */ /* 0x000fe40005f61270 */
[----:B------:R-:W-:Y:S01]  /*2fd50*/  ISETP.LT.AND P2, PT, R59, c[0x0][0x178], !P0 ;  /* 0x00005e003b007a0c */ /* 0x000fe20004741270 */
[----:B------:R3:W-:Y:S01]  /*2fd60*/  @P1 STG.E [R20.64], R197 ;  /* 0x000000c514001986 */ /* 0x0007e2000c101904 */
[----:B------:R-:W-:-:S03]  /*2fd70*/  IADD3 R25, R3, c[0x0][0x198], RZ ;  /* 0x0000660003197a10 */ /* 0x000fc60007ffe0ff */
[----:B------:R-:W-:Y:S01]  /*2fd80*/  @P5 STG.E [R22.64], R144 ;  /* 0x0000009016005986 */ /* 0x000fe2000c101904 */
[----:B------:R-:W-:Y:S01]  /*2fd90*/  ISETP.LT.AND P5, PT, R159, c[0x0][0x178], !P0 ;  /* 0x00005e009f007a0c */ /* 0x000fe200047a1270 */
        /* <DEDUP_REMOVED lines=12> */
[----:B------:R4:W-:Y:S01]  /*2fe60*/  @P2 STG.E [R18.64], R145 ;  /* 0x0000009112002986 */ /* 0x0009e2000c101904 */
[----:B------:R-:W-:-:S03]  /*2fe70*/  ISETP.LT.AND P3, PT, R159, c[0x0][0x178], !P1 ;  /* 0x00005e009f007a0c */ /* 0x000fc60004f61270 */
[----:B------:R2:W-:Y:S01]  /*2fe80*/  @P5 STG.E [R20.64], R45 ;  /* 0x0000002d14005986 */ /* 0x0005e2000c101904 */
[----:B------:R-:W-:Y:S02]  /*2fe90*/  ISETP.LT.AND P5, PT, R59, c[0x0][0x178], !P1 ;  /* 0x00005e003b007a0c */ /* 0x000fe40004fa1270 */
[----:B------:R-:W-:Y:S02]  /*2fea0*/  ISETP.LT.AND P2, PT, R250, c[0x0][0x178], !P1 ;  /* 0x00005e00fa007a0c */ /* 0x000fe40004f41270 */
[----:B------:R-:W-:Y:S02]  /*2feb0*/  IADD3 R3, R25, c[0x0][0x198], RZ ;  /* 0x0000660019037a10 */ /* 0x000fe40007ffe0ff */
[----:B------:R-:W-:Y:S01]  /*2fec0*/  ISETP.LT.AND P1, PT, R251, c[0x0][0x178], !P1 ;  /* 0x00005e00fb007a0c */ /* 0x000fe20004f21270 */
        /* <DEDUP_REMOVED lines=9> */
[C---:B------:R-:W-:Y:S02]  /*2ff60*/  IMAD.WIDE R20, R3.reuse, 0x4, R6 ;  /* 0x0000000403147825 */ /* 0x040fe400078e0206 */
[----:B------:R3:W-:Y:S02]  /*2ff70*/  @P5 STG.E [R16.64], R140 ;  /* 0x0000008c10005986 */ /* 0x0007e4000c101904 */
[----:B------:R-:W-:-:S02]  /*2ff80*/  IMAD.WIDE R22, R3, 0x4, R228 ;  /* 0x0000000403167825 */ /* 0x000fc400078e02e4 */
[----:B------:R4:W-:Y:S01]  /*2ff90*/  @P3 STG.E [R18.64], R52 ;  /* 0x0000003412003986 */ /* 0x0009e2000c101904 */
[----:B------:R-:W-:-:S03]  /*2ffa0*/  ISETP.GE.AND P6, PT, R0, c[0x0][0x17c], PT ;  /* 0x00005f0000007a0c */ /* 0x000fc60003fc6270 */
[----:B------:R1:W-:Y:S01]  /*2ffb0*/  @P2 STG.E [R20.64], R172 ;  /* 0x000000ac14002986 */ /* 0x0003e2000c101904 */
[----:B------:R-:W-:Y:S02]  /*2ffc0*/  ISETP.LT.AND P2, PT, R59, c[0x0][0x178], !P4 ;  /* 0x00005e003b007a0c */ /* 0x000fe40006741270 */
[----:B------:R-:W-:Y:S01]  /*2ffd0*/  ISETP.LT.AND P3, PT, R159, c[0x0][0x178], !P4 ;  /* 0x00005e009f007a0c */ /* 0x000fe20006761270 */
[----:B------:R2:W-:Y:S01]  /*2ffe0*/  @P1 STG.E [R22.64], R192 ;  /* 0x000000c016001986 */ /* 0x0005e2000c101904 */
[----:B------:R-:W-:Y:S02]  /*2fff0*/  ISETP.LT.AND P1, PT, R250, c[0x0][0x178], !P4 ;  /* 0x00005e00fa007a0c */ /* 0x000fe40006721270 */
[----:B------:R-:W-:Y:S02]  /*30000*/  IADD3 R3, R3, c[0x0][0x198], RZ ;  /* 0x0000660003037a10 */ /* 0x000fe40007ffe0ff */
        /* <DEDUP_REMOVED lines=25> */
[----:B---3--:R-:W-:Y:S01]  /*301a0*/  IMAD.WIDE R16, R25, 0x4, R228 ;  /* 0x0000000419107825 */ /* 0x008fe200078e02e4 */
[----:B------:R1:W-:Y:S03]  /*301b0*/  @P2 STG.E [R12.64], R166 ;  /* 0x000000a60c002986 */ /* 0x0003e6000c101904 */
[C---:B----4-:R-:W-:Y:S01]  /*301c0*/  IMAD.WIDE R18, R23.reuse, 0x4, R244 ;  /* 0x0000000417127825 */ /* 0x050fe200078e02f4 */
[----:B------:R2:W-:Y:S03]  /*301d0*/  @P3 STG.E [R14.64], R190 ;  /* 0x000000be0e003986 */ /* 0x0005e6000c101904 */
[----:B------:R-:W-:Y:S01]  /*301e0*/  IMAD.WIDE R20, R23, 0x4, R4 ;  /* 0x0000000417147825 */ /* 0x000fe200078e0204 */
[----:B------:R3:W-:Y:S01]  /*301f0*/  @P6 STG.E [R16.64], R206 ;  /* 0x000000ce10006986 */ /* 0x0007e2000c101904 */
[----:B------:R-:W-:-:S02]  /*30200*/  ISETP.LT.AND P3, PT, R250, c[0x0][0x178], !P0 ;  /* 0x00005e00fa007a0c */ /* 0x000fc40004761270 */
[----:B------:R-:W-:Y:S01]  /*30210*/  ISETP.LT.AND P0, PT, R251, c[0x0][0x178], !P0 ;  /* 0x00005e00fb007a0c */ /* 0x000fe20004701270 */
[----:B------:R4:W-:Y:S01]  /*30220*/  @P5 STG.E [R18.64], R155 ;  /* 0x0000009b12005986 */ /* 0x0009e2000c101904 */
[----:B------:R-:W-:Y:S01]  /*30230*/  ISETP.LT.AND P2, PT, R59, c[0x0][0x178], !P1 ;  /* 0x00005e003b007a0c */ /* 0x000fe20004f41270 */
[----:B-1----:R-:W-:Y:S02]  /*30240*/  IMAD.WIDE R12, R23, 0x4, R6 ;  /* 0x00000004170c7825 */ /* 0x002fe400078e0206 */
[----:B------:R1:W-:Y:S01]  /*30250*/  @P4 STG.E [R20.64], R167 ;  /* 0x000000a714004986 */ /* 0x0003e2000c101904 */
[----:B------:R-:W-:Y:S01]  /*30260*/  ISETP.LT.AND P4, PT, R159, c[0x0][0x178], !P1 ;  /* 0x00005e009f007a0c */ /* 0x000fe20004f81270 */
[C---:B--2---:R-:W-:Y:S01]  /*30270*/  IMAD.WIDE R14, R23.reuse, 0x4, R228 ;  /* 0x00000004170e7825 */ /* 0x044fe200078e02e4 */
[----:B------:R-:W-:Y:S02]  /*30280*/  ISETP.LT.AND P6, PT, R250, c[0x0][0x178], !P1 ;  /* 0x00005e00fa007a0c */ /* 0x000fe40004fc1270 */
[----:B------:R-:W-:-:S02]  /*30290*/  IADD3 R23, R23, c[0x0][0x198], RZ ;  /* 0x0000660017177a10 */ /* 0x000fc40007ffe0ff */
[----:B------:R-:W-:-:S03]  /*302a0*/  IADD3 R3, R163, 0x2b, RZ ;  /* 0x0000002ba3037810 */ /* 0x000fc60007ffe0ff */
[----:B---3--:R-:W-:Y:S01]  /*302b0*/  IMAD.WIDE R16, R23, 0x4, R244 ;  /* 0x0000000417107825 */ /* 0x008fe200078e02f4 */
[----:B------:R-:W-:Y:S01]  /*302c0*/  ISETP.GE.AND P5, PT, R3, c[0x0][0x17c], PT ;  /* 0x00005f0003007a0c */ /* 0x000fe20003fa6270 */
[----:B------:R2:W-:Y:S02]  /*302d0*/  @P3 STG.E [R12.64], R191 ;  /* 0x000000bf0c003986 */ /* 0x0005e4000c101904 */
[----:B----4-:R-:W-:Y:S01]  /*302e0*/  IMAD.WIDE R18, R23, 0x4, R4 ;  /* 0x0000000417127825 */ /* 0x010fe200078e0204 */
[----:B------:R-:W-:Y:S01]  /*302f0*/  ISETP.LT.AND P1, PT, R251, c[0x0][0x178], !P1 ;  /* 0x00005e00fb007a0c */ /* 0x000fe20004f21270 */
[----:B------:R3:W-:Y:S02]  /*30300*/  @P0 STG.E [R14.64], R207 ;  /* 0x000000cf0e000986 */ /* 0x0007e4000c101904 */
[----:B-1----:R-:W-:Y:S01]  /*30310*/  IMAD.WIDE R20, R23, 0x4, R6 ;  /* 0x0000000417147825 */ /* 0x002fe200078e0206 */
[----:B------:R-:W-:Y:S01]  /*30320*/  ISETP.LT.AND P0, PT, R59, c[0x0][0x178], !P5 ;  /* 0x00005e003b007a0c */ /* 0x000fe20006f01270 */
[----:B------:R1:W-:Y:S01]  /*30330*/  @P2 STG.E [R16.64], R150 ;  /* 0x0000009610002986 */ /* 0x0003e2000c101904 */
[----:B------:R-:W-:-:S03]  /*30340*/  IADD3 R3, R23, c[0x0][0x198], RZ ;  /* 0x0000660017037a10 */ /* 0x000fc60007ffe0ff */
[----:B------:R4:W-:Y:S01]  /*30350*/  @P4 STG.E [R18.64], R170 ;  /* 0x000000aa12004986 */ /* 0x0009e2000c101904 */
[----:B------:R-:W-:-:S03]  /*30360*/  ISETP.LT.AND P4, PT, R159, c[0x0][0x178], !P5 ;  /* 0x00005e009f007a0c */ /* 0x000fc60006f81270 */
[----:B------:R4:W-:Y:S01]  /*30370*/  @P6 STG.E [R20.64], R186 ;  /* 0x000000ba14006986 */ /* 0x0009e2000c101904 */
[----:B------:R-:W-:Y:S01]  /*30380*/  ISETP.LT.AND P6, PT, R250, c[0x0][0x178], !P5 ;  /* 0x00005e00fa007a0c */ /* 0x000fe20006fc1270 */
[----:B--2---:R-:W-:Y:S01]  /*30390*/  IMAD.WIDE R12, R23, 0x4, R228 ;  /* 0x00000004170c7825 */ /* 0x004fe200078e02e4 */
[----:B------:R-:W-:Y:S02]  /*303a0*/  IADD3 R0, R163, 0x2c, RZ ;  /* 0x0000002ca3007810 */ /* 0x000fe40007ffe0ff */
[----:B------:R-:W-:Y:S01]  /*303b0*/  ISETP.LT.AND P5, PT, R251, c[0x0][0x178], !P5 ;  /* 0x00005e00fb007a0c */ /* 0x000fe20006fa1270 */
[----:B---3--:R-:W-:Y:S01]  /*303c0*/  IMAD.WIDE R14, R3, 0x4, R244 ;  /* 0x00000004030e7825 */ /* 0x008fe200078e02f4 */
[----:B------:R-:W-:-:S03]  /*303d0*/  ISETP.GE.AND P3, PT, R0, c[0x0][0x17c], PT ;  /* 0x00005f0000007a0c */ /* 0x000fc60003f66270 */
[----:B-1----:R-:W-:Y:S01]  /*303e0*/  IMAD.WIDE R16, R3, 0x4, R4 ;  /* 0x0000000403107825 */ /* 0x002fe200078e0204 */
[----:B------:R-:W-:Y:S01]  /*303f0*/  IADD3 R0, R163, 0x2d, RZ ;  /* 0x0000002da3007810 */ /* 0x000fe20007ffe0ff */
[----:B------:R1:W-:Y:S02]  /*30400*/  @P1 STG.E [R12.64], R198 ;  /* 0x000000c60c001986 */ /* 0x0003e4000c101904 */
[----:B----4-:R-:W-:Y:S01]  /*30410*/  IMAD.WIDE R18, R3, 0x4, R6 ;  /* 0x0000000403127825 */ /* 0x010fe200078e0206 */
[----:B------:R-:W-:Y:S01]  /*30420*/  ISETP.LT.AND P1, PT, R59, c[0x0][0x178], !P3 ;  /* 0x00005e003b007a0c */ /* 0x000fe20005f21270 */
[----:B------:R2:W-:Y:S02]  /*30430*/  @P0 STG.E [R14.64], R151 ;  /* 0x000000970e000986 */ /* 0x0005e4000c101904 */
[----:B------:R-:W-:Y:S02]  /*30440*/  IMAD.WIDE R20, R3, 0x4, R228 ;  /* 0x0000000403147825 */ /* 0x000fe400078e02e4 */
[----:B------:R3:W-:Y:S01]  /*30450*/  @P4 STG.E [R16.64], R171 ;  /* 0x000000ab10004986 */ /* 0x0007e2000c101904 */
[----:B------:R-:W-:-:S02]  /*30460*/  ISETP.LT.AND P4, PT, R159, c[0x0][0x178], !P3 ;  /* 0x00005e009f007a0c */ /* 0x000fc40005f81270 */
[----:B------:R-:W-:Y:S01]  /*30470*/  ISETP.GE.AND P2, PT, R0, c[0x0][0x17c], PT ;  /* 0x00005f0000007a0c */ /* 0x000fe20003f46270 */
[----:B------:R4:W-:Y:S01]  /*30480*/  @P6 STG.E [R18.64], R187 ;  /* 0x000000bb12006986 */ /* 0x0009e2000c101904 */
[----:B------:R-:W-:Y:S02]  /*30490*/  ISETP.LT.AND P6, PT, R250, c[0x0][0x178], !P3 ;  /* 0x00005e00fa007a0c */ /* 0x000fe40005fc1270 */
[----:B------:R-:W-:Y:S02]  /*304a0*/  IADD3 R23, R3, c[0x0][0x198], RZ ;  /* 0x0000660003177a10 */ /* 0x000fe40007ffe0ff */
[----:B------:R-:W-:Y:S01]  /*304b0*/  ISETP.LT.AND P3, PT, R251, c[0x0][0x178], !P3 ;  /* 0x00005e00fb007a0c */ /* 0x000fe20005f61270 */
[----:B------:R4:W-:Y:S01]  /*304c0*/  @P5 STG.E [R20.64], R199 ;  /* 0x000000c714005986 */ /* 0x0009e2000c101904 */
[----:B------:R-:W-:Y:S01]  /*304d0*/  ISETP.LT.AND P5, PT, R59, c[0x0][0x178], !P2 ;  /* 0x00005e003b007a0c */ /* 0x000fe200057a1270 */
[C---:B-1----:R-:W-:Y:S02]  /*304e0*/  IMAD.WIDE R12, R23.reuse, 0x4, R244 ;  /* 0x00000004170c7825 */ /* 0x042fe400078e02f4 */
[----:B------:R-:W1:Y:S01]  /*304f0*/  S2R R249, SR_TID.X ;  /* 0x0000000000f97919 */ /* 0x000e620000002100 */
[C---:B------:R-:W-:Y:S01]  /*30500*/  IADD3 R3, R23.reuse, c[0x0][0x198], RZ ;  /* 0x0000660017037a10 */ /* 0x040fe20007ffe0ff */
[----:B--2---:R-:W-:Y:S01]  /*30510*/  IMAD.WIDE R14, R23, 0x4, R4 ;  /* 0x00000004170e7825 */ /* 0x004fe200078e0204 */
[----:B------:R-:W-:-:S03]  /*30520*/  IADD3 R0, R163, 0x2e, RZ ;  /* 0x0000002ea3007810 */ /* 0x000fc60007ffe0ff */
[C---:B---3--:R-:W-:Y:S01]  /*30530*/  IMAD.WIDE R16, R23.reuse, 0x4, R6 ;  /* 0x0000000417107825 */ /* 0x048fe200078e0206 */
[----:B------:R-:W-:Y:S03]  /*30540*/  @P1 STG.E [R12.64], R146 ;  /* 0x000000920c001986 */ /* 0x000fe6000c101904 */
[----:B----4-:R-:W-:Y:S01]  /*30550*/  IMAD.WIDE R18, R23, 0x4, R228 ;  /* 0x0000000417127825 */ /* 0x010fe200078e02e4 */
[----:B------:R-:W-:Y:S01]  /*30560*/  @P4 STG.E [R14.64], R46 ;  /* 0x0000002e0e004986 */ /* 0x000fe2000c101904 */
[----:B------:R-:W-:Y:S02]  /*30570*/  ISETP.GE.AND P0, PT, R0, c[0x0][0x17c], PT ;  /* 0x00005f0000007a0c */ /* 0x000fe40003f06270 */
[----:B------:R-:W-:Y:S01]  /*30580*/  IMAD.WIDE R20, R3, 0x4, R244 ;  /* 0x0000000403147825 */ /* 0x000fe200078e02f4 */
[----:B------:R2:W-:Y:S01]  /*30590*/  @P6 STG.E [R16.64], R178 ;  /* 0x000000b210006986 */ /* 0x0005e2000c101904 */
[----:B------:R-:W-:-:S03]  /*305a0*/  ISETP.LT.AND P4, PT, R159, c[0x0][0x178], !P2 ;  /* 0x00005e009f007a0c */ /* 0x000fc60005781270 */
[----:B------:R3:W-:Y:S01]  /*305b0*/  @P3 STG.E [R18.64], R202 ;  /* 0x000000ca12003986 */ /* 0x0007e2000c101904 */
[----:B------:R-:W-:Y:S02]  /*305c0*/  ISETP.LT.AND P3, PT, R250, c[0x0][0x178], !P2 ;  /* 0x00005e00fa007a0c */ /* 0x000fe40005761270 */
[----:B------:R-:W-:Y:S01]  /*305d0*/  ISETP.LT.AND P2, PT, R251, c[0x0][0x178], !P2 ;  /* 0x00005e00fb007a0c */ /* 0x000fe20005741270 */
[----:B------:R4:W-:Y:S01]  /*305e0*/  @P5 STG.E [R20.64], R147 ;  /* 0x0000009314005986 */ /* 0x0009e2000c101904 */
[----:B------:R-:W-:Y:S02]  /*305f0*/  ISETP.LT.AND P6, PT, R59, c[0x0][0x178], !P0 ;  /* 0x00005e003b007a0c */ /* 0x000fe400047c1270 */
[----:B------:R-:W-:Y:S02]  /*30600*/  ISETP.LT.AND P5, PT, R159, c[0x0][0x178], !P0 ;  /* 0x00005e009f007a0c */ /* 0x000fe400047a1270 */
[C---:B------:R-:W-:Y:S01]  /*30610*/  IADD3 R27, R3.reuse, c[0x0][0x198], RZ ;  /* 0x00006600031b7a10 */ /* 0x040fe20007ffe0ff */
[----:B------:R-:W-:Y:S01]  /*30620*/  IMAD.WIDE R22, R3, 0x4, R4 ;  /* 0x0000000403167825 */ /* 0x000fe200078e0204 */
[----:B------:R-:W-:Y:S01]  /*30630*/  IADD3 R0, R163, 0x2f, RZ ;  /* 0x0000002fa3007810 */ /* 0x000fe20007ffe0ff */
[----:B------:R-:W4:Y:S02]  /*30640*/  LDS.128 R12, [R2] ;  /* 0x00000000020c7984 */ /* 0x000f240000000c00 */
[----:B------:R-:W-:Y:S01]  /*30650*/  IMAD.WIDE R24, R3, 0x4, R6 ;  /* 0x0000000403187825 */ /* 0x000fe200078e0206 */
[----:B------:R-:W-:-:S03]  /*30660*/  ISETP.GE.AND P1, PT, R0, c[0x0][0x17c], PT ;  /* 0x00005f0000007a0c */ /* 0x000fc60003f26270 */
[----:B--2---:R-:W-:Y:S01]  /*30670*/  IMAD.WIDE R16, R3, 0x4, R228 ;  /* 0x0000000403107825 */ /* 0x004fe200078e02e4 */
[----:B------:R2:W-:Y:S03]  /*30680*/  @P4 STG.E [R22.64], R47 ;  /* 0x0000002f16004986 */ /* 0x0005e6000c101904 */
[----:B---3--:R-:W-:Y:S01]  /*30690*/  IMAD.WIDE R18, R27, 0x4, R244 ;  /* 0x000000041b127825 */ /* 0x008fe200078e02f4 */
[----:B------:R-:W-:Y:S01]  /*306a0*/  @P3 STG.E [R24.64], R179 ;  /* 0x000000b318003986 */ /* 0x000fe2000c101904 */
[----:B-1----:R-:W-:Y:S02]  /*306b0*/  LOP3.LUT R28, R249, 0x7f, RZ, 0xc0, !PT ;  /* 0x0000007ff91c7812 */ /* 0x002fe400078ec0ff */
[----:B----4-:R-:W-:Y:S01]  /*306c0*/  IMAD.WIDE R20, R27, 0x4, R4 ;  /* 0x000000041b147825 */ /* 0x010fe200078e0204 */
[----:B------:R1:W-:Y:S01]  /*306d0*/  @P2 STG.E [R16.64], R203 ;  /* 0x000000cb10002986 */ /* 0x0003e2000c101904 */
[----:B------:R-:W-:-:S02]  /*306e0*/  ISETP.LT.AND P3, PT, R250, c[0x0][0x178], !P0 ;  /* 0x00005e00fa007a0c */ /* 0x000fc40004761270 */
[----:B------:R-:W-:Y:S01]  /*306f0*/  IMAD.SHL.U32 R249, R249, 0x400, RZ ;  /* 0x00000400f9f97824 */ /* 0x000fe200078e00ff */
[----:B------:R3:W-:Y:S01]  /*30700*/  @P6 STG.E [R18.64], R142 ;  /* 0x0000008e12006986 */ /* 0x0007e2000c101904 */
[----:B------:R-:W-:Y:S02]  /*30710*/  ISETP.LT.AND P0, PT, R251, c[0x0][0x178], !P0 ;  /* 0x00005e00fb007a0c */ /* 0x000fe40004701270 */
[----:B------:R-:W-:Y:S01]  /*30720*/  ISETP.LT.AND P2, PT, R59, c[0x0][0x178], !P1 ;  /* 0x00005e003b007a0c */ /* 0x000fe20004f41270 */
[----:B------:R-:W-:Y:S01]  /*30730*/  @P5 STG.E [R20.64], R54 ;  /* 0x0000003614005986 */ /* 0x000fe2000c101904 */
[----:B------:R-:W-:Y:S02]  /*30740*/  ISETP.LT.AND P5, PT, R159, c[0x0][0x178], !P1 ;  /* 0x00005e009f007a0c */ /* 0x000fe40004fa1270 */
[----:B------:R-:W-:Y:S02]  /*30750*/  ISETP.LT.AND P6, PT, R250, c[0x0][0x178], !P1 ;  /* 0x00005e00fa007a0c */ /* 0x000fe40004fc1270 */
[----:B------:R-:W-:-:S02]  /*30760*/  IADD3 R29, R27, c[0x0][0x198], RZ ;  /* 0x000066001b1d7a10 */ /* 0x000fc40007ffe0ff */
[----:B------:R-:W-:Y:S01]  /*30770*/  LOP3.LUT R249, R249, 0x1800, RZ, 0xc0, !PT ;  /* 0x00001800f9f97812 */ /* 0x000fe200078ec0ff */
[----:B--2---:R-:W-:-:S03]  /*30780*/  IMAD.WIDE R22, R27, 0x4, R6 ;  /* 0x000000041b167825 */ /* 0x004fc600078e0206 */
[----:B------:R-:W-:Y:S01]  /*30790*/  LEA R249, R28, R249, 0x4 ;  /* 0x000000f91cf97211 */ /* 0x000fe200078e20ff */
[----:B-1----:R-:W-:Y:S01]  /*307a0*/  IMAD.WIDE R16, R27, 0x4, R228 ;  /* 0x000000041b107825 */ /* 0x002fe200078e02e4 */
[----:B------:R-:W-:Y:S03]  /*307b0*/  @P3 STG.E [R22.64], R174 ;  /* 0x000000ae16003986 */ /* 0x000fe6000c101904 */
[----:B------:R-:W-:Y:S01]  /*307c0*/  IMAD.WIDE R24, R29, 0x4, R244 ;  /* 0x000000041d187825 */ /* 0x000fe200078e02f4 */
[----:B------:R-:W-:-:S03]  /*307d0*/  LOP3.LUT R249, R249, 0x20, RZ, 0x3c, !PT ;  /* 0x00000020f9f97812 */ /* 0x000fc600078e3cff */
[C---:B------:R-:W-:Y:S01]  /*307e0*/  IMAD.WIDE R2, R29.reuse, 0x4, R4 ;  /* 0x000000041d027825 */ /* 0x040fe200078e0204 */
[----:B------:R-:W-:Y:S03]  /*307f0*/  @P0 STG.E [R16.64], R194 ;  /* 0x000000c210000986 */ /* 0x000fe6000c101904 */
[----:B---3--:R-:W-:Y:S01]  /*30800*/  IMAD.WIDE R18, R29, 0x4, R6 ;  /* 0x000000041d127825 */ /* 0x008fe200078e0206 */
[----:B------:R-:W-:Y:S01]  /*30810*/  @P2 STG.E [R24.64], R143 ;  /* 0x0000008f18002986 */ /* 0x000fe2000c101904 */
[----:B------:R-:W-:-:S03]  /*30820*/  IADD3 R0, R163, 0x30, RZ ;  /* 0x00000030a3007810 */ /* 0x000fc60007ffe0ff */
[----:B------:R-:W-:Y:S04]  /*30830*/  @P5 STG.E [R2.64], R55 ;  /* 0x0000003702005986 */ /* 0x000fe8000c101904 */
[----:B------:R-:W-:Y:S04]  /*30840*/  @P6 STG.E [R18.64], R175 ;  /* 0x000000af12006986 */ /* 0x000fe8000c101904 */
[----:B------:R1:W2:Y:S01]  /*30850*/  LDS.128 R16, [R249] ;  /* 0x00000000f9107984 */ /* 0x0002a20000000c00 */
[----:B------:R-:W-:-:S03]  /*30860*/  ISETP.GE.AND P4, PT, R0, c[0x0][0x17c], PT ;  /* 0x00005f0000007a0c */ /* 0x000fc60003f86270 */
[----:B-1----:R-:W1:Y:S01]  /*30870*/  S2R R249, SR_TID.X ;  /* 0x0000000000f97919 */ /* 0x002e620000002100 */
[----:B------:R-:W-:Y:S02]  /*30880*/  ISETP.LT.AND P1, PT, R251, c[0x0][0x178], !P1 ;  /* 0x00005e00fb007a0c */ /* 0x000fe40004f21270 */
[----:B------:R-:W-:Y:S02]  /*30890*/  ISETP.LT.AND P0, PT, R59, c[0x0][0x178], !P4 ;  /* 0x00005e003b007a0c */ /* 0x000fe40006701270 */
[----:B------:R-:W-:Y:S02]  /*308a0*/  ISETP.LT.AND P5, PT, R159, c[0x0][0x178], !P4 ;  /* 0x00005e009f007a0c */ /* 0x000fe400067a1270 */
[----:B------:R-:W-:Y:S02]  /*308b0*/  ISETP.LT.AND P6, PT, R250, c[0x0][0x178], !P4 ;  /* 0x00005e00fa007a0c */ /* 0x000fe400067c1270 */
[----:B------:R-:W-:Y:S02]  /*308c0*/  IADD3 R31, R29, c[0x0][0x198], RZ ;  /* 0x000066001d1f7a10 */ /* 0x000fe40007ffe0ff */
[----:B------:R-:W-:Y:S01]  /*308d0*/  ISETP.LT.AND P4, PT, R251, c[0x0][0x178], !P4 ;  /* 0x00005e00fb007a0c */ /* 0x000fe20006781270 */
[----:B------:R-:W-:Y:S01]  /*308e0*/  IMAD.WIDE R20, R29, 0x4, R228 ;  /* 0x000000041d147825 */ /* 0x000fe200078e02e4 */
[----:B------:R-:W-:-:S03]  /*308f0*/  IADD3 R0, R163, 0x31, RZ ;  /* 0x00000031a3007810 */ /* 0x000fc60007ffe0ff */
[----:B------:R-:W-:Y:S01]  /*30900*/  IMAD.WIDE R22, R31, 0x4, R244 ;  /* 0x000000041f167825 */ /* 0x000fe200078e02f4 */
[----:B------:R-:W-:-:S03]  /*30910*/  ISETP.GE.AND P3, PT, R0, c[0x0][0x17c], PT ;  /* 0x00005f0000007a0c */ /* 0x000fc60003f66270 */
[C---:B------:R-:W-:Y:S01]  /*30920*/  IMAD.WIDE R2, R31.reuse, 0x4, R4 ;  /* 0x000000041f027825 */ /* 0x040fe200078e0204 */
[----:B------:R3:W-:Y:S03]  /*30930*/  @P1 STG.E [R20.64], R195 ;  /* 0x000000c314001986 */ /* 0x0007e6000c101904 */
[C---:B------:R-:W-:Y:S01]  /*30940*/  IMAD.WIDE R24, R31.reuse, 0x4, R6 ;  /* 0x000000041f187825 */ /* 0x040fe200078e0206 */
[----:B------:R4:W-:Y:S03]  /*30950*/  @P0 STG.E [R22.64], R212 ;  /* 0x000000d416000986 */ /* 0x0009e6000c101904 */
[----:B------:R-:W-:Y:S01]  /*30960*/  IMAD.WIDE R26, R31, 0x4, R228 ;  /* 0x000000041f1a7825 */ /* 0x000fe200078e02e4 */
[----:B------:R2:W-:Y:S01]  /*30970*/  @P5 STG.E [R2.64], R220 ;  /* 0x000000dc02005986 */ /* 0x0005e2000c101904 */
[----:B------:R-:W-:-:S02]  /*30980*/  ISETP.LT.AND P0, PT, R59, c[0x0][0x178], !P3 ;  /* 0x00005e003b007a0c */ /* 0x000fc40005f01270 */
[----:B------:R-:W-:Y:S01]  /*30990*/  ISETP.LT.AND P5, PT, R159, c[0x0][0x178], !P3 ;  /* 0x00005e009f007a0c */ /* 0x000fe20005fa1270 */
[----:B------:R2:W-:Y:S01]  /*309a0*/  @P6 STG.E [R24.64], R8 ;  /* 0x0000000818006986 */ /* 0x0005e2000c101904 */
[C---:B-1----:R-:W-:Y:S01]  /*309b0*/  LOP3.LUT R28, R249.reuse, 0x7f, RZ, 0xc0, !PT ;  /* 0x0000007ff91c7812 */ /* 0x042fe200078ec0ff */
[----:B------:R-:W-:Y:S02]  /*309c0*/  IMAD.SHL.U32 R249, R249, 0x400, RZ ;  /* 0x00000400f9f97824 */ /* 0x000fe400078e00ff */
[----:B------:R1:W-:Y:S01]  /*309d0*/  @P4 STG.E [R26.64], R12 ;  /* 0x0000000c1a004986 */ /* 0x0003e2000c101904 */
[----:B------:R-:W-:Y:S02]  /*309e0*/  ISETP.LT.AND P4, PT, R250, c[0x0][0x178], !P3 ;  /* 0x00005e00fa007a0c */ /* 0x000fe40005f81270 */
[----:B------:R-:W-:Y:S02]  /*309f0*/  IADD3 R31, R31, c[0x0][0x198], RZ ;  /* 0x000066001f1f7a10 */ /* 0x000fe40007ffe0ff */
[----:B------:R-:W-:-:S02]  /*30a00*/  IADD3 R0, R163, 0x32, RZ ;  /* 0x00000032a3007810 */ /* 0x000fc40007ffe0ff */
[----:B------:R-:W-:Y:S01]  /*30a10*/  LOP3.LUT R249, R249, 0x1800, RZ, 0xc0, !PT ;  /* 0x00001800f9f97812 */ /* 0x000fe200078ec0ff */
[----:B---3--:R-:W-:Y:S01]  /*30a20*/  IMAD.WIDE R20, R31, 0x4, R244 ;  /* 0x000000041f147825 */ /* 0x008fe200078e02f4 */
[----:B------:R-:W-:-:S03]  /*30a30*/  ISETP.GE.AND P2, PT, R0, c[0x0][0x17c], PT ;  /* 0x00005f0000007a0c */ /* 0x000fc60003f46270 */
[----:B----4-:R-:W-:Y:S01]  /*30a40*/  IMAD.WIDE R22, R31, 0x4, R4 ;  /* 0x000000041f167825 */ /* 0x010fe200078e0204 */
[----:B------:R-:W-:-:S03]  /*30a50*/  LEA R249, R28, R249, 0x4 ;  /* 0x000000f91cf97211 */ /* 0x000fc600078e20ff */
[----:B--2---:R-:W-:Y:S01]  /*30a60*/  IMAD.WIDE R2, R31, 0x4, R6 ;  /* 0x000000041f027825 */ /* 0x004fe200078e0206 */
[----:B------:R-:W-:Y:S01]  /*30a70*/  ISETP.LT.AND P3, PT, R251, c[0x0][0x178], !P3 ;  /* 0x00005e00fb007a0c */ /* 0x000fe20005f61270 */
[----:B------:R-:W-:Y:S01]  /*30a80*/  @P0 STG.E [R20.64], R213 ;  /* 0x000000d514000986 */ /* 0x000fe2000c101904 */
[----:B------:R-:W-:Y:S02]  /*30a90*/  ISETP.LT.AND P6, PT, R59, c[0x0][0x178], !P2 ;  /* 0x00005e003b007a0c */ /* 0x000fe400057c1270 */
[----:B------:R-:W-:Y:S01]  /*30aa0*/  LOP3.LUT R249, R249, 0x40, RZ, 0x3c, !PT ;  /* 0x00000040f9f97812 */ /* 0x000fe200078e3cff */
[----:B------:R-:W-:Y:S01]  /*30ab0*/  @P5 STG.E [R22.64], R221 ;  /* 0x000000dd16005986 */ /* 0x000fe2000c101904 */
[----:B------:R-:W-:-:S03]  /*30ac0*/  ISETP.LT.AND P5, PT, R159, c[0x0][0x178], !P2 ;  /* 0x00005e009f007a0c */ /* 0x000fc600057a1270 */
[----:B------:R2:W-:Y:S01]  /*30ad0*/  @P4 STG.E [R2.64], R9 ;  /* 0x0000000902004986 */ /* 0x0005e2000c101904 */
[----:B------:R-:W-:Y:S02]  /*30ae0*/  ISETP.LT.AND P4, PT, R250, c[0x0][0x178], !P2 ;  /* 0x00005e00fa007a0c */ /* 0x000fe40005781270 */
[----:B------:R-:W-:Y:S01]  /*30af0*/  IADD3 R33, R31, c[0x0][0x198], RZ ;  /* 0x000066001f217a10 */ /* 0x000fe20007ffe0ff */
[----:B------:R-:W3:Y:S01]  /*30b00*/  LDS.128 R20, [R249] ;  /* 0x00000000f9147984 */ /* 0x000ee20000000c00 */
[----:B------:R-:W-:Y:S01]  /*30b10*/  IADD3 R0, R163, 0x33, RZ ;  /* 0x00000033a3007810 */ /* 0x000fe20007ffe0ff */
[----:B------:R-:W-:-:S04]  /*30b20*/  IMAD.WIDE R24, R31, 0x4, R228 ;  /* 0x000000041f187825 */ /* 0x000fc800078e02e4 */
[----:B-1----:R-:W-:Y:S01]  /*30b30*/  IMAD.WIDE R26, R33, 0x4, R244 ;  /* 0x00000004211a7825 */ /* 0x002fe200078e02f4 */
[----:B------:R-:W-:-:S03]  /*30b40*/  ISETP.GE.AND P1, PT, R0, c[0x0][0x17c], PT ;  /* 0x00005f0000007a0c */ /* 0x000fc60003f26270 */
[C---:B------:R-:W-:Y:S01]  /*30b50*/  IMAD.WIDE R28, R33.reuse, 0x4, R4 ;  /* 0x00000004211c7825 */ /* 0x040fe200078e0204 */
[----:B------:R1:W-:Y:S03]  /*30b60*/  @P3 STG.E [R24.64], R13 ;  /* 0x0000000d18003986 */ /* 0x0003e6000c101904 */
[----:B------:R-:W-:Y:S01]  /*30b70*/  IMAD.WIDE R30, R33, 0x4, R6 ;  /* 0x00000004211e7825 */ /* 0x000fe200078e0206 */
[----:B------:R-:W-:Y:S01]  /*30b80*/  @P6 STG.E [R26.64], R208 ;  /* 0x000000d01a006986 */ /* 0x000fe2000c101904 */
[----:B------:R-:W-:Y:S02]  /*30b90*/  ISETP.LT.AND P2, PT, R251, c[0x0][0x178], !P2 ;  /* 0x00005e00fb007a0c */ /* 0x000fe40005741270 */
[----:B------:R-:W-:Y:S01]  /*30ba0*/  ISETP.LT.AND P6, PT, R59, c[0x0][0x178], !P1 ;  /* 0x00005e003b007a0c */ /* 0x000fe20004fc1270 */
[----:B------:R4:W-:Y:S01]  /*30bb0*/  @P5 STG.E [R28.64], R216 ;  /* 0x000000d81c005986 */ /* 0x0009e2000c101904 */
[----:B------:R-:W-:-:S03]  /*30bc0*/  ISETP.LT.AND P5, PT, R250, c[0x0][0x178], !P1 ;  /* 0x00005e00fa007a0c */ /* 0x000fc60004fa1270 */
[----:B------:R1:W-:Y:S01]  /*30bd0*/  @P4 STG.E [R30.64], R180 ;  /* 0x000000b41e004986 */ /* 0x0003e2000c101904 */
[----:B------:R-:W-:Y:S02]  /*30be0*/  ISETP.LT.AND P4, PT, R159, c[0x0][0x178], !P1 ;  /* 0x00005e009f007a0c */ /* 0x000fe40004f81270 */
[----:B------:R-:W-:Y:S02]  /*30bf0*/  IADD3 R35, R33, c[0x0][0x198], RZ ;  /* 0x0000660021237a10 */ /* 0x000fe40007ffe0ff */
[----:B------:R-:W-:Y:S01]  /*30c00*/  ISETP.LT.AND P1, PT, R251, c[0x0][0x178], !P1 ;  /* 0x00005e00fb007a0c */ /* 0x000fe20004f21270 */
[----:B--2---:R-:W-:Y:S01]  /*30c10*/  IMAD.WIDE R2, R33, 0x4, R228 ;  /* 0x0000000421027825 */ /* 0x004fe200078e02e4 */
[----:B------:R-:W-:-:S03]  /*30c20*/  IADD3 R0, R163, 0x34, RZ ;  /* 0x00000034a3007810 */ /* 0x000fc60007ffe0ff */
[----:B------:R-:W-:Y:S01]  /*30c30*/  IMAD.WIDE R8, R35, 0x4, R244 ;  /* 0x0000000423087825 */ /* 0x000fe200078e02f4 */
[----:B------:R-:W-:-:S03]  /*30c40*/  ISETP.GE.AND P0, PT, R0, c[0x0][0x17c], PT ;  /* 0x00005f0000007a0c */ /* 0x000fc60003f06270 */
[----:B-1----:R-:W-:Y:S01]  /*30c50*/  IMAD.WIDE R12, R35, 0x4, R4 ;  /* 0x00000004230c7825 */ /* 0x002fe200078e0204 */
[----:B------:R-:W-:Y:S01]  /*30c60*/  IADD3 R0, R163, 0x35, RZ ;  /* 0x00000035a3007810 */ /* 0x000fe20007ffe0ff */
[----:B------:R1:W-:Y:S02]  /*30c70*/  @P2 STG.E [R2.64], R16 ;  /* 0x0000001002002986 */ /* 0x0003e4000c101904 */
[C---:B------:R-:W-:Y:S02]  /*30c80*/  IMAD.WIDE R24, R35.reuse, 0x4, R6 ;  /* 0x0000000423187825 */ /* 0x040fe400078e0206 */
[----:B------:R2:W-:Y:S02]  /*30c90*/  @P6 STG.E [R8.64], R209 ;  /* 0x000000d108006986 */ /* 0x0005e4000c101904 */
[----:B----4-:R-:W-:Y:S01]  /*30ca0*/  IMAD.WIDE R28, R35, 0x4, R228 ;  /* 0x00000004231c7825 */ /* 0x010fe200078e02e4 */
[----:B------:R-:W-:Y:S01]  /*30cb0*/  ISETP.LT.AND P2, PT, R59, c[0x0][0x178], !P0 ;  /* 0x00005e003b007a0c */ /* 0x000fe20004741270 */
[----:B------:R4:W-:Y:S01]  /*30cc0*/  @P4 STG.E [R12.64], R217 ;  /* 0x000000d90c004986 */ /* 0x0009e2000c101904 */
[----:B------:R-:W-:-:S02]  /*30cd0*/  ISETP.GE.AND P3, PT, R0, c[0x0][0x17c], PT ;  /* 0x00005f0000007a0c */ /* 0x000fc40003f66270 */
[----:B------:R-:W-:Y:S01]  /*30ce0*/  ISETP.LT.AND P4, PT, R159, c[0x0][0x178], !P0 ;  /* 0x00005e009f007a0c */ /* 0x000fe20004781270 */
[----:B------:R-:W-:Y:S01]  /*30cf0*/  @P5 STG.E [R24.64], R181 ;  /* 0x000000b518005986 */ /* 0x000fe2000c101904 */
[----:B------:R-:W-:-:S03]  /*30d00*/  IADD3 R33, R35, c[0x0][0x198], RZ ;  /* 0x0000660023217a10 */ /* 0x000fc60007ffe0ff */
[----:B------:R2:W-:Y:S01]  /*30d10*/  @P1 STG.E [R28.64], R17 ;  /* 0x000000111c001986 */ /* 0x0005e2000c101904 */
[----:B------:R-:W-:Y:S02]  /*30d20*/  ISETP.LT.AND P1, PT, R250, c[0x0][0x178], !P0 ;  /* 0x00005e00fa007a0c */ /* 0x000fe40004721270 */
[----:B------:R-:W-:Y:S01]  /*30d30*/  ISETP.LT.AND P0, PT, R251, c[0x0][0x178], !P0 ;  /* 0x00005e00fb007a0c */ /* 0x000fe20004701270 */
[----:B------:R-:W3:Y:S01]  /*30d40*/  LDS.128 R24, [R252] ;  /* 0x00000000fc187984 */ /* 0x000ee20000000c00 */
[----:B------:R-:W-:Y:S01]  /*30d50*/  ISETP.LT.AND P5, PT, R59, c[0x0][0x178], !P3 ;  /* 0x00005e003b007a0c */ /* 0x000fe20005fa1270 */
[C---:B------:R-:W-:Y:S01]  /*30d60*/  IMAD.WIDE R30, R33.reuse, 0x4, R244 ;  /* 0x00000004211e7825 */ /* 0x040fe200078e02f4 */
[----:B------:R-:W-:-:S03]  /*30d70*/  IADD3 R35, R33, c[0x0][0x198], RZ ;  /* 0x0000660021237a10 */ /* 0x000fc60007ffe0ff */
[----:B-1----:R-:W-:Y:S01]  /*30d80*/  IMAD.WIDE R2, R33, 0x4, R4 ;  /* 0x0000000421027825 */ /* 0x002fe200078e0204 */
[----:B------:R-:W-:-:S03]  /*30d90*/  IADD3 R0, R163, 0x36, RZ ;  /* 0x00000036a3007810 */ /* 0x000fc60007ffe0ff */
[C---:B--2---:R-:W-:Y:S01]  /*30da0*/  IMAD.WIDE R8, R33.reuse, 0x4, R6 ;  /* 0x0000000421087825 */ /* 0x044fe200078e0206 */
[----:B------:R1:W-:Y:S03]  /*30db0*/  @P2 STG.E [R30.64], R160 ;  /* 0x000000a01e002986 */ /* 0x0003e6000c101904 */
[----:B----4-:R-:W-:Y:S01]  /*30dc0*/  IMAD.WIDE R12, R33, 0x4, R228 ;  /* 0x00000004210c7825 */ /* 0x010fe200078e02e4 */
[----:B------:R2:W-:Y:S01]  /*30dd0*/  @P4 STG.E [R2.64], R48 ;  /* 0x0000003002004986 */ /* 0x0005e2000c101904 */
[----:B------:R-:W-:Y:S02]  /*30de0*/  ISETP.GE.AND P6, PT, R0, c[0x0][0x17c], PT ;  /* 0x00005f0000007a0c */ /* 0x000fe40003fc6270 */
[----:B------:R-:W-:Y:S01]  /*30df0*/  IMAD.WIDE R16, R35, 0x4, R244 ;  /* 0x0000000423107825 */ /* 0x000fe200078e02f4 */
[----:B------:R4:W-:Y:S01]  /*30e00*/  @P1 STG.E [R8.64], R224 ;  /* 0x000000e008001986 */ /* 0x0009e2000c101904 */
[----:B------:R-:W-:-:S03]  /*30e10*/  ISETP.LT.AND P2, PT, R159, c[0x0][0x178], !P3 ;  /* 0x00005e009f007a0c */ /* 0x000fc60005f41270 */
[----:B---3--:R3:W-:Y:S01]  /*30e20*/  @P0 STG.E [R12.64], R20 ;  /* 0x000000140c000986 */ /* 0x0087e2000c101904 */
[----:B------:R-:W-:Y:S02]  /*30e30*/  ISETP.LT.AND P0, PT, R250, c[0x0][0x178], !P3 ;  /* 0x00005e00fa007a0c */ /* 0x000fe40005f01270 */
[----:B------:R-:W-:Y:S01]  /*30e40*/  ISETP.LT.AND P3, PT, R251, c[0x0][0x178], !P3 ;  /* 0x00005e00fb007a0c */ /* 0x000fe20005f61270 */
[----:B------:R3:W-:Y:S01]  /*30e50*/  @P5 STG.E [R16.64], R161 ;  /* 0x000000a110005986 */ /* 0x0007e2000c101904 */
[----:B------:R-:W-:Y:S02]  /*30e60*/  ISETP.LT.AND P5, PT, R59, c[0x0][0x178], !P6 ;  /* 0x00005e003b007a0c */ /* 0x000fe400077a1270 */
[----:B------:R-:W-:Y:S02]  /*30e70*/  ISETP.LT.AND P1, PT, R159, c[0x0][0x178], !P6 ;  /* 0x00005e009f007a0c */ /* 0x000fe40007721270 */
[C---:B-1----:R-:W-:Y:S01]  /*30e80*/  IADD3 R31, R35.reuse, c[0x0][0x198], RZ ;  /* 0x00006600231f7a10 */ /* 0x042fe20007ffe0ff */
[----:B------:R-:W-:Y:S01]  /*30e90*/  IMAD.WIDE R28, R35, 0x4, R4 ;  /* 0x00000004231c7825 */ /* 0x000fe200078e0204 */
[----:B------:R-:W-:-:S03]  /*30ea0*/  IADD3 R0, R163, 0x37, RZ ;  /* 0x00000037a3007810 */ /* 0x000fc60007ffe0ff */
[----:B--2---:R-:W-:Y:S01]  /*30eb0*/  IMAD.WIDE R2, R35, 0x4, R6 ;  /* 0x0000000423027825 */ /* 0x004fe200078e0206 */
[----:B------:R-:W-:-:S03]  /*30ec0*/  ISETP.GE.AND P4, PT, R0, c[0x0][0x17c], PT ;  /* 0x00005f0000007a0c */ /* 0x000fc60003f86270 */
[----:B----4-:R-:W-:Y:S01]  /*30ed0*/  IMAD.WIDE R8, R35, 0x4, R228 ;  /* 0x0000000423087825 */ /* 0x010fe200078e02e4 */
[----:B------:R1:W-:Y:S03]  /*30ee0*/  @P2 STG.E [R28.64], R49 ;  /* 0x000000311c002986 */ /* 0x0003e6000c101904 */
[C---:B---3--:R-:W-:Y:S01]  /*30ef0*/  IMAD.WIDE R12, R31.reuse, 0x4, R244 ;  /* 0x000000041f0c7825 */ /* 0x048fe200078e02f4 */
        /* <DEDUP_REMOVED lines=10> */
[C---:B------:R-:W-:Y:S01]  /*30fa0*/  IADD3 R33, R31.reuse, c[0x0][0x198], RZ ;  /* 0x000066001f217a10 */ /* 0x040fe20007ffe0ff */
[----:B-1----:R-:W-:Y:S01]  /*30fb0*/  IMAD.WIDE R28, R31, 0x4, R6 ;  /* 0x000000041f1c7825 */ /* 0x002fe200078e0206 */
[----:B------:R-:W-:-:S03]  /*30fc0*/  IADD3 R0, R163, 0x38, RZ ;  /* 0x00000038a3007810 */ /* 0x000fc60007ffe0ff */
[----:B--2---:R-:W-:Y:S01]  /*30fd0*/  IMAD.WIDE R2, R31, 0x4, R228 ;  /* 0x000000041f027825 */ /* 0x004fe200078e02e4 */
[----:B------:R-:W-:-:S03]  /*30fe0*/  ISETP.GE.AND P0, PT, R0, c[0x0][0x17c], PT ;  /* 0x00005f0000007a0c */ /* 0x000fc60003f06270 */
[C---:B---3--:R-:W-:Y:S01]  /*30ff0*/  IMAD.WIDE R8, R33.reuse, 0x4, R244 ;  /* 0x0000000421087825 */ /* 0x048fe200078e02f4 */
[----:B------:R-:W-:Y:S03]  /*31000*/  @P2 STG.E [R28.64], R236 ;  /* 0x000000ec1c002986 */ /* 0x000fe6000c101904 */
[C---:B----4-:R-:W-:Y:S01]  /*31010*/  IMAD.WIDE R12, R33.reuse, 0x4, R4 ;  /* 0x00000004210c7825 */ /* 0x050fe200078e0204 */
[----:B------:R1:W-:Y:S03]  /*31020*/  @P6 STG.E [R2.64], R24 ;  /* 0x0000001802006986 */ /* 0x0003e6000c101904 */
[----:B------:R-:W-:Y:S01]  /*31030*/  IMAD.WIDE R16, R33, 0x4, R6 ;  /* 0x0000000421107825 */ /* 0x000fe200078e0206 */
[----:B------:R2:W-:Y:S01]  /*31040*/  @P5 STG.E [R8.64], R157 ;  /* 0x0000009d08005986 */ /* 0x0005e2000c101904 */
[----:B------:R-:W-:-:S03]  /*31050*/  ISETP.LT.AND P4, PT, R251, c[0x0][0x178], !P4 ;  /* 0x00005e00fb007a0c */ /* 0x000fc60006781270 */
[----:B------:R3:W-:Y:S01]  /*31060*/  @P3 STG.E [R12.64], R57 ;  /* 0x000000390c003986 */ /* 0x0007e2000c101904 */
[----:B------:R-:W-:Y:S01]  /*31070*/  ISETP.LT.AND P3, PT, R59, c[0x0][0x178], !P0 ;  /* 0x00005e003b007a0c */ /* 0x000fe20004761270 */
[----:B------:R-:W-:Y:S02]  /*31080*/  IMAD.WIDE R20, R33, 0x4, R228 ;  /* 0x0000000421147825 */ /* 0x000fe400078e02e4 */
[----:B------:R4:W-:Y:S01]  /*31090*/  @P1 STG.E [R16.64], R237 ;  /* 0x000000ed10001986 */ /* 0x0009e2000c101904 */
[----:B------:R-:W-:Y:S02]  /*310a0*/  ISETP.LT.AND P1, PT, R159, c[0x0][0x178], !P0 ;  /* 0x00005e009f007a0c */ /* 0x000fe40004721270 */
[----:B------:R-:W-:Y:S02]  /*310b0*/  ISETP.LT.AND P6, PT, R250, c[0x0][0x178], !P0 ;  /* 0x00005e00fa007a0c */ /* 0x000fe400047c1270 */
[----:B------:R-:W-:Y:S02]  /*310c0*/  IADD3 R33, R33, c[0x0][0x198], RZ ;  /* 0x0000660021217a10 */ /* 0x000fe40007ffe0ff */
[----:B------:R-:W-:-:S02]  /*310d0*/  ISETP.LT.AND P0, PT, R251, c[0x0][0x178], !P0 ;  /* 0x00005e00fb007a0c */ /* 0x000fc40004701270 */
[----:B------:R-:W-:Y:S01]  /*310e0*/  IADD3 R0, R163, 0x39, RZ ;  /* 0x00000039a3007810 */ /* 0x000fe20007ffe0ff */
[C---:B-1----:R-:W-:Y:S01]  /*310f0*/  IMAD.WIDE R2, R33.reuse, 0x4, R244 ;  /* 0x0000000421027825 */ /* 0x042fe200078e02f4 */
[----:B------:R1:W-:Y:S03]  /*31100*/  @P4 STG.E [R20.64], R25 ;  /* 0x0000001914004986 */ /* 0x0003e6000c101904 */
[----:B--2---:R-:W-:Y:S01]  /*31110*/  IMAD.WIDE R8, R33, 0x4, R4 ;  /* 0x0000000421087825 */ /* 0x004fe200078e0204 */
[----:B------:R-:W-:-:S03]  /*31120*/  ISETP.GE.AND P2, PT, R0, c[0x0][0x17c], PT ;  /* 0x00005f0000007a0c */ /* 0x000fc60003f46270 */
[C---:B---3--:R-:W-:Y:S01]  /*31130*/  IMAD.WIDE R12, R33.reuse, 0x4, R6 ;  /* 0x00000004210c7825 */ /* 0x048fe200078e0206 */
[----:B------:R2:W-:Y:S03]  /*31140*/  @P3 STG.E [R2.64], R214 ;  /* 0x000000d602003986 */ /* 0x0005e6000c101904 */
[----:B----4-:R-:W-:Y:S01]  /*31150*/  IMAD.WIDE R16, R33, 0x4, R228 ;  /* 0x0000000421107825 */ /* 0x010fe200078e02e4 */
[----:B------:R-:W-:Y:S01]  /*31160*/  IADD3 R0, R163, 0x3a, RZ ;  /* 0x0000003aa3007810 */ /* 0x000fe20007ffe0ff */
[----:B------:R3:W-:Y:S01]  /*31170*/  @P1 STG.E [R8.64], R222 ;  /* 0x000000de08001986 */ /* 0x0007e2000c101904 */
[----:B------:R-:W-:-:S03]  /*31180*/  ISETP.LT.AND P4, PT, R59, c[0x0][0x178], !P2 ;  /* 0x00005e003b007a0c */ /* 0x000fc60005781270 */
[----:B------:R4:W-:Y:S01]  /*31190*/  @P6 STG.E [R12.64], R10 ;  /* 0x0000000a0c006986 */ /* 0x0009e2000c101904 */
[----:B------:R-:W-:-:S03]  /*311a0*/  ISETP.GE.AND P5, PT, R0, c[0x0][0x17c], PT ;  /* 0x00005f0000007a0c */ /* 0x000fc60003fa6270 */
[----:B------:R2:W-:Y:S01]  /*311b0*/  @P0 STG.E [R16.64], R14 ;  /* 0x0000000e10000986 */ /* 0x0005e2000c101904 */
[----:B------:R-:W-:Y:S02]  /*311c0*/  ISETP.LT.AND P0, PT, R159, c[0x0][0x178], !P2 ;  /* 0x00005e009f007a0c */ /* 0x000fe40005701270 */
[----:B------:R-:W-:Y:S02]  /*311d0*/  ISETP.LT.AND P1, PT, R250, c[0x0][0x178], !P2 ;  /* 0x00005e00fa007a0c */ /* 0x000fe40005721270 */
[----:B------:R-:W-:Y:S02]  /*311e0*/  IADD3 R31, R33, c[0x0][0x198], RZ ;  /* 0x00006600211f7a10 */ /* 0x000fe40007ffe0ff */
[----:B------:R-:W-:Y:S02]  /*311f0*/  ISETP.LT.AND P2, PT, R251, c[0x0][0x178], !P2 ;  /* 0x00005e00fb007a0c */ /* 0x000fe40005741270 */
[----:B------:R-:W-:Y:S01]  /*31200*/  ISETP.LT.AND P6, PT, R59, c[0x0][0x178], !P5 ;  /* 0x00005e003b007a0c */ /* 0x000fe20006fc1270 */
[C---:B------:R-:W-:Y:S01]  /*31210*/  IMAD.WIDE R28, R31.reuse, 0x4, R244 ;  /* 0x000000041f1c7825 */ /* 0x040fe200078e02f4 */
[----:B-1----:R-:W-:-:S03]  /*31220*/  IADD3 R25, R31, c[0x0][0x198], RZ ;  /* 0x000066001f197a10 */ /* 0x002fc60007ffe0ff */
[----:B--2---:R-:W-:Y:S01]  /*31230*/  IMAD.WIDE R2, R31, 0x4, R4 ;  /* 0x000000041f027825 */ /* 0x004fe200078e0204 */
[----:B------:R-:W-:-:S03]  /*31240*/  IADD3 R0, R163, 0x3b, RZ ;  /* 0x0000003ba3007810 */ /* 0x000fc60007ffe0ff */
[----:B---3--:R-:W-:Y:S01]  /*31250*/  IMAD.WIDE R8, R31, 0x4, R6 ;  /* 0x000000041f087825 */ /* 0x008fe200078e0206 */
[----:B------:R1:W-:Y:S01]  /*31260*/  @P4 STG.E [R28.64], R215 ;  /* 0x000000d71c004986 */ /* 0x0003e2000c101904 */
[----:B------:R-:W-:Y:S02]  /*31270*/  ISETP.LT.AND P4, PT, R159, c[0x0][0x178], !P5 ;  /* 0x00005e009f007a0c */ /* 0x000fe40006f81270 */
[----:B----4-:R-:W-:Y:S01]  /*31280*/  IMAD.WIDE R12, R31, 0x4, R228 ;  /* 0x000000041f0c7825 */ /* 0x010fe200078e02e4 */
[----:B------:R2:W-:Y:S01]  /*31290*/  @P0 STG.E [R2.64], R223 ;  /* 0x000000df02000986 */ /* 0x0005e2000c101904 */
[----:B------:R-:W-:Y:S02]  /*312a0*/  ISETP.GE.AND P3, PT, R0, c[0x0][0x17c], PT ;  /* 0x00005f0000007a0c */ /* 0x000fe40003f66270 */
[----:B------:R-:W-:Y:S01]  /*312b0*/  IMAD.WIDE R16, R25, 0x4, R244 ;  /* 0x0000000419107825 */ /* 0x000fe200078e02f4 */
[----:B------:R3:W-:Y:S01]  /*312c0*/  @P1 STG.E [R8.64], R11 ;  /* 0x0000000b08001986 */ /* 0x0007e2000c101904 */
[----:B------:R-:W-:-:S02]  /*312d0*/  ISETP.LT.AND P1, PT, R250, c[0x0][0x178], !P5 ;  /* 0x00005e00fa007a0c */ /* 0x000fc40006f21270 */
[----:B------:R-:W-:Y:S01]  /*312e0*/  ISETP.LT.AND P5, PT, R251, c[0x0][0x178], !P5 ;  /* 0x00005e00fb007a0c */ /* 0x000fe20006fa1270 */
[----:B------:R4:W-:Y:S01]  /*312f0*/  @P2 STG.E [R12.64], R15 ;  /* 0x0000000f0c002986 */ /* 0x0009e2000c101904 */
[----:B------:R-:W-:-:S03]  /*31300*/  ISETP.LT.AND P0, PT, R159, c[0x0][0x178], !P3 ;  /* 0x00005e009f007a0c */ /* 0x000fc60005f01270 */
[----:B------:R4:W-:Y:S01]  /*31310*/  @P6 STG.E [R16.64], R210 ;  /* 0x000000d210006986 */ /* 0x0009e2000c101904 */
[----:B------:R-:W-:Y:S01]  /*31320*/  ISETP.LT.AND P6, PT, R59, c[0x0][0x178], !P3 ;  /* 0x00005e003b007a0c */ /* 0x000fe20005fc1270 */
[C---:B------:R-:W-:Y:S01]  /*31330*/  IMAD.WIDE R20, R25.reuse, 0x4, R4 ;  /* 0x0000000419147825 */ /* 0x040fe200078e0204 */
[----:B-1----:R-:W-:-:S03]  /*31340*/  IADD3 R29, R25, c[0x0][0x198], RZ ;  /* 0x00006600191d7a10 */ /* 0x002fc60007ffe0ff */
[----:B--2---:R-:W-:Y:S01]  /*31350*/  IMAD.WIDE R2, R25, 0x4, R6 ;  /* 0x0000000419027825 */ /* 0x004fe200078e0206 */
[----:B------:R-:W-:Y:S01]  /*31360*/  IADD3 R0, R163, 0x3d, RZ ;  /* 0x0000003da3007810 */ /* 0x000fe20007ffe0ff */
[----:B------:R-:W-:Y:S02]  /*31370*/  @P4 STG.E [R20.64], R218 ;  /* 0x000000da14004986 */ /* 0x000fe4000c101904 */
[----:B---3--:R-:W-:Y:S02]  /*31380*/  IMAD.WIDE R8, R25, 0x4, R228 ;  /* 0x0000000419087825 */ /* 0x008fe400078e02e4 */
[----:B------:R1:W-:Y:S02]  /*31390*/  @P1 STG.E [R2.64], R182 ;  /* 0x000000b602001986 */ /* 0x0003e4000c101904 */
[----:B------:R-:W-:Y:S01]  /*313a0*/  IMAD.WIDE R10, R29, 0x4, R244 ;  /* 0x000000041d0a7825 */ /* 0x000fe200078e02f4 */
[----:B------:R-:W-:-:S03]  /*313b0*/  ISETP.GE.AND P1, PT, R0, c[0x0][0x17c], PT ;  /* 0x00005f0000007a0c */ /* 0x000fc60003f26270 */
[----:B----4-:R-:W-:Y:S01]  /*313c0*/  IMAD.WIDE R12, R29, 0x4, R4 ;  /* 0x000000041d0c7825 */ /* 0x010fe200078e0204 */
[C---:B------:R-:W-:Y:S01]  /*313d0*/  IADD3 R0, R163.reuse, 0x3e, RZ ;  /* 0x0000003ea3007810 */ /* 0x040fe20007ffe0ff */
[----:B------:R2:W-:Y:S01]  /*313e0*/  @P5 STG.E [R8.64], R18 ;  /* 0x0000001208005986 */ /* 0x0005e2000c101904 */
[----:B------:R-:W-:-:S03]  /*313f0*/  IADD3 R14, R163, 0x3c, RZ ;  /* 0x0000003ca30e7810 */ /* 0x000fc60007ffe0ff */
[----:B------:R3:W-:Y:S04]  /*31400*/  @P6 STG.E [R10.64], R211 ;  /* 0x000000d30a006986 */ /* 0x0007e8000c101904 */
[----:B------:R2:W-:Y:S01]  /*31410*/  @P0 STG.E [R12.64], R219 ;  /* 0x000000db0c000986 */ /* 0x0005e2000c101904 */
[----:B------:R-:W-:Y:S02]  /*31420*/  ISETP.GE.AND P0, PT, R0, c[0x0][0x17c], PT ;  /* 0x00005f0000007a0c */ /* 0x000fe40003f06270 */
[----:B------:R-:W-:Y:S02]  /*31430*/  IADD3 R0, R163, 0x3f, RZ ;  /* 0x0000003fa3007810 */ /* 0x000fe40007ffe0ff */
[----:B------:R-:W4:Y:S01]  /*31440*/  LDL.LU R163, [R1+0xd4c] ;  /* 0x000d4c0001a37983 */ /* 0x000f220000300800 */
[----:B------:R-:W-:-:S02]  /*31450*/  ISETP.LT.AND P4, PT, R250, c[0x0][0x178], !P3 ;  /* 0x00005e00fa007a0c */ /* 0x000fc40005f81270 */
[----:B------:R-:W-:Y:S01]  /*31460*/  ISETP.GE.AND P2, PT, R14, c[0x0][0x17c], PT ;  /* 0x00005f000e007a0c */ /* 0x000fe20003f46270 */
[----:B------:R-:W-:Y:S01]  /*31470*/  IMAD.WIDE R14, R29, 0x4, R6 ;  /* 0x000000041d0e7825 */ /* 0x000fe200078e0206 */
[----:B------:R-:W-:Y:S02]  /*31480*/  ISETP.LT.AND P3, PT, R251, c[0x0][0x178], !P3 ;  /* 0x00005e00fb007a0c */ /* 0x000fe40005f61270 */
[----:B------:R-:W-:Y:S02]  /*31490*/  ISETP.LT.AND P6, PT, R59, c[0x0][0x178], !P2 ;  /* 0x00005e003b007a0c */ /* 0x000fe400057c1270 */
[----:B------:R-:W-:Y:S02]  /*314a0*/  ISETP.LT.AND P5, PT, R159, c[0x0][0x178], !P2 ;  /* 0x00005e009f007a0c */ /* 0x000fe400057a1270 */
[----:B------:R-:W-:-:S03]  /*314b0*/  IADD3 R17, R29, c[0x0][0x198], RZ ;  /* 0x000066001d117a10 */ /* 0x000fc60007ffe0ff */
[----:B------:R3:W-:Y:S01]  /*314c0*/  @P4 STG.E [R14.64], R183 ;  /* 0x000000b70e004986 */ /* 0x0007e2000c101904 */
[----:B------:R-:W-:Y:S01]  /*314d0*/  ISETP.LT.AND P4, PT, R250, c[0x0][0x178], !P2 ;  /* 0x00005e00fa007a0c */ /* 0x000fe20005781270 */
[----:B-1----:R-:W-:-:S04]  /*314e0*/  IMAD.WIDE R2, R29, 0x4, R228 ;  /* 0x000000041d027825 */ /* 0x002fc800078e02e4 */
[C---:B--2---:R-:W-:Y:S01]  /*314f0*/  IMAD.WIDE R8, R17.reuse, 0x4, R244 ;  /* 0x0000000411087825 */ /* 0x044fe200078e02f4 */
[----:B------:R1:W-:Y:S03]  /*31500*/  @P3 STG.E [R2.64], R19 ;  /* 0x0000001302003986 */ /* 0x0003e6000c101904 */
[C---:B---3--:R-:W-:Y:S01]  /*31510*/  IMAD.WIDE R10, R17.reuse, 0x4, R4 ;  /* 0x00000004110a7825 */ /* 0x048fe200078e0204 */
[----:B------:R2:W-:Y:S03]  /*31520*/  @P6 STG.E [R8.64], R162 ;  /* 0x000000a208006986 */ /* 0x0005e6000c101904 */
[----:B------:R-:W-:Y:S01]  /*31530*/  IMAD.WIDE R12, R17, 0x4, R6 ;  /* 0x00000004110c7825 */ /* 0x000fe200078e0206 */
[----:B------:R-:W-:Y:S01]  /*31540*/  ISETP.LT.AND P2, PT, R251, c[0x0][0x178], !P2 ;  /* 0x00005e00fb007a0c */ /* 0x000fe20005741270 */
[----:B------:R3:W-:Y:S01]  /*31550*/  @P5 STG.E [R10.64], R50 ;  /* 0x000000320a005986 */ /* 0x0007e2000c101904 */
[----:B------:R-:W-:-:S02]  /*31560*/  ISETP.LT.AND P5, PT, R59, c[0x0][0x178], !P1 ;  /* 0x00005e003b007a0c */ /* 0x000fc40004fa1270 */
[----:B------:R-:W-:Y:S01]  /*31570*/  ISETP.LT.AND P6, PT, R159, c[0x0][0x178], !P1 ;  /* 0x00005e009f007a0c */ /* 0x000fe20004fc1270 */
[----:B------:R2:W-:Y:S01]  /*31580*/  @P4 STG.E [R12.64], R226 ;  /* 0x000000e20c004986 */ /* 0x0005e2000c101904 */
[----:B------:R-:W-:Y:S02]  /*31590*/  ISETP.LT.AND P4, PT, R250, c[0x0][0x178], !P1 ;  /* 0x00005e00fa007a0c */ /* 0x000fe40004f81270 */
[C---:B------:R-:W-:Y:S01]  /*315a0*/  IADD3 R21, R17.reuse, c[0x0][0x198], RZ ;  /* 0x0000660011157a10 */ /* 0x040fe20007ffe0ff */
[----:B------:R-:W-:Y:S01]  /*315b0*/  IMAD.WIDE R14, R17, 0x4, R228 ;  /* 0x00000004110e7825 */ /* 0x000fe200078e02e4 */
[----:B------:R-:W-:-:S03]  /*315c0*/  ISETP.GE.AND P3, PT, R0, c[0x0][0x17c], PT ;  /* 0x00005f0000007a0c */ /* 0x000fc60003f66270 */
[C---:B-1----:R-:W-:Y:S01]  /*315d0*/  IMAD.WIDE R2, R21.reuse, 0x4, R244 ;  /* 0x0000000415027825 */ /* 0x042fe200078e02f4 */
[----:B------:R1:W-:Y:S03]  /*315e0*/  @P2 STG.E [R14.64], R22 ;  /* 0x000000160e002986 */ /* 0x0003e6000c101904 */
[----:B--2---:R-:W-:-:S04]  /*315f0*/  IMAD.WIDE R8, R21, 0x4, R4 ;  /* 0x0000000415087825 */ /* 0x004fc800078e0204 */
[----:B---3--:R-:W-:Y:S01]  /*31600*/  IMAD.WIDE R10, R21, 0x4, R6 ;  /* 0x00000004150a7825 */ /* 0x008fe200078e0206 */
[C---:B------:R-:W-:Y:S01]  /*31610*/  ISETP.LT.AND P2, PT, R59.reuse, c[0x0][0x178], !P0 ;  /* 0x00005e003b007a0c */ /* 0x040fe20004741270 */
[----:B----4-:R2:W-:Y:S01]  /*31620*/  @P5 STG.E [R2.64], R163 ;  /* 0x000000a302005986 */ /* 0x0105e2000c101904 */
[----:B------:R-:W-:-:S03]  /*31630*/  ISETP.LT.AND P5, PT, R59, c[0x0][0x178], !P3 ;  /* 0x00005e003b007a0c */ /* 0x000fc60005fa1270 */
[----:B------:R3:W-:Y:S01]  /*31640*/  @P6 STG.E [R8.64], R51 ;  /* 0x0000003308006986 */ /* 0x0007e2000c101904 */
[----:B------:R-:W-:-:S03]  /*31650*/  ISETP.LT.AND P6, PT, R159, c[0x0][0x178], !P3 ;  /* 0x00005e009f007a0c */ /* 0x000fc60005fc1270 */
[----:B------:R2:W-:Y:S01]  /*31660*/  @P4 STG.E [R10.64], R227 ;  /* 0x000000e30a004986 */ /* 0x0005e2000c101904 */
[----:B------:R-:W-:-:S03]  /*31670*/  ISETP.LT.AND P4, PT, R159, c[0x0][0x178], !P0 ;  /* 0x00005e009f007a0c */ /* 0x000fc60004781270 */
[----:B------:R-:W4:Y:S04]  /*31680*/  LDL.LU R59, [R1+0xd48] ;  /* 0x000d4800013b7983 */ /* 0x000f280000300800 */
[----:B------:R-:W4:Y:S01]  /*31690*/  LDL.LU R159, [R1+0xd44] ;  /* 0x000d4400019f7983 */ /* 0x000f220000300800 */
[----:B------:R-:W-:Y:S01]  /*316a0*/  ISETP.LT.AND P1, PT, R251, c[0x0][0x178], !P1 ;  /* 0x00005e00fb007a0c */ /* 0x000fe20004f21270 */
[C---:B------:R-:W-:Y:S01]  /*316b0*/  IMAD.WIDE R12, R21.reuse, 0x4, R228 ;  /* 0x00000004150c7825 */ /* 0x040fe200078e02e4 */
[----:B------:R-:W-:-:S05]  /*316c0*/  IADD3 R19, R21, c[0x0][0x198], RZ ;  /* 0x0000660015137a10 */ /* 0x000fca0007ffe0ff */
[----:B------:R-:W-:-:S06]  /*316d0*/  IMAD.WIDE R16, R19, 0x4, R244 ;  /* 0x0000000413107825 */ /* 0x000fcc00078e02f4 */
[----:B------:R3:W-:Y:S01]  /*316e0*/  @P1 STG.E [R12.64], R23 ;  /* 0x000000170c001986 */ /* 0x0007e2000c101904 */
[C---:B------:R-:W-:Y:S02]  /*316f0*/  ISETP.LT.AND P1, PT, R250.reuse, c[0x0][0x178], !P0 ;  /* 0x00005e00fa007a0c */ /* 0x040fe40004721270 */
[----:B------:R-:W-:Y:S01]  /*31700*/  ISETP.LT.AND P0, PT, R251, c[0x0][0x178], !P0 ;  /* 0x00005e00fb007a0c */ /* 0x000fe20004701270 */
[----:B------:R4:W-:Y:S01]  /*31710*/  @P2 STG.E [R16.64], R158 ;  /* 0x0000009e10002986 */ /* 0x0009e2000c101904 */
[----:B------:R-:W-:Y:S02]  /*31720*/  ISETP.LT.AND P2, PT, R250, c[0x0][0x178], !P3 ;  /* 0x00005e00fa007a0c */ /* 0x000fe40005f41270 */
[----:B-1----:R-:W-:Y:S02]  /*31730*/  IADD3 R15, R19, c[0x0][0x198], RZ ;  /* 0x00006600130f7a10 */ /* 0x002fe40007ffe0ff */
[----:B------:R-:W-:Y:S01]  /*31740*/  ISETP.LT.AND P3, PT, R251, c[0x0][0x178], !P3 ;  /* 0x00005e00fb007a0c */ /* 0x000fe20005f61270 */
[----:B--2---:R-:W-:-:S04]  /*31750*/  IMAD.WIDE R2, R19, 0x4, R4 ;  /* 0x0000000413027825 */ /* 0x004fc800078e0204 */
[C---:B---3--:R-:W-:Y:S01]  /*31760*/  IMAD.WIDE R8, R19.reuse, 0x4, R6 ;  /* 0x0000000413087825 */ /* 0x048fe200078e0206 */
[----:B------:R1:W-:Y:S03]  /*31770*/  @P4 STG.E [R2.64], R58 ;  /* 0x0000003a02004986 */ /* 0x0003e6000c101904 */
[----:B------:R-:W-:Y:S01]  /*31780*/  IMAD.WIDE R10, R19, 0x4, R228 ;  /* 0x00000004130a7825 */ /* 0x000fe200078e02e4 */
[----:B------:R1:W-:Y:S03]  /*31790*/  @P1 STG.E [R8.64], R238 ;  /* 0x000000ee08001986 */ /* 0x0003e6000c101904 */
[C---:B------:R-:W-:Y:S01]  /*317a0*/  IMAD.WIDE R244, R15.reuse, 0x4, R244 ;  /* 0x000000040ff47825 */ /* 0x040fe200078e02f4 */
[----:B------:R1:W-:Y:S03]  /*317b0*/  @P0 STG.E [R10.64], R26 ;  /* 0x0000001a0a000986 */ /* 0x0003e6000c101904 */
[----:B------:R-:W-:-:S04]  /*317c0*/  IMAD.WIDE R4, R15, 0x4, R4 ;  /* 0x000000040f047825 */ /* 0x000fc800078e0204 */
[----:B------:R-:W-:-:S04]  /*317d0*/  IMAD.WIDE R6, R15, 0x4, R6 ;  /* 0x000000040f067825 */ /* 0x000fc800078e0206 */
[----:B------:R-:W-:Y:S01]  /*317e0*/  IMAD.WIDE R228, R15, 0x4, R228 ;  /* 0x000000040fe47825 */ /* 0x000fe200078e02e4 */
[----:B----4-:R1:W-:Y:S04]  /*317f0*/  @P5 STG.E [R244.64], R159 ;  /* 0x0000009ff4005986 */ /* 0x0103e8000c101904 */
[----:B------:R1:W-:Y:S04]  /*31800*/  @P6 STG.E [R4.64], R59 ;  /* 0x0000003b04006986 */ /* 0x0003e8000c101904 */
[----:B------:R1:W-:Y:S01]  /*31810*/  @P2 STG.E [R6.64], R239 ;  /* 0x000000ef06002986 */ /* 0x0003e2000c101904 */
[----:B------:R-:W-:Y:S05]  /*31820*/  @!P3 EXIT ;  /* 0x000000000000b94d */ /* 0x000fea0003800000 */
[----:B------:R-:W-:Y:S01]  /*31830*/  STG.E [R228.64], R27 ;  /* 0x0000001be4007986 */ /* 0x000fe2000c101904 */
[----:B------:R-:W-:Y:S05]  /*31840*/  EXIT ;  /* 0x000000000000794d */ /* 0x000fea0003800000 */
.L_x_2:
[----:B------:R-:W-:-:S00]  /*31850*/  BRA `(.L_x_2) ;  /* 0xfffffff000007947 */ /* 0x000fc0000383ffff */
[----:B------:R-:W-:-:S00]  /*31860*/  NOP ;  /* 0x0000000000007918 */ /* 0x000fc00000000000 */
        /* <DEDUP_REMOVED lines=9> */
.L_x_3:


//--------------------- .nv.shared.matmul_kernel  --------------------------
	.section	.nv.shared.matmul_kernel,"aw",@nobits
	.sectionflags	@""
	.align	16
